def matmul_kernel(
    a_ptr,
    b_ptr,
    c_ptr,
    M,
    N,
    K,
    stride_am,
    stride_ak,
    stride_bk,
    stride_bn,
    stride_cm,
    stride_cn,
    BLOCK_M: tl.constexpr,
    BLOCK_N: tl.constexpr,
    BLOCK_K: tl.constexpr,
    GROUP_M: tl.constexpr,
):
    pid = tl.program_id(axis=0)
    num_pid_m = tl.cdiv(M, BLOCK_M)
    num_pid_n = tl.cdiv(N, BLOCK_N)
    num_pid_in_group = GROUP_M * num_pid_n
    group_id = pid // num_pid_in_group
    first_pid_m = group_id * GROUP_M
    group_size_m = min(num_pid_m - first_pid_m, GROUP_M)
    pid_m = first_pid_m + ((pid % num_pid_in_group) % group_size_m)
    pid_n = (pid % num_pid_in_group) // group_size_m

    offs_am = (pid_m * BLOCK_M + tl.arange(0, BLOCK_M)) % M
    offs_bn = (pid_n * BLOCK_N + tl.arange(0, BLOCK_N)) % N
    offs_k = tl.arange(0, BLOCK_K)
    a_ptrs = a_ptr + offs_am[:, None] * stride_am + offs_k[None, :] * stride_ak
    b_ptrs = b_ptr + offs_k[:, None] * stride_bk + offs_bn[None, :] * stride_bn

    acc = tl.zeros((BLOCK_M, BLOCK_N), dtype=tl.float32)
    for kk in range(0, tl.cdiv(K, BLOCK_K)):
        a = tl.load(a_ptrs, mask=offs_k[None, :] < K - kk * BLOCK_K, other=0.0)
        b = tl.load(b_ptrs, mask=offs_k[:, None] < K - kk * BLOCK_K, other=0.0)
        acc = tl.dot(a, b, acc)
        a_ptrs += BLOCK_K * stride_ak
        b_ptrs += BLOCK_K * stride_bk

    c = acc.to(c_ptr.dtype.element_ty)
    offs_cm = pid_m * BLOCK_M + tl.arange(0, BLOCK_M)
    offs_cn = pid_n * BLOCK_N + tl.arange(0, BLOCK_N)
    c_ptrs = c_ptr + offs_cm[:, None] * stride_cm + offs_cn[None, :] * stride_cn
    mask = (offs_cm[:, None] < M) & (offs_cn[None, :] < N)
    tl.store(c_ptrs, c, mask=mask)

# config = {"BLOCK_K": 64, "BLOCK_M": 512, "BLOCK_N": 16, "GROUP_M": 8, "arch": "sm_90", "dtype": "bf16", "num_ctas": 1, "num_stages": 4, "num_warps": 4}
# arch = sm_90


// ===== COMPILED SASS (sm_90a) =====

	.target	sm_90a

	.elftype	@"ET_EXEC"


//--------------------- .note.nv.tkinfo           --------------------------
	.section	.note.nv.tkinfo,"",@"SHT_NOTE"
	.sectionflags	@"SHF_NOTE_NV_TKINFO"
	.tkinfo
        /*0018*/ 	.word	0x00000002
        /*0030*/ 	.string	""
        /*0030*/ 	.string	"ptxas"
        /*0030*/ 	.string	"Cuda compilation tools, release 13.0, V13.0.88"
        /*0030*/ 	.string	"Build cuda_13.0.r13.0/compiler.36424714_0"
        /*0030*/ 	.string	"-v  -suppress-debug-info  -lineinfo  -arch sm_90a "



//--------------------- .note.nv.cuinfo           --------------------------
	.section	.note.nv.cuinfo,"",@"SHT_NOTE"
	.sectionflags	@"SHF_NOTE_NV_CUINFO"
        /*0018*/ 	.short	0x0002
        /*001a*/ 	.short	0x005a
        /*001c*/ 	.short	0x0082
	.zero		2


//--------------------- .nv.info                  --------------------------
	.section	.nv.info,"",@"SHT_CUDA_INFO"
	.align	4


	//----- nvinfo : EIATTR_REGCOUNT
	.align		4
        /*0000*/ 	.byte	0x04, 0x2f
        /*0002*/ 	.short	(.L_1 - .L_0)
	.align		4
.L_0:
        /*0004*/ 	.word	index@(matmul_kernel)
        /*0008*/ 	.word	0x000000ff


	//----- nvinfo : EIATTR_FRAME_SIZE
	.align		4
.L_1:
        /*000c*/ 	.byte	0x04, 0x11
        /*000e*/ 	.short	(.L_3 - .L_2)
	.align		4
.L_2:
        /*0010*/ 	.word	index@(matmul_kernel)
        /*0014*/ 	.word	0x00000aa0


	//----- nvinfo : EIATTR_MIN_STACK_SIZE
	.align		4
.L_3:
        /*0018*/ 	.byte	0x04, 0x12
        /*001a*/ 	.short	(.L_5 - .L_4)
	.align		4
.L_4:
        /*001c*/ 	.word	index@(matmul_kernel)
        /*0020*/ 	.word	0x00000aa0
.L_5:


//--------------------- .nv.compat                --------------------------
	.section	.nv.compat,"",@"SHT_CUDA_COMPAT_INFO"
	.align	4
        /*0000*/ 	.byte	0x02, 0x09, 0x01, 0x00, 0x02, 0x02, 0x04, 0x00, 0x02, 0x05, 0x05, 0x00, 0x03, 0x07, 0x01, 0x01
        /*0010*/ 	.byte	0x02, 0x03, 0x00, 0x00, 0x02, 0x06, 0x01, 0x00, 0x04, 0x0b, 0x08, 0x00, 0x00, 0x00, 0x00, 0x00
        /*0020*/ 	.byte	0x00, 0x00, 0x00, 0x00


//--------------------- .nv.info.matmul_kernel    --------------------------
	.section	.nv.info.matmul_kernel,"",@"SHT_CUDA_INFO"
	.sectionflags	@""
	.align	4


	//----- nvinfo : EIATTR_CUDA_API_VERSION
	.align		4
        /*0000*/ 	.byte	0x04, 0x37
        /*0002*/ 	.short	(.L_7 - .L_6)
.L_6:
        /*0004*/ 	.word	0x00000082


	//----- nvinfo : EIATTR_KPARAM_INFO
	.align		4
.L_7:
        /*0008*/ 	.byte	0x04, 0x17
        /*000a*/ 	.short	(.L_9 - .L_8)
.L_8:
        /*000c*/ 	.word	0x00000000
        /*0010*/ 	.short	0x000d
        /*0012*/ 	.short	0x0048
        /*0014*/ 	.byte	0x00, 0xf4, 0x21, 0x00


	//----- nvinfo : EIATTR_KPARAM_INFO
	.align		4
.L_9:
        /*0018*/ 	.byte	0x04, 0x17
        /*001a*/ 	.short	(.L_11 - .L_10)
.L_10:
        /*001c*/ 	.word	0x00000000
        /*0020*/ 	.short	0x000c
        /*0022*/ 	.short	0x0040
        /*0024*/ 	.byte	0x00, 0xf4, 0x21, 0x00


	//----- nvinfo : EIATTR_KPARAM_INFO
	.align		4
.L_11:
        /*0028*/ 	.byte	0x04, 0x17
        /*002a*/ 	.short	(.L_13 - .L_12)
.L_12:
        /*002c*/ 	.word	0x00000000
        /*0030*/ 	.short	0x000b
        /*0032*/ 	.short	0x0038
        /*0034*/ 	.byte	0x00, 0xf0, 0x11, 0x00


	//----- nvinfo : EIATTR_KPARAM_INFO
	.align		4
.L_13:
        /*0038*/ 	.byte	0x04, 0x17
        /*003a*/ 	.short	(.L_15 - .L_14)
.L_14:
        /*003c*/ 	.word	0x00000000
        /*0040*/ 	.short	0x000a
        /*0042*/ 	.short	0x0034
        /*0044*/ 	.byte	0x00, 0xf0, 0x11, 0x00


	//----- nvinfo : EIATTR_KPARAM_INFO
	.align		4
.L_15:
        /*0048*/ 	.byte	0x04, 0x17
        /*004a*/ 	.short	(.L_17 - .L_16)
.L_16:
        /*004c*/ 	.word	0x00000000
        /*0050*/ 	.short	0x0009
        /*0052*/ 	.short	0x0030
        /*0054*/ 	.byte	0x00, 0xf0, 0x11, 0x00


	//----- nvinfo : EIATTR_KPARAM_INFO
	.align		4
.L_17:
        /*0058*/ 	.byte	0x04, 0x17
        /*005a*/ 	.short	(.L_19 - .L_18)
.L_18:
        /*005c*/ 	.word	0x00000000
        /*0060*/ 	.short	0x0008
        /*0062*/ 	.short	0x002c
        /*0064*/ 	.byte	0x00, 0xf0, 0x11, 0x00


	//----- nvinfo : EIATTR_KPARAM_INFO
	.align		4
.L_19:
        /*0068*/ 	.byte	0x04, 0x17
        /*006a*/ 	.short	(.L_21 - .L_20)
.L_20:
        /*006c*/ 	.word	0x00000000
        /*0070*/ 	.short	0x0007
        /*0072*/ 	.short	0x0028
        /*0074*/ 	.byte	0x00, 0xf0, 0x11, 0x00


	//----- nvinfo : EIATTR_KPARAM_INFO
	.align		4
.L_21:
        /*0078*/ 	.byte	0x04, 0x17
        /*007a*/ 	.short	(.L_23 - .L_22)
.L_22:
        /*007c*/ 	.word	0x00000000
        /*0080*/ 	.short	0x0006
        /*0082*/ 	.short	0x0024
        /*0084*/ 	.byte	0x00, 0xf0, 0x11, 0x00


	//----- nvinfo : EIATTR_KPARAM_INFO
	.align		4
.L_23:
        /*0088*/ 	.byte	0x04, 0x17
        /*008a*/ 	.short	(.L_25 - .L_24)
.L_24:
        /*008c*/ 	.word	0x00000000
        /*0090*/ 	.short	0x0005
        /*0092*/ 	.short	0x0020
        /*0094*/ 	.byte	0x00, 0xf0, 0x11, 0x00


	//----- nvinfo : EIATTR_KPARAM_INFO
	.align		4
.L_25:
        /*0098*/ 	.byte	0x04, 0x17
        /*009a*/ 	.short	(.L_27 - .L_26)
.L_26:
        /*009c*/ 	.word	0x00000000
        /*00a0*/ 	.short	0x0004
        /*00a2*/ 	.short	0x001c
        /*00a4*/ 	.byte	0x00, 0xf0, 0x11, 0x00


	//----- nvinfo : EIATTR_KPARAM_INFO
	.align		4
.L_27:
        /*00a8*/ 	.byte	0x04, 0x17
        /*00aa*/ 	.short	(.L_29 - .L_28)
.L_28:
        /*00ac*/ 	.word	0x00000000
        /*00b0*/ 	.short	0x0003
        /*00b2*/ 	.short	0x0018
        /*00b4*/ 	.byte	0x00, 0xf0, 0x11, 0x00


	//----- nvinfo : EIATTR_KPARAM_INFO
	.align		4
.L_29:
        /*00b8*/ 	.byte	0x04, 0x17
        /*00ba*/ 	.short	(.L_31 - .L_30)
.L_30:
        /*00bc*/ 	.word	0x00000000
        /*00c0*/ 	.short	0x0002
        /*00c2*/ 	.short	0x0010
        /*00c4*/ 	.byte	0x00, 0xf4, 0x21, 0x00


	//----- nvinfo : EIATTR_KPARAM_INFO
	.align		4
.L_31:
        /*00c8*/ 	.byte	0x04, 0x17
        /*00ca*/ 	.short	(.L_33 - .L_32)
.L_32:
        /*00cc*/ 	.word	0x00000000
        /*00d0*/ 	.short	0x0001
        /*00d2*/ 	.short	0x0008
        /*00d4*/ 	.byte	0x00, 0xf4, 0x21, 0x00


	//----- nvinfo : EIATTR_KPARAM_INFO
	.align		4
.L_33:
        /*00d8*/ 	.byte	0x04, 0x17
        /*00da*/ 	.short	(.L_35 - .L_34)
.L_34:
        /*00dc*/ 	.word	0x00000000
        /*00e0*/ 	.short	0x0000
        /*00e2*/ 	.short	0x0000
        /*00e4*/ 	.byte	0x00, 0xf4, 0x21, 0x00


	//----- nvinfo : EIATTR_SPARSE_MMA_MASK
	.align		4
.L_35:
        /*00e8*/ 	.byte	0x03, 0x50
        /*00ea*/ 	.short	0x0000


	//----- nvinfo : EIATTR_MAXREG_COUNT
	.align		4
        /*00ec*/ 	.byte	0x03, 0x1b
        /*00ee*/ 	.short	0x00ff


	//----- nvinfo : EIATTR_NUM_BARRIERS
	.align		4
        /*00f0*/ 	.byte	0x02, 0x4c
        /*00f2*/ 	.byte	0x01
	.zero		1


	//----- nvinfo : EIATTR_ANNOTATIONS
	.align		4
        /*00f4*/ 	.byte	0x04, 0x55
        /*00f6*/ 	.short	(.L_37 - .L_36)


	//   ....[0]....
.L_36:
        /*00f8*/ 	.word	0x00000001
        /*00fc*/ 	.byte	0x50, 0x06, 0x00, 0x00, 0x01, 0x00, 0x00, 0x00, 0x60, 0x06, 0x00, 0x00, 0x01, 0x00, 0x00, 0x00
        /* <DEDUP_REMOVED lines=1152> */
        /*490c*/ 	.byte	0x80, 0x43, 0x01, 0x00


	//----- nvinfo : EIATTR_MERCURY_ISA_VERSION
	.align		4
.L_37:
        /*4910*/ 	.byte	0x03, 0x5f
        /*4912*/ 	.short	0x0101


	//----- nvinfo : EIATTR_EXIT_INSTR_OFFSETS
	.align		4
        /*4914*/ 	.byte	0x04, 0x1c
        /*4916*/ 	.short	(.L_39 - .L_38)


	//   ....[0]....
.L_38:
        /*4918*/ 	.word	0x000157f0


	//   ....[1]....
        /*491c*/ 	.word	0x00015820


	//----- nvinfo : EIATTR_REQNTID
	.align		4
.L_39:
        /*4920*/ 	.byte	0x04, 0x10
        /*4922*/ 	.short	(.L_41 - .L_40)
.L_40:
        /*4924*/ 	.word	0x00000080
        /*4928*/ 	.word	0x00000001
        /*492c*/ 	.word	0x00000001


	//----- nvinfo : EIATTR_CBANK_PARAM_SIZE
	.align		4
.L_41:
        /*4930*/ 	.byte	0x03, 0x19
        /*4932*/ 	.short	0x0050


	//----- nvinfo : EIATTR_PARAM_CBANK
	.align		4
        /*4934*/ 	.byte	0x04, 0x0a
        /*4936*/ 	.short	(.L_43 - .L_42)
	.align		4
.L_42:
        /*4938*/ 	.word	index@(.nv.constant0.matmul_kernel)
        /*493c*/ 	.short	0x0210
        /*493e*/ 	.short	0x0050


	//----- nvinfo : EIATTR_SW_WAR
	.align		4
.L_43:
        /*4940*/ 	.byte	0x04, 0x36
        /*4942*/ 	.short	(.L_45 - .L_44)
.L_44:
        /*4944*/ 	.word	0x00000008
.L_45:


//--------------------- .nv.callgraph             --------------------------
	.section	.nv.callgraph,"",@"SHT_CUDA_CALLGRAPH"
	.align	4
	.sectionentsize	8
	.align		4
        /*0000*/ 	.word	0x00000000
	.align		4
        /*0004*/ 	.word	0xffffffff
	.align		4
        /*0008*/ 	.word	0x00000000
	.align		4
        /*000c*/ 	.word	0xfffffffe
	.align		4
        /*0010*/ 	.word	0x00000000
	.align		4
        /*0014*/ 	.word	0xfffffffd
	.align		4
        /*0018*/ 	.word	0x00000000
	.align		4
        /*001c*/ 	.word	0xfffffffc


//--------------------- .text.matmul_kernel       --------------------------
	.section	.text.matmul_kernel,"ax",@progbits
	.align	128
        .global         matmul_kernel
        .type           matmul_kernel,@function
        .size           matmul_kernel,(.L_x_3 - matmul_kernel)
        .other          matmul_kernel,@"STO_CUDA_ENTRY STV_DEFAULT"
matmul_kernel:
.text.matmul_kernel:
[----:B------:R-:W0:Y:S08]  /*0000*/  LDC R1, c[0x0][0x28] ;  /* 0x00000a00ff017b82 */ /* 0x000e300000000800 */
[----:B------:R-:W1:Y:S01]  /*0010*/  LDC.64 R2, c[0x0][0x228] ;  /* 0x00008a00ff027b82 */ /* 0x000e620000000a00 */
[----:B------:R-:W2:Y:S01]  /*0020*/  S2R R7, SR_CTAID.X ;  /* 0x0000000000077919 */ /* 0x000ea20000002500 */
[----:B0-----:R-:W-:Y:S01]  /*0030*/  VIADD R1, R1, 0xfffff560 ;  /* 0xfffff56001017836 */ /* 0x001fe20000000000 */
[----:B------:R-:W-:Y:S01]  /*0040*/  ULDC.64 UR60, c[0x0][0x208] ;  /* 0x00008200003c7ab9 */ /* 0x000fe20000000a00 */
[----:B------:R-:W-:Y:S01]  /*0050*/  CS2R R14, SRZ ;  /* 0x00000000000e7805 */ /* 0x000fe2000001ff00 */
[----:B------:R-:W0:Y:S01]  /*0060*/  S2R R16, SR_TID.X ;  /* 0x0000000000107919 */ /* 0x000e220000002100 */
[----:B------:R-:W-:-:S02]  /*0070*/  CS2R R36, SRZ ;  /* 0x0000000000247805 */ /* 0x000fc4000001ff00 */
[----:B------:R-:W-:Y:S01]  /*0080*/  CS2R R38, SRZ ;  /* 0x0000000000267805 */ /* 0x000fe2000001ff00 */
[----:B------:R-:W3:Y:S01]  /*0090*/  LDC R35, c[0x0][0x230] ;  /* 0x00008c00ff237b82 */ /* 0x000ee20000000800 */
[----:B------:R-:W-:Y:S02]  /*00a0*/  CS2R R44, SRZ ;  /* 0x00000000002c7805 */ /* 0x000fe4000001ff00 */
[----:B------:R-:W-:Y:S02]  /*00b0*/  CS2R R46, SRZ ;  /* 0x00000000002e7805 */ /* 0x000fe4000001ff00 */
[----:B------:R-:W-:Y:S02]  /*00c0*/  CS2R R52, SRZ ;  /* 0x0000000000347805 */ /* 0x000fe4000001ff00 */
[----:B------:R-:W-:Y:S02]  /*00d0*/  CS2R R54, SRZ ;  /* 0x0000000000367805 */ /* 0x000fe4000001ff00 */
[----:B------:R-:W-:-:S02]  /*00e0*/  CS2R R88, SRZ ;  /* 0x0000000000587805 */ /* 0x000fc4000001ff00 */
[----:B------:R-:W-:Y:S02]  /*00f0*/  CS2R R90, SRZ ;  /* 0x00000000005a7805 */ /* 0x000fe4000001ff00 */
[----:B------:R-:W-:Y:S02]  /*0100*/  CS2R R92, SRZ ;  /* 0x00000000005c7805 */ /* 0x000fe4000001ff00 */
[----:B------:R-:W-:Y:S02]  /*0110*/  CS2R R94, SRZ ;  /* 0x00000000005e7805 */ /* 0x000fe4000001ff00 */
[----:B------:R-:W-:Y:S02]  /*0120*/  CS2R R96, SRZ ;  /* 0x0000000000607805 */ /* 0x000fe4000001ff00 */
[----:B------:R-:W-:Y:S01]  /*0130*/  CS2R R98, SRZ ;  /* 0x0000000000627805 */ /* 0x000fe2000001ff00 */
[----:B-1----:R-:W-:-:S05]  /*0140*/  VIADD R0, R3, 0xf ;  /* 0x0000000f03007836 */ /* 0x002fca0000000000 */
[----:B------:R-:W-:Y:S01]  /*0150*/  SHF.R.S32.HI R5, RZ, 0x1f, R0 ;  /* 0x0000001fff057819 */ /* 0x000fe20000011400 */
[----:B---3--:R-:W-:-:S03]  /*0160*/  VIADD R35, R35, 0x3f ;  /* 0x0000003f23237836 */ /* 0x008fc60000000000 */
[----:B------:R-:W-:Y:S02]  /*0170*/  LEA.HI R5, R5, R0, RZ, 0x4 ;  /* 0x0000000005057211 */ /* 0x000fe400078f20ff */
[----:B--2---:R-:W-:Y:S02]  /*0180*/  IABS R10, R7 ;  /* 0x00000007000a7213 */ /* 0x004fe40000000000 */
[----:B------:R-:W-:-:S05]  /*0190*/  SHF.R.S32.HI R5, RZ, 0x4, R5 ;  /* 0x00000004ff057819 */ /* 0x000fca0000011405 */
[----:B------:R-:W-:-:S05]  /*01a0*/  IMAD.SHL.U32 R6, R5, 0x8, RZ ;  /* 0x0000000805067824 */ /* 0x000fca00078e00ff */
[-C--:B------:R-:W-:Y:S02]  /*01b0*/  IABS R9, R6.reuse ;  /* 0x0000000600097213 */ /* 0x080fe40000000000 */
[----:B------:R-:W-:Y:S02]  /*01c0*/  IABS R12, R6 ;  /* 0x00000006000c7213 */ /* 0x000fe40000000000 */
[----:B------:R-:W1:Y:S08]  /*01d0*/  I2F.RP R0, R9 ;  /* 0x0000000900007306 */ /* 0x000e700000209400 */
[----:B-1----:R-:W1:Y:S02]  /*01e0*/  MUFU.RCP R0, R0 ;  /* 0x0000000000007308 */ /* 0x002e640000001000 */
[----:B-1----:R-:W-:Y:S01]  /*01f0*/  VIADD R4, R0, 0xffffffe ;  /* 0x0ffffffe00047836 */ /* 0x002fe20000000000 */
[----:B------:R-:W-:-:S05]  /*0200*/  IADD3 R0, RZ, -R12, RZ ;  /* 0x8000000cff007210 */ /* 0x000fca0007ffe0ff */
[----:B------:R1:W2:Y:S02]  /*0210*/  F2I.FTZ.U32.TRUNC.NTZ R5, R4 ;  /* 0x0000000400057305 */ /* 0x0002a4000021f000 */
[----:B-1----:R-:W-:Y:S02]  /*0220*/  IMAD.MOV.U32 R4, RZ, RZ, RZ ;  /* 0x000000ffff047224 */ /* 0x002fe400078e00ff */
[----:B--2---:R-:W-:-:S04]  /*0230*/  IMAD.MOV R8, RZ, RZ, -R5 ;  /* 0x000000ffff087224 */ /* 0x004fc800078e0a05 */
[----:B------:R-:W-:Y:S02]  /*0240*/  IMAD R11, R8, R9, RZ ;  /* 0x00000009080b7224 */ /* 0x000fe400078e02ff */
[----:B------:R-:W-:Y:S02]  /*0250*/  IMAD.MOV.U32 R8, RZ, RZ, R10 ;  /* 0x000000ffff087224 */ /* 0x000fe400078e000a */
[----:B------:R-:W-:-:S06]  /*0260*/  IMAD.HI.U32 R5, R5, R11, R4 ;  /* 0x0000000b05057227 */ /* 0x000fcc00078e0004 */
[----:B------:R-:W-:-:S04]  /*0270*/  IMAD.HI.U32 R5, R5, R8, RZ ;  /* 0x0000000805057227 */ /* 0x000fc800078e00ff */
[----:B------:R-:W-:-:S05]  /*0280*/  IMAD R0, R5, R0, R8 ;  /* 0x0000000005007224 */ /* 0x000fca00078e0208 */
[----:B------:R-:W-:-:S13]  /*0290*/  ISETP.GT.U32.AND P1, PT, R9, R0, PT ;  /* 0x000000000900720c */ /* 0x000fda0003f24070 */
[----:B------:R-:W-:Y:S02]  /*02a0*/  @!P1 IMAD.IADD R0, R0, 0x1, -R9 ;  /* 0x0000000100009824 */ /* 0x000fe400078e0a09 */
[----:B------:R-:W-:Y:S01]  /*02b0*/  @!P1 VIADD R5, R5, 0x1 ;  /* 0x0000000105059836 */ /* 0x000fe20000000000 */
[----:B------:R-:W-:Y:S02]  /*02c0*/  ISETP.NE.AND P1, PT, R6, RZ, PT ;  /* 0x000000ff0600720c */ /* 0x000fe40003f25270 */
[----:B------:R-:W-:Y:S02]  /*02d0*/  ISETP.GE.U32.AND P0, PT, R0, R9, PT ;  /* 0x000000090000720c */ /* 0x000fe40003f06070 */
[----:B------:R-:W-:-:S04]  /*02e0*/  LOP3.LUT R0, R7, R6, RZ, 0x3c, !PT ;  /* 0x0000000607007212 */ /* 0x000fc800078e3cff */
[----:B------:R-:W-:Y:S01]  /*02f0*/  ISETP.GE.AND P2, PT, R0, RZ, PT ;  /* 0x000000ff0000720c */ /* 0x000fe20003f46270 */
[----:B------:R-:W-:-:S06]  /*0300*/  VIADD R0, R2, 0x1ff ;  /* 0x000001ff02007836 */ /* 0x000fcc0000000000 */
[----:B------:R-:W-:-:S04]  /*0310*/  @P0 VIADD R5, R5, 0x1 ;  /* 0x0000000105050836 */ /* 0x000fc80000000000 */
[----:B------:R-:W-:Y:S01]  /*0320*/  IMAD.MOV.U32 R4, RZ, RZ, R5 ;  /* 0x000000ffff047224 */ /* 0x000fe200078e0005 */
[----:B------:R-:W-:-:S03]  /*0330*/  SHF.R.S32.HI R5, RZ, 0x1f, R0 ;  /* 0x0000001fff057819 */ /* 0x000fc60000011400 */
[----:B------:R-:W-:Y:S01]  /*0340*/  @!P2 IMAD.MOV R4, RZ, RZ, -R4 ;  /* 0x000000ffff04a224 */ /* 0x000fe200078e0a04 */
[----:B------:R-:W-:Y:S02]  /*0350*/  @!P1 LOP3.LUT R4, RZ, R6, RZ, 0x33, !PT ;  /* 0x00000006ff049212 */ /* 0x000fe400078e33ff */
[----:B------:R-:W-:-:S03]  /*0360*/  LEA.HI R5, R5, R0, RZ, 0x9 ;  /* 0x0000000005057211 */ /* 0x000fc600078f48ff */
[----:B------:R-:W-:Y:S02]  /*0370*/  IMAD.SHL.U32 R8, R4, 0x8, RZ ;  /* 0x0000000804087824 */ /* 0x000fe400078e00ff */
[----:B------:R-:W-:-:S03]  /*0380*/  IMAD.MOV R4, RZ, RZ, -R4 ;  /* 0x000000ffff047224 */ /* 0x000fc600078e0a04 */
[----:B------:R-:W-:Y:S01]  /*0390*/  LEA.HI.SX32 R5, R5, -R8, 0x17 ;  /* 0x8000000805057211 */ /* 0x000fe200078fbaff */
[----:B------:R-:W-:-:S03]  /*03a0*/  IMAD R6, R6, R4, R7 ;  /* 0x0000000406067224 */ /* 0x000fc600078e0207 */
[----:B------:R-:W-:Y:S02]  /*03b0*/  VIMNMX R13, R5, 0x8, PT ;  /* 0x00000008050d7848 */ /* 0x000fe40003fe0100 */
[----:B------:R-:W-:Y:S02]  /*03c0*/  IABS R11, R6 ;  /* 0x00000006000b7213 */ /* 0x000fe40000000000 */
[----:B------:R-:W-:-:S04]  /*03d0*/  IABS R9, R13 ;  /* 0x0000000d00097213 */ /* 0x000fc80000000000 */
[----:B------:R-:W1:Y:S08]  /*03e0*/  I2F.RP R0, R9 ;  /* 0x0000000900007306 */ /* 0x000e700000209400 */
[----:B-1----:R-:W1:Y:S02]  /*03f0*/  MUFU.RCP R0, R0 ;  /* 0x0000000000007308 */ /* 0x002e640000001000 */
[----:B-1----:R-:W-:-:S06]  /*0400*/  IADD3 R5, R0, 0xffffffe, RZ ;  /* 0x0ffffffe00057810 */ /* 0x002fcc0007ffe0ff */
[----:B------:R-:W1:Y:S02]  /*0410*/  F2I.FTZ.U32.TRUNC.NTZ R5, R5 ;  /* 0x0000000500057305 */ /* 0x000e64000021f000 */
[----:B-1----:R-:W-:-:S04]  /*0420*/  IMAD.MOV R10, RZ, RZ, -R5 ;  /* 0x000000ffff0a7224 */ /* 0x002fc800078e0a05 */
[----:B------:R-:W-:Y:S01]  /*0430*/  IMAD.MOV.U32 R4, RZ, RZ, R10 ;  /* 0x000000ffff047224 */ /* 0x000fe200078e000a */
[----:B------:R-:W-:-:S03]  /*0440*/  IABS R10, R13 ;  /* 0x0000000d000a7213 */ /* 0x000fc60000000000 */
[----:B------:R-:W-:Y:S02]  /*0450*/  IMAD R7, R4, R9, RZ ;  /* 0x0000000904077224 */ /* 0x000fe400078e02ff */
[----:B------:R-:W-:Y:S02]  /*0460*/  IMAD.MOV.U32 R4, RZ, RZ, RZ ;  /* 0x000000ffff047224 */ /* 0x000fe400078e00ff */
[----:B------:R-:W-:Y:S02]  /*0470*/  IMAD.MOV R0, RZ, RZ, -R10 ;  /* 0x000000ffff007224 */ /* 0x000fe400078e0a0a */
[----:B------:R-:W-:Y:S01]  /*0480*/  IMAD.HI.U32 R4, R5, R7, R4 ;  /* 0x0000000705047227 */ /* 0x000fe200078e0004 */
[----:B0-----:R-:W-:Y:S01]  /*0490*/  LOP3.LUT R5, R16, 0x7f, RZ, 0xc0, !PT ;  /* 0x0000007f10057812 */ /* 0x001fe200078ec0ff */
[----:B------:R-:W0:Y:S04]  /*04a0*/  S2R R7, SR_CgaCtaId ;  /* 0x0000000000077919 */ /* 0x000e280000008800 */
[----:B------:R-:W-:-:S04]  /*04b0*/  IMAD.HI.U32 R4, R4, R11, RZ ;  /* 0x0000000b04047227 */ /* 0x000fc800078e00ff */
[----:B------:R-:W-:Y:S01]  /*04c0*/  IMAD R0, R4, R0, R11 ;  /* 0x0000000004007224 */ /* 0x000fe200078e020b */
[----:B------:R-:W-:-:S04]  /*04d0*/  CS2R R10, SRZ ;  /* 0x00000000000a7805 */ /* 0x000fc8000001ff00 */
[----:B------:R-:W-:-:S13]  /*04e0*/  ISETP.GT.U32.AND P1, PT, R9, R0, PT ;  /* 0x000000000900720c */ /* 0x000fda0003f24070 */
[----:B------:R-:W-:Y:S02]  /*04f0*/  @!P1 IMAD.IADD R0, R0, 0x1, -R9 ;  /* 0x0000000100009824 */ /* 0x000fe400078e0a09 */
[----:B------:R-:W-:Y:S01]  /*0500*/  @!P1 VIADD R4, R4, 0x1 ;  /* 0x0000000104049836 */ /* 0x000fe20000000000 */
[----:B------:R-:W-:Y:S02]  /*0510*/  ISETP.NE.AND P1, PT, R13, RZ, PT ;  /* 0x000000ff0d00720c */ /* 0x000fe40003f25270 */
[----:B------:R-:W-:Y:S02]  /*0520*/  ISETP.GE.U32.AND P0, PT, R0, R9, PT ;  /* 0x000000090000720c */ /* 0x000fe40003f06070 */
[----:B------:R-:W-:-:S04]  /*0530*/  LOP3.LUT R0, R6, R13, RZ, 0x3c, !PT ;  /* 0x0000000d06007212 */ /* 0x000fc800078e3cff */
[----:B------:R-:W-:-:S07]  /*0540*/  ISETP.GE.AND P2, PT, R0, RZ, PT ;  /* 0x000000ff0000720c */ /* 0x000fce0003f46270 */
[----:B------:R-:W-:Y:S02]  /*0550*/  @P0 IADD3 R4, R4, 0x1, RZ ;  /* 0x0000000104040810 */ /* 0x000fe40007ffe0ff */
[----:B------:R-:W-:-:S04]  /*0560*/  ISETP.GE.AND P0, PT, R35, 0x40, PT ;  /* 0x000000402300780c */ /* 0x000fc80003f06270 */
[----:B------:R-:W-:Y:S01]  /*0570*/  @!P2 IMAD.MOV R4, RZ, RZ, -R4 ;  /* 0x000000ffff04a224 */ /* 0x000fe200078e0a04 */
[----:B------:R-:W-:-:S05]  /*0580*/  @!P1 LOP3.LUT R4, RZ, R13, RZ, 0x33, !PT ;  /* 0x0000000dff049212 */ /* 0x000fca00078e33ff */
[----:B------:R-:W-:Y:S02]  /*0590*/  IMAD.MOV R0, RZ, RZ, -R4 ;  /* 0x000000ffff007224 */ /* 0x000fe400078e0a04 */
[----:B------:R-:W-:Y:S02]  /*05a0*/  IMAD.SHL.U32 R19, R4, 0x10, RZ ;  /* 0x0000001004137824 */ /* 0x000fe400078e00ff */
[----:B------:R-:W-:Y:S01]  /*05b0*/  IMAD R0, R13, R0, R6 ;  /* 0x000000000d007224 */ /* 0x000fe200078e0206 */
[----:B------:R-:W-:Y:S02]  /*05c0*/  MOV R6, 0x400 ;  /* 0x0000040000067802 */ /* 0x000fe40000000f00 */
[----:B------:R-:W-:Y:S01]  /*05d0*/  CS2R R12, SRZ ;  /* 0x00000000000c7805 */ /* 0x000fe2000001ff00 */
[----:B------:R-:W-:Y:S01]  /*05e0*/  IMAD.IADD R0, R8, 0x1, R0 ;  /* 0x0000000108007824 */ /* 0x000fe200078e0200 */
[----:B0-----:R-:W-:Y:S02]  /*05f0*/  LEA R113, R7, R6, 0x18 ;  /* 0x0000000607717211 */ /* 0x001fe400078ec0ff */
[----:B------:R-:W-:Y:S01]  /*0600*/  CS2R R8, SRZ ;  /* 0x0000000000087805 */ /* 0x000fe2000001ff00 */
[----:B------:R-:W-:-:S04]  /*0610*/  IMAD R103, R0, 0x200, R5 ;  /* 0x0000020000677824 */ /* 0x000fc800078e0205 */
[C---:B------:R-:W-:Y:S01]  /*0620*/  VIADD R102, R103.reuse, 0x80 ;  /* 0x0000008067667836 */ /* 0x040fe20000000000 */
[C---:B------:R-:W-:Y:S01]  /*0630*/  IADD3 R101, R103.reuse, 0x100, RZ ;  /* 0x0000010067657810 */ /* 0x040fe20007ffe0ff */
[----:B------:R-:W-:Y:S01]  /*0640*/  VIADD R100, R103, 0x180 ;  /* 0x0000018067647836 */ /* 0x000fe20000000000 */
[----:B------:R0:W-:Y:S04]  /*0650*/  STL [R1+0x8c4], R103 ;  /* 0x0008c46701007387 */ /* 0x0001e80000100800 */
[----:B------:R0:W-:Y:S04]  /*0660*/  STL [R1+0x8c8], R19 ;  /* 0x0008c81301007387 */ /* 0x0001e80000100800 */
[----:B------:R0:W-:Y:S04]  /*0670*/  STL [R1+0x8d8], R102 ;  /* 0x0008d86601007387 */ /* 0x0001e80000100800 */
[----:B------:R0:W-:Y:S04]  /*0680*/  STL [R1+0x8d0], R100 ;  /* 0x0008d06401007387 */ /* 0x0001e80000100800 */
[----:B------:R0:W-:Y:S01]  /*0690*/  STL [R1+0x8d4], R101 ;  /* 0x0008d46501007387 */ /* 0x0001e20000100800 */
[----:B------:R-:W-:Y:S05]  /*06a0*/  @!P0 BRA `(.L_x_0) ;  /* 0x0000013c000c8947 */ /* 0x000fea0003800000 */
[----:B------:R-:W-:Y:S01]  /*06b0*/  IABS R17, R2 ;  /* 0x0000000200117213 */ /* 0x000fe20000000000 */
[----:B------:R-:W1:Y:S01]  /*06c0*/  LDC R37, c[0x0][0x23c] ;  /* 0x00008f00ff257b82 */ /* 0x000e620000000800 */
[----:B------:R-:W-:Y:S02]  /*06d0*/  IABS R18, R3 ;  /* 0x0000000300127213 */ /* 0x000fe40000000000 */
[----:B------:R-:W-:Y:S01]  /*06e0*/  CS2R R80, SRZ ;  /* 0x0000000000507805 */ /* 0x000fe2000001ff00 */
[----:B------:R-:W2:Y:S01]  /*06f0*/  I2F.RP R0, R17 ;  /* 0x0000001100007306 */ /* 0x000ea20000209400 */
[----:B------:R-:W-:Y:S02]  /*0700*/  LOP3.LUT R88, R16, 0x3f, RZ, 0xc0, !PT ;  /* 0x0000003f10587812 */ /* 0x000fe400078ec0ff */
[----:B------:R-:W-:Y:S02]  /*0710*/  CS2R R82, SRZ ;  /* 0x0000000000527805 */ /* 0x000fe4000001ff00 */
[----:B------:R-:W-:-:S02]  /*0720*/  SHF.R.S32.HI R33, RZ, 0x6, R16 ;  /* 0x00000006ff217819 */ /* 0x000fc40000011410 */
[----:B------:R-:W-:Y:S02]  /*0730*/  CS2R R84, SRZ ;  /* 0x0000000000547805 */ /* 0x000fe4000001ff00 */
[----:B------:R-:W-:Y:S01]  /*0740*/  LOP3.LUT R32, R16, 0x40, RZ, 0xc0, !PT ;  /* 0x0000004010207812 */ /* 0x000fe200078ec0ff */
[----:B------:R-:W3:Y:S01]  /*0750*/  LDC.64 R156, c[0x0][0x210] ;  /* 0x00008400ff9c7b82 */ /* 0x000ee20000000a00 */
[----:B------:R-:W-:Y:S01]  /*0760*/  SGXT R33, R33, 0x1 ;  /* 0x000000012121781a */ /* 0x000fe20000000200 */
[----:B------:R-:W4:Y:S01]  /*0770*/  I2F.RP R8, R18 ;  /* 0x0000001200087306 */ /* 0x000f220000209400 */
[----:B------:R-:W-:Y:S02]  /*0780*/  SHF.R.S32.HI R10, RZ, 0x1f, R35 ;  /* 0x0000001fff0a7819 */ /* 0x000fe40000011423 */
[----:B------:R-:W-:Y:S02]  /*0790*/  CS2R R86, SRZ ;  /* 0x0000000000567805 */ /* 0x000fe4000001ff00 */
[----:B------:R-:W-:-:S02]  /*07a0*/  IABS R14, R100 ;  /* 0x00000064000e7213 */ /* 0x000fc40000000000 */
[----:B------:R-:W-:Y:S02]  /*07b0*/  CS2R R72, SRZ ;  /* 0x0000000000487805 */ /* 0x000fe4000001ff00 */
[----:B------:R-:W-:Y:S02]  /*07c0*/  LEA.HI R35, R10, R35, RZ, 0x6 ;  /* 0x000000230a237211 */ /* 0x000fe400078f30ff */
[----:B------:R-:W-:Y:S02]  /*07d0*/  CS2R R74, SRZ ;  /* 0x00000000004a7805 */ /* 0x000fe4000001ff00 */
[----:B------:R-:W-:Y:S01]  /*07e0*/  IABS R10, R103 ;  /* 0x00000067000a7213 */ /* 0x000fe20000000000 */
[----:B--2---:R-:W2:Y:S01]  /*07f0*/  MUFU.RCP R0, R0 ;  /* 0x0000000000007308 */ /* 0x004ea20000001000 */
[----:B------:R-:W-:Y:S02]  /*0800*/  ISETP.GE.AND P5, PT, R103, RZ, PT ;  /* 0x000000ff6700720c */ /* 0x000fe40003fa6270 */
[----:B------:R-:W-:-:S02]  /*0810*/  CS2R R76, SRZ ;  /* 0x00000000004c7805 */ /* 0x000fc4000001ff00 */
[----:B------:R-:W-:Y:S02]  /*0820*/  ISETP.GE.AND P4, PT, R102, RZ, PT ;  /* 0x000000ff6600720c */ /* 0x000fe40003f86270 */
[----:B------:R-:W-:Y:S02]  /*0830*/  CS2R R78, SRZ ;  /* 0x00000000004e7805 */ /* 0x000fe4000001ff00 */
[----:B------:R-:W-:Y:S02]  /*0840*/  CS2R R64, SRZ ;  /* 0x0000000000407805 */ /* 0x000fe4000001ff00 */
[----:B------:R-:W-:Y:S02]  /*0850*/  CS2R R66, SRZ ;  /* 0x0000000000427805 */ /* 0x000fe4000001ff00 */
[----:B------:R-:W-:Y:S01]  /*0860*/  CS2R R68, SRZ ;  /* 0x0000000000447805 */ /* 0x000fe2000001ff00 */
[----:B----4-:R-:W4:Y:S01]  /*0870*/  MUFU.RCP R8, R8 ;  /* 0x0000000800087308 */ /* 0x010f220000001000 */
[----:B------:R-:W-:-:S02]  /*0880*/  CS2R R70, SRZ ;  /* 0x0000000000467805 */ /* 0x000fc4000001ff00 */
[----:B------:R-:W-:Y:S02]  /*0890*/  CS2R R56, SRZ ;  /* 0x0000000000387805 */ /* 0x000fe4000001ff00 */
[----:B------:R-:W-:Y:S02]  /*08a0*/  CS2R R58, SRZ ;  /* 0x00000000003a7805 */ /* 0x000fe4000001ff00 */
[----:B------:R-:W-:Y:S02]  /*08b0*/  CS2R R60, SRZ ;  /* 0x00000000003c7805 */ /* 0x000fe4000001ff00 */
[----:B------:R-:W-:Y:S02]  /*08c0*/  CS2R R62, SRZ ;  /* 0x00000000003e7805 */ /* 0x000fe4000001ff00 */
[----:B------:R-:W-:Y:S02]  /*08d0*/  CS2R R48, SRZ ;  /* 0x0000000000307805 */ /* 0x000fe4000001ff00 */
[----:B------:R-:W-:-:S02]  /*08e0*/  CS2R R50, SRZ ;  /* 0x0000000000327805 */ /* 0x000fc4000001ff00 */
[----:B------:R-:W-:Y:S01]  /*08f0*/  CS2R R52, SRZ ;  /* 0x0000000000347805 */ /* 0x000fe2000001ff00 */
[----:B--2---:R-:W-:Y:S01]  /*0900*/  VIADD R4, R0, 0xffffffe ;  /* 0x0ffffffe00047836 */ /* 0x004fe20000000000 */
[----:B------:R-:W-:Y:S02]  /*0910*/  CS2R R54, SRZ ;  /* 0x0000000000367805 */ /* 0x000fe4000001ff00 */
[----:B------:R-:W-:Y:S02]  /*0920*/  CS2R R42, SRZ ;  /* 0x00000000002a7805 */ /* 0x000fe4000001ff00 */
[----:B------:R-:W-:Y:S01]  /*0930*/  CS2R R44, SRZ ;  /* 0x00000000002c7805 */ /* 0x000fe2000001ff00 */
[----:B------:R2:W5:Y:S01]  /*0940*/  F2I.FTZ.U32.TRUNC.NTZ R5, R4 ;  /* 0x0000000400057305 */ /* 0x000562000021f000 */
[----:B------:R-:W-:Y:S01]  /*0950*/  CS2R R46, SRZ ;  /* 0x00000000002e7805 */ /* 0x000fe2000001ff00 */
[----:B------:R-:W-:Y:S01]  /*0960*/  UMOV UR19, 0x40000040 ;  /* 0x4000004000137882 */ /* 0x000fe20000000000 */
[----:B----4-:R-:W-:Y:S01]  /*0970*/  VIADD R6, R8, 0xffffffe ;  /* 0x0ffffffe08067836 */ /* 0x010fe20000000000 */
[----:B------:R-:W-:-:S04]  /*0980*/  SHF.R.U32.HI R8, RZ, 0x6, R16 ;  /* 0x00000006ff087819 */ /* 0x000fc80000011610 */
[----:B------:R4:W0:Y:S01]  /*0990*/  F2I.FTZ.U32.TRUNC.NTZ R7, R6 ;  /* 0x0000000600077305 */ /* 0x000822000021f000 */
[----:B--2---:R-:W-:Y:S01]  /*09a0*/  IMAD.MOV.U32 R4, RZ, RZ, RZ ;  /* 0x000000ffff047224 */ /* 0x004fe200078e00ff */
[----:B------:R-:W-:-:S04]  /*09b0*/  SGXT.U32 R8, R8, 0x1 ;  /* 0x000000010808781a */ /* 0x000fc80000000000 */
[----:B------:R-:W-:Y:S01]  /*09c0*/  LOP3.LUT R24, R19, R8, RZ, 0xfc, !PT ;  /* 0x0000000813187212 */ /* 0x000fe200078efcff */
[--C-:B-----5:R-:W-:Y:S02]  /*09d0*/  IMAD.MOV R12, RZ, RZ, -R5.reuse ;  /* 0x000000ffff0c7224 */ /* 0x120fe400078e0a05 */
[----:B----4-:R-:W-:Y:S01]  /*09e0*/  IMAD.SHL.U32 R6, R88, 0x2, RZ ;  /* 0x0000000258067824 */ /* 0x010fe200078e00ff */
[----:B------:R-:W-:Y:S01]  /*09f0*/  LOP3.LUT R26, R24, 0xe, RZ, 0xfc, !PT ;  /* 0x0000000e181a7812 */ /* 0x000fe200078efcff */
[----:B------:R-:W-:Y:S01]  /*0a00*/  IMAD R9, R12, R17, RZ ;  /* 0x000000110c097224 */ /* 0x000fe200078e02ff */
[----:B------:R-:W-:Y:S02]  /*0a10*/  IABS R12, R102 ;  /* 0x00000066000c7213 */ /* 0x000fe40000000000 */
[----:B------:R-:W-:Y:S01]  /*0a20*/  LEA R32, R32, R6, 0x7 ;  /* 0x0000000620207211 */ /* 0x000fe200078e38ff */
[----:B------:R-:W-:Y:S01]  /*0a30*/  IMAD.HI.U32 R5, R5, R9, R4 ;  /* 0x0000000905057227 */ /* 0x000fe200078e0004 */
[----:B------:R-:W-:-:S02]  /*0a40*/  LOP3.LUT R33, R6, 0x90, R33, 0x78, !PT ;  /* 0x0000009006217812 */ /* 0x000fc400078e7821 */
[----:B------:R-:W-:Y:S01]  /*0a50*/  IABS R11, R26 ;  /* 0x0000001a000b7213 */ /* 0x000fe20000000000 */
[--C-:B0-----:R-:W-:Y:S01]  /*0a60*/  IMAD.MOV R9, RZ, RZ, -R7.reuse ;  /* 0x000000ffff097224 */ /* 0x101fe200078e0a07 */
[C---:B------:R-:W-:Y:S01]  /*0a70*/  LOP3.LUT R27, R24.reuse, 0xc, RZ, 0xfc, !PT ;  /* 0x0000000c181b7812 */ /* 0x040fe200078efcff */
[----:B------:R-:W-:Y:S01]  /*0a80*/  IMAD.HI.U32 R4, R5, R12, RZ ;  /* 0x0000000c05047227 */ /* 0x000fe200078e00ff */
[C---:B------:R-:W-:Y:S02]  /*0a90*/  LOP3.LUT R28, R24.reuse, 0xa, RZ, 0xfc, !PT ;  /* 0x0000000a181c7812 */ /* 0x040fe400078efcff */
[----:B------:R-:W-:Y:S01]  /*0aa0*/  IABS R15, R27 ;  /* 0x0000001b000f7213 */ /* 0x000fe20000000000 */
[----:B------:R-:W-:Y:S01]  /*0ab0*/  IMAD.MOV R4, RZ, RZ, -R4 ;  /* 0x000000ffff047224 */ /* 0x000fe200078e0a04 */
[----:B------:R-:W-:Y:S01]  /*0ac0*/  IABS R19, R28 ;  /* 0x0000001c00137213 */ /* 0x000fe20000000000 */
[----:B------:R-:W-:Y:S01]  /*0ad0*/  IMAD R9, R9, R18, RZ ;  /* 0x0000001209097224 */ /* 0x000fe200078e02ff */
[C---:B------:R-:W-:Y:S01]  /*0ae0*/  LOP3.LUT R29, R24.reuse, 0x8, RZ, 0xfc, !PT ;  /* 0x00000008181d7812 */ /* 0x040fe200078efcff */
[----:B------:R-:W-:Y:S01]  /*0af0*/  IMAD.MOV.U32 R6, RZ, RZ, RZ ;  /* 0x000000ffff067224 */ /* 0x000fe200078e00ff */
[C---:B------:R-:W-:Y:S01]  /*0b00*/  LOP3.LUT R30, R24.reuse, 0x6, RZ, 0xfc, !PT ;  /* 0x00000006181e7812 */ /* 0x040fe200078efcff */
[----:B------:R-:W-:Y:S01]  /*0b10*/  IMAD R4, R17, R4, R12 ;  /* 0x0000000411047224 */ /* 0x000fe200078e020c */
[----:B------:R-:W-:Y:S01]  /*0b20*/  IABS R12, R101 ;  /* 0x00000065000c7213 */ /* 0x000fe20000000000 */
[----:B------:R-:W-:Y:S01]  /*0b30*/  IMAD.HI.U32 R9, R7, R9, R6 ;  /* 0x0000000907097227 */ /* 0x000fe200078e0006 */
[----:B------:R-:W-:-:S02]  /*0b40*/  LOP3.LUT R31, R24, 0x4, RZ, 0xfc, !PT ;  /* 0x00000004181f7812 */ /* 0x000fc400078efcff */
[----:B------:R-:W-:Y:S01]  /*0b50*/  ISETP.GT.U32.AND P1, PT, R17, R4, PT ;  /* 0x000000041100720c */ /* 0x000fe20003f24070 */
[C---:B------:R-:W-:Y:S01]  /*0b60*/  IMAD.HI.U32 R0, R5.reuse, R10, RZ ;  /* 0x0000000a05007227 */ /* 0x040fe200078e00ff */
[----:B------:R-:W-:Y:S02]  /*0b70*/  LOP3.LUT R34, R24, 0x2, RZ, 0xfc, !PT ;  /* 0x0000000218227812 */ /* 0x000fe400078efcff */
[----:B------:R-:W-:Y:S01]  /*0b80*/  IABS R22, R24 ;  /* 0x0000001800167213 */ /* 0x000fe20000000000 */
[C---:B------:R-:W-:Y:S01]  /*0b90*/  IMAD.HI.U32 R6, R5.reuse, R12, RZ ;  /* 0x0000000c05067227 */ /* 0x040fe200078e00ff */
[----:B------:R-:W-:Y:S02]  /*0ba0*/  IABS R21, R34 ;  /* 0x0000002200157213 */ /* 0x000fe40000000000 */
[----:B------:R-:W-:Y:S01]  /*0bb0*/  SHF.R.S32.HI R102, RZ, 0x6, R35 ;  /* 0x00000006ff667819 */ /* 0x000fe20000011423 */
[----:B------:R-:W-:Y:S01]  /*0bc0*/  IMAD.HI.U32 R5, R5, R14, RZ ;  /* 0x0000000e05057227 */ /* 0x000fe200078e00ff */
[----:B------:R-:W-:-:S02]  /*0bd0*/  IADD3 R114, R113, R33, RZ ;  /* 0x0000002171727210 */ /* 0x000fc40007ffe0ff */
[C---:B------:R-:W-:Y:S01]  /*0be0*/  LOP3.LUT R103, R32.reuse, 0x20, RZ, 0x3c, !PT ;  /* 0x0000002020677812 */ /* 0x040fe200078e3cff */
[----:B------:R-:W-:Y:S01]  /*0bf0*/  IMAD.HI.U32 R7, R9, R11, RZ ;  /* 0x0000000b09077227 */ /* 0x000fe200078e00ff */
[C---:B------:R-:W-:Y:S02]  /*0c00*/  LOP3.LUT R104, R32.reuse, 0x30, RZ, 0x3c, !PT ;  /* 0x0000003020687812 */ /* 0x040fe400078e3cff */
[C---:B------:R-:W-:Y:S01]  /*0c10*/  LOP3.LUT R105, R32.reuse, 0x40, RZ, 0x3c, !PT ;  /* 0x0000004020697812 */ /* 0x040fe200078e3cff */
[----:B------:R-:W-:Y:S01]  /*0c20*/  IMAD.MOV R5, RZ, RZ, -R5 ;  /* 0x000000ffff057224 */ /* 0x000fe200078e0a05 */
[C---:B------:R-:W-:Y:S01]  /*0c30*/  LOP3.LUT R106, R32.reuse, 0x50, RZ, 0x3c, !PT ;  /* 0x00000050206a7812 */ /* 0x040fe200078e3cff */
[----:B------:R-:W-:Y:S01]  /*0c40*/  IMAD.MOV R13, RZ, RZ, -R7 ;  /* 0x000000ffff0d7224 */ /* 0x000fe200078e0a07 */
[C---:B------:R-:W-:Y:S01]  /*0c50*/  LOP3.LUT R107, R32.reuse, 0x60, RZ, 0x3c, !PT ;  /* 0x00000060206b7812 */ /* 0x040fe200078e3cff */
[----:B------:R-:W-:Y:S01]  /*0c60*/  IMAD R7, R17, R5, R14 ;  /* 0x0000000511077224 */ /* 0x000fe200078e020e */
[----:B------:R-:W-:Y:S01]  /*0c70*/  LOP3.LUT R108, R32, 0x70, RZ, 0x3c, !PT ;  /* 0x00000070206c7812 */ /* 0x000fe200078e3cff */
[----:B------:R-:W-:-:S02]  /*0c80*/  IMAD.MOV R6, RZ, RZ, -R6 ;  /* 0x000000ffff067224 */ /* 0x000fc400078e0a06 */
[----:B------:R-:W-:Y:S01]  /*0c90*/  IMAD.MOV R0, RZ, RZ, -R0 ;  /* 0x000000ffff007224 */ /* 0x000fe200078e0a00 */
[C---:B------:R-:W-:Y:S01]  /*0ca0*/  ISETP.GT.U32.AND P3, PT, R17.reuse, R7, PT ;  /* 0x000000071100720c */ /* 0x040fe20003f64070 */
[----:B------:R-:W-:Y:S01]  /*0cb0*/  IMAD R6, R17, R6, R12 ;  /* 0x0000000611067224 */ /* 0x000fe200078e020c */
[----:B------:R-:W-:Y:S01]  /*0cc0*/  IADD3 R108, R113, R108, RZ ;  /* 0x0000006c716c7210 */ /* 0x000fe20007ffe0ff */
[C---:B------:R-:W-:Y:S02]  /*0cd0*/  IMAD R0, R17.reuse, R0, R10 ;  /* 0x0000000011007224 */ /* 0x040fe400078e020a */
[----:B------:R-:W-:Y:S01]  /*0ce0*/  @!P1 IMAD.IADD R4, R4, 0x1, -R17 ;  /* 0x0000000104049824 */ /* 0x000fe200078e0a11 */
[----:B------:R-:W-:Y:S01]  /*0cf0*/  ISETP.GT.U32.AND P2, PT, R17, R6, PT ;  /* 0x000000061100720c */ /* 0x000fe20003f44070 */
[----:B------:R-:W-:Y:S01]  /*0d00*/  IMAD.HI.U32 R8, R9, R15, RZ ;  /* 0x0000000f09087227 */ /* 0x000fe200078e00ff */
[C---:B------:R-:W-:Y:S02]  /*0d10*/  ISETP.GT.U32.AND P0, PT, R17.reuse, R0, PT ;  /* 0x000000001100720c */ /* 0x040fe40003f04070 */
[----:B------:R-:W-:Y:S01]  /*0d20*/  ISETP.GT.U32.AND P1, PT, R17, R4, PT ;  /* 0x000000041100720c */ /* 0x000fe20003f24070 */
[----:B------:R-:W-:-:S04]  /*0d30*/  IMAD.HI.U32 R10, R9, R19, RZ ;  /* 0x00000013090a7227 */ /* 0x000fc800078e00ff */
[--C-:B------:R-:W-:Y:S01]  /*0d40*/  @!P3 IMAD.IADD R7, R7, 0x1, -R17.reuse ;  /* 0x000000010707b824 */ /* 0x100fe200078e0a11 */
[----:B------:R-:W-:Y:S01]  /*0d50*/  IADD3 R20, -R10, RZ, RZ ;  /* 0x000000ff0a147210 */ /* 0x000fe20007ffe1ff */
[----:B------:R-:W-:Y:S02]  /*0d60*/  IMAD.MOV R16, RZ, RZ, -R8 ;  /* 0x000000ffff107224 */ /* 0x000fe400078e0a08 */
[--C-:B------:R-:W-:Y:S01]  /*0d70*/  @!P2 IMAD.IADD R6, R6, 0x1, -R17.reuse ;  /* 0x000000010606a824 */ /* 0x100fe200078e0a11 */
[C---:B------:R-:W-:Y:S01]  /*0d80*/  ISETP.GT.U32.AND P3, PT, R17.reuse, R7, PT ;  /* 0x000000071100720c */ /* 0x040fe20003f64070 */
[----:B------:R-:W-:Y:S02]  /*0d90*/  @!P0 IMAD.IADD R0, R0, 0x1, -R17 ;  /* 0x0000000100008824 */ /* 0x000fe400078e0a11 */
[C---:B------:R-:W-:Y:S01]  /*0da0*/  IMAD R10, R18.reuse, R16, R15 ;  /* 0x00000010120a7224 */ /* 0x040fe200078e020f */
[C---:B------:R-:W-:Y:S01]  /*0db0*/  ISETP.GT.U32.AND P2, PT, R17.reuse, R6, PT ;  /* 0x000000061100720c */ /* 0x040fe20003f44070 */
[C---:B------:R-:W-:Y:S01]  /*0dc0*/  IMAD R8, R18.reuse, R13, R11 ;  /* 0x0000000d12087224 */ /* 0x040fe200078e020b */
[----:B------:R-:W-:Y:S01]  /*0dd0*/  IABS R15, R29 ;  /* 0x0000001d000f7213 */ /* 0x000fe20000000000 */
[----:B------:R-:W-:Y:S01]  /*0de0*/  IMAD R11, R18, R20, R19 ;  /* 0x00000014120b7224 */ /* 0x000fe200078e0213 */
[----:B------:R-:W-:Y:S01]  /*0df0*/  ISETP.GT.U32.AND P0, PT, R17, R0, PT ;  /* 0x000000001100720c */ /* 0x000fe20003f04070 */
[----:B------:R-:W-:Y:S01]  /*0e00*/  @!P1 IMAD.IADD R4, R4, 0x1, -R17 ;  /* 0x0000000104049824 */ /* 0x000fe200078e0a11 */
[----:B------:R-:W-:Y:S01]  /*0e10*/  IABS R16, R30 ;  /* 0x0000001e00107213 */ /* 0x000fe20000000000 */
[----:B------:R-:W-:Y:S01]  /*0e20*/  IMAD.HI.U32 R5, R9, R15, RZ ;  /* 0x0000000f09057227 */ /* 0x000fe200078e00ff */
[----:B------:R-:W-:-:S02]  /*0e30*/  IABS R20, R31 ;  /* 0x0000001f00147213 */ /* 0x000fc40000000000 */
[----:B------:R-:W-:Y:S01]  /*0e40*/  ISETP.GE.AND P1, PT, R100, RZ, PT ;  /* 0x000000ff6400720c */ /* 0x000fe20003f26270 */
[----:B------:R-:W-:Y:S01]  /*0e50*/  @!P3 IMAD.IADD R7, R7, 0x1, -R17 ;  /* 0x000000010707b824 */ /* 0x000fe200078e0a11 */
[----:B------:R-:W-:Y:S01]  /*0e60*/  ISETP.GE.AND P3, PT, R101, RZ, PT ;  /* 0x000000ff6500720c */ /* 0x000fe20003f66270 */
[----:B------:R-:W-:Y:S01]  /*0e70*/  IMAD.HI.U32 R12, R9, R16, RZ ;  /* 0x00000010090c7227 */ /* 0x000fe200078e00ff */
[----:B------:R-:W-:-:S03]  /*0e80*/  ISETP.GT.U32.AND P6, PT, R18, R10, PT ;  /* 0x0000000a1200720c */ /* 0x000fc60003fc4070 */
[----:B------:R-:W-:-:S04]  /*0e90*/  IMAD.HI.U32 R13, R9, R20, RZ ;  /* 0x00000014090d7227 */ /* 0x000fc800078e00ff */
[----:B------:R-:W-:Y:S01]  /*0ea0*/  IMAD.HI.U32 R14, R9, R21, RZ ;  /* 0x00000015090e7227 */ /* 0x000fe200078e00ff */
[----:B------:R-:W-:Y:S02]  /*0eb0*/  IADD3 R13, -R13, RZ, RZ ;  /* 0x000000ff0d0d7210 */ /* 0x000fe40007ffe1ff */
[----:B------:R-:W-:Y:S01]  /*0ec0*/  @!P1 IADD3 R7, -R7, RZ, RZ ;  /* 0x000000ff07079210 */ /* 0x000fe20007ffe1ff */
[----:B------:R-:W-:-:S04]  /*0ed0*/  IMAD.HI.U32 R9, R9, R22, RZ ;  /* 0x0000001609097227 */ /* 0x000fc800078e00ff */
[----:B------:R-:W-:Y:S02]  /*0ee0*/  IMAD.MOV R5, RZ, RZ, -R5 ;  /* 0x000000ffff057224 */ /* 0x000fe400078e0a05 */
[----:B------:R-:W-:Y:S01]  /*0ef0*/  @!P2 IMAD.IADD R6, R6, 0x1, -R17 ;  /* 0x000000010606a824 */ /* 0x000fe200078e0a11 */
[C---:B------:R-:W-:Y:S01]  /*0f00*/  ISETP.GT.U32.AND P2, PT, R18.reuse, R8, PT ;  /* 0x000000081200720c */ /* 0x040fe20003f44070 */
[----:B------:R-:W-:Y:S02]  /*0f10*/  IMAD.MOV R23, RZ, RZ, -R9 ;  /* 0x000000ffff177224 */ /* 0x000fe400078e0a09 */
[----:B------:R-:W-:Y:S01]  /*0f20*/  IMAD R9, R18, R5, R15 ;  /* 0x0000000512097224 */ /* 0x000fe200078e020f */
[----:B------:R-:W-:Y:S01]  /*0f30*/  IADD3 R5, R113, 0x10000, RZ ;  /* 0x0001000071057810 */ /* 0x000fe20007ffe0ff */
[----:B------:R-:W-:Y:S01]  /*0f40*/  @!P0 IMAD.IADD R0, R0, 0x1, -R17 ;  /* 0x0000000100008824 */ /* 0x000fe200078e0a11 */
[----:B------:R-:W-:Y:S01]  /*0f50*/  ISETP.NE.AND P0, PT, R2, RZ, PT ;  /* 0x000000ff0200720c */ /* 0x000fe20003f05270 */
[----:B------:R-:W-:Y:S01]  /*0f60*/  IMAD.MOV R19, RZ, RZ, -R12 ;  /* 0x000000ffff137224 */ /* 0x000fe200078e0a0c */
[----:B------:R-:W-:Y:S01]  /*0f70*/  SHF.R.U32.HI R17, RZ, 0x4, R5 ;  /* 0x00000004ff117819 */ /* 0x000fe20000011605 */
[----:B------:R-:W-:Y:S01]  /*0f80*/  IMAD.MOV R14, RZ, RZ, -R14 ;  /* 0x000000ffff0e7224 */ /* 0x000fe200078e0a0e */
[----:B------:R-:W-:Y:S01]  /*0f90*/  LOP3.LUT R5, RZ, R2, RZ, 0x33, !PT ;  /* 0x00000002ff057212 */ /* 0x000fe200078e33ff */
[----:B------:R-:W-:Y:S01]  /*0fa0*/  @!P5 IMAD.MOV R0, RZ, RZ, -R0 ;  /* 0x000000ffff00d224 */ /* 0x000fe200078e0a00 */
[----:B------:R-:W-:Y:S01]  /*0fb0*/  SGXT.U32 R2, R17, 0xe ;  /* 0x0000000e1102781a */ /* 0x000fe20000000000 */
[----:B------:R-:W-:Y:S01]  /*0fc0*/  @!P4 IMAD.MOV R4, RZ, RZ, -R4 ;  /* 0x000000ffff04c224 */ /* 0x000fe200078e0a04 */
[C---:B------:R-:W-:Y:S01]  /*0fd0*/  ISETP.GT.U32.AND P4, PT, R18.reuse, R11, PT ;  /* 0x0000000b1200720c */ /* 0x040fe20003f84070 */
[----:B------:R-:W-:Y:S01]  /*0fe0*/  @!P3 IMAD.MOV R6, RZ, RZ, -R6 ;  /* 0x000000ffff06b224 */ /* 0x000fe200078e0a06 */
[C---:B------:R-:W-:Y:S01]  /*0ff0*/  ISETP.GT.U32.AND P3, PT, R18.reuse, R9, PT ;  /* 0x000000091200720c */ /* 0x040fe20003f64070 */
[----:B------:R-:W-:Y:S01]  /*1000*/  IMAD R12, R18, R19, R16 ;  /* 0x00000013120c7224 */ /* 0x000fe200078e0210 */
[----:B------:R-:W-:Y:S01]  /*1010*/  R2UR UR18, R2 ;  /* 0x00000000021272ca */ /* 0x000fe200000e0000 */
[----:B------:R-:W-:Y:S01]  /*1020*/  @!P6 IMAD.IADD R10, R10, 0x1, -R18 ;  /* 0x000000010a0ae824 */ /* 0x000fe200078e0a12 */
[C---:B------:R-:W-:Y:S01]  /*1030*/  SEL R25, R5.reuse, R6, !P0 ;  /* 0x0000000605197207 */ /* 0x040fe20004000000 */
[C---:B------:R-:W-:Y:S01]  /*1040*/  IMAD R14, R18.reuse, R14, R21 ;  /* 0x0000000e120e7224 */ /* 0x040fe200078e0215 */
[C---:B------:R-:W-:Y:S01]  /*1050*/  SEL R21, R5.reuse, R0, !P0 ;  /* 0x0000000005157207 */ /* 0x040fe20004000000 */
[----:B------:R-:W-:Y:S01]  /*1060*/  IMAD R15, R18, R23, R22 ;  /* 0x00000017120f7224 */ /* 0x000fe200078e0216 */
[C---:B------:R-:W-:Y:S01]  /*1070*/  SEL R23, R5.reuse, R4, !P0 ;  /* 0x0000000405177207 */ /* 0x040fe20004000000 */
[----:B------:R-:W-:Y:S01]  /*1080*/  @!P2 IMAD.IADD R8, R8, 0x1, -R18 ;  /* 0x000000010808a824 */ /* 0x000fe200078e0a12 */
[----:B------:R-:W-:Y:S01]  /*1090*/  SEL R5, R5, R7, !P0 ;  /* 0x0000000705057207 */ /* 0x000fe20004000000 */
[C---:B------:R-:W-:Y:S01]  /*10a0*/  IMAD R13, R18.reuse, R13, R20 ;  /* 0x0000000d120d7224 */ /* 0x040fe200078e0214 */
[C---:B------:R-:W-:Y:S01]  /*10b0*/  ISETP.GT.U32.AND P2, PT, R18.reuse, R12, PT ;  /* 0x0000000c1200720c */ /* 0x040fe20003f44070 */
[----:B------:R-:W-:Y:S01]  /*10c0*/  IMAD.MOV.U32 R16, RZ, RZ, RZ ;  /* 0x000000ffff107224 */ /* 0x000fe200078e00ff */
[C---:B------:R-:W-:Y:S01]  /*10d0*/  ISETP.GT.U32.AND P0, PT, R18.reuse, R10, PT ;  /* 0x0000000a1200720c */ /* 0x040fe20003f04070 */
[--C-:B------:R-:W-:Y:S01]  /*10e0*/  @!P4 IMAD.IADD R11, R11, 0x1, -R18.reuse ;  /* 0x000000010b0bc824 */ /* 0x100fe200078e0a12 */
[----:B------:R-:W-:Y:S01]  /*10f0*/  ISETP.GT.U32.AND P1, PT, R18, R8, PT ;  /* 0x000000081200720c */ /* 0x000fe20003f24070 */
[----:B------:R-:W-:Y:S01]  /*1100*/  @!P3 IMAD.IADD R9, R9, 0x1, -R18 ;  /* 0x000000010909b824 */ /* 0x000fe200078e0a12 */
[----:B------:R-:W-:Y:S01]  /*1110*/  IADD3 R2, P5, R2, 0x2, RZ ;  /* 0x0000000202027810 */ /* 0x000fe20007fbe0ff */
[----:B------:R-:W0:Y:S01]  /*1120*/  LDC R17, c[0x0][0x240] ;  /* 0x00009000ff117b82 */ /* 0x000e220000000800 */
[----:B------:R-:W-:Y:S01]  /*1130*/  ISETP.GT.U32.AND P6, PT, R18, R13, PT ;  /* 0x0000000d1200720c */ /* 0x000fe20003fc4070 */
[----:B-1----:R-:W-:Y:S01]  /*1140*/  IMAD R4, R88, R37, RZ ;  /* 0x0000002558047224 */ /* 0x002fe200078e02ff */
[----:B------:R-:W-:Y:S01]  /*1150*/  IADD3.X R16, R16, 0x40000040, RZ, P5, !PT ;  /* 0x4000004010107810 */ /* 0x000fe20002ffe4ff */
[C---:B------:R-:W-:Y:S01]  /*1160*/  IMAD.IADD R112, R113.reuse, 0x1, R32 ;  /* 0x0000000171707824 */ /* 0x040fe200078e0220 */
[----:B------:R-:W-:Y:S01]  /*1170*/  ISETP.GT.U32.AND P5, PT, R18, R14, PT ;  /* 0x0000000e1200720c */ /* 0x000fe20003fa4070 */
[--C-:B------:R-:W-:Y:S01]  /*1180*/  @!P2 IMAD.IADD R12, R12, 0x1, -R18.reuse ;  /* 0x000000010c0ca824 */ /* 0x100fe200078e0a12 */
[----:B------:R-:W-:Y:S01]  /*1190*/  ISETP.GT.U32.AND P4, PT, R18, R11, PT ;  /* 0x0000000b1200720c */ /* 0x000fe20003f84070 */
[--C-:B------:R-:W-:Y:S01]  /*11a0*/  @!P0 IMAD.IADD R10, R10, 0x1, -R18.reuse ;  /* 0x000000010a0a8824 */ /* 0x100fe200078e0a12 */
[----:B------:R-:W-:Y:S01]  /*11b0*/  ISETP.GT.U32.AND P0, PT, R18, R15, PT ;  /* 0x0000000f1200720c */ /* 0x000fe20003f04070 */
[--C-:B------:R-:W-:Y:S01]  /*11c0*/  @!P1 IMAD.IADD R8, R8, 0x1, -R18.reuse ;  /* 0x0000000108089824 */ /* 0x100fe200078e0a12 */
[----:B------:R-:W-:Y:S01]  /*11d0*/  ISETP.GE.AND P1, PT, R26, RZ, PT ;  /* 0x000000ff1a00720c */ /* 0x000fe20003f26270 */
[----:B------:R-:W-:Y:S01]  /*11e0*/  IMAD.IADD R103, R113, 0x1, R103 ;  /* 0x0000000171677824 */ /* 0x000fe200078e0267 */
[C---:B------:R-:W-:Y:S01]  /*11f0*/  ISETP.GT.U32.AND P3, PT, R18.reuse, R12, PT ;  /* 0x0000000c1200720c */ /* 0x040fe20003f64070 */
[----:B------:R-:W-:Y:S01]  /*1200*/  @!P6 IMAD.IADD R13, R13, 0x1, -R18 ;  /* 0x000000010d0de824 */ /* 0x000fe200078e0a12 */
[----:B------:R-:W-:Y:S01]  /*1210*/  SHF.R.U32.HI R0, RZ, 0x4, R113 ;  /* 0x00000004ff007819 */ /* 0x000fe20000011671 */
[C---:B------:R-:W-:Y:S01]  /*1220*/  IMAD.IADD R104, R113.reuse, 0x1, R104 ;  /* 0x0000000171687824 */ /* 0x040fe200078e0268 */
[----:B------:R-:W-:Y:S01]  /*1230*/  ISETP.GT.U32.AND P2, PT, R18, R9, PT ;  /* 0x000000091200720c */ /* 0x000fe20003f44070 */
[----:B------:R-:W-:Y:S01]  /*1240*/  IMAD.IADD R105, R113, 0x1, R105 ;  /* 0x0000000171697824 */ /* 0x000fe200078e0269 */
[----:B------:R-:W-:Y:S01]  /*1250*/  @!P5 IADD3 R14, R14, -R18, RZ ;  /* 0x800000120e0ed210 */ /* 0x000fe20007ffe0ff */
[--C-:B------:R-:W-:Y:S01]  /*1260*/  @!P4 IMAD.IADD R11, R11, 0x1, -R18.reuse ;  /* 0x000000010b0bc824 */ /* 0x100fe200078e0a12 */
[C---:B------:R-:W-:Y:S01]  /*1270*/  ISETP.GT.U32.AND P4, PT, R18.reuse, R13, PT ;  /* 0x0000000d1200720c */ /* 0x040fe20003f84070 */
[----:B------:R-:W-:Y:S01]  /*1280*/  @!P0 IMAD.IADD R15, R15, 0x1, -R18 ;  /* 0x000000010f0f8824 */ /* 0x000fe200078e0a12 */
[----:B------:R-:W-:Y:S01]  /*1290*/  ISETP.GT.U32.AND P5, PT, R18, R14, PT ;  /* 0x0000000e1200720c */ /* 0x000fe20003fa4070 */
[----:B------:R-:W-:Y:S01]  /*12a0*/  @!P1 IMAD.MOV R8, RZ, RZ, -R8 ;  /* 0x000000ffff089224 */ /* 0x000fe200078e0a08 */
[----:B------:R-:W-:Y:S01]  /*12b0*/  SGXT.U32 R19, R0, 0xe ;  /* 0x0000000e0013781a */ /* 0x000fe20000000000 */
[----:B------:R-:W-:Y:S01]  /*12c0*/  @!P3 IMAD.IADD R12, R12, 0x1, -R18 ;  /* 0x000000010c0cb824 */ /* 0x000fe200078e0a12 */
[----:B------:R-:W-:Y:S01]  /*12d0*/  ISETP.GE.AND P3, PT, R27, RZ, PT ;  /* 0x000000ff1b00720c */ /* 0x000fe20003f66270 */
[----:B------:R-:W-:Y:S01]  /*12e0*/  IMAD.IADD R106, R113, 0x1, R106 ;  /* 0x00000001716a7824 */ /* 0x000fe200078e026a */
[----:B------:R-:W-:Y:S01]  /*12f0*/  ISETP.GT.U32.AND P1, PT, R18, R15, PT ;  /* 0x0000000f1200720c */ /* 0x000fe20003f24070 */
[--C-:B------:R-:W-:Y:S01]  /*1300*/  @!P2 IMAD.IADD R9, R9, 0x1, -R18.reuse ;  /* 0x000000010909a824 */ /* 0x100fe200078e0a12 */
[----:B------:R-:W-:Y:S01]  /*1310*/  IADD3 R0, P6, R19, 0x80, RZ ;  /* 0x0000008013007810 */ /* 0x000fe20007fde0ff */
[----:B------:R-:W-:Y:S01]  /*1320*/  IMAD.IADD R107, R113, 0x1, R107 ;  /* 0x00000001716b7824 */ /* 0x000fe200078e026b */
[----:B------:R-:W-:Y:S01]  /*1330*/  R2UR UR7, R16 ;  /* 0x00000000100772ca */ /* 0x000fe200000e0000 */
[--C-:B------:R-:W-:Y:S01]  /*1340*/  @!P4 IMAD.IADD R13, R13, 0x1, -R18.reuse ;  /* 0x000000010d0dc824 */ /* 0x100fe200078e0a12 */
[----:B------:R-:W-:Y:S01]  /*1350*/  R2UR UR4, R0 ;  /* 0x00000000000472ca */ /* 0x000fe200000e0000 */
[----:B------:R-:W1:Y:S01]  /*1360*/  LDC R16, c[0x0][0x234] ;  /* 0x00008d00ff107b82 */ /* 0x000e620000000800 */
[----:B------:R-:W-:Y:S01]  /*1370*/  MOV R0, RZ ;  /* 0x000000ff00007202 */ /* 0x000fe20000000f00 */
[----:B------:R-:W-:Y:S01]  /*1380*/  @!P5 IMAD.IADD R14, R14, 0x1, -R18 ;  /* 0x000000010e0ed824 */ /* 0x000fe200078e0a12 */
[----:B------:R-:W-:Y:S01]  /*1390*/  ISETP.GE.AND P2, PT, R24, RZ, PT ;  /* 0x000000ff1800720c */ /* 0x000fe20003f46270 */
[----:B------:R-:W-:Y:S01]  /*13a0*/  @!P3 IMAD.MOV R10, RZ, RZ, -R10 ;  /* 0x000000ffff0ab224 */ /* 0x000fe200078e0a0a */
[----:B------:R-:W-:Y:S01]  /*13b0*/  ISETP.GE.AND P0, PT, R28, RZ, PT ;  /* 0x000000ff1c00720c */ /* 0x000fe20003f06270 */
[----:B------:R-:W-:Y:S01]  /*13c0*/  @!P1 IMAD.IADD R15, R15, 0x1, -R18 ;  /* 0x000000010f0f9824 */ /* 0x000fe200078e0a12 */
[----:B------:R-:W-:Y:S01]  /*13d0*/  ISETP.GE.AND P4, PT, R29, RZ, PT ;  /* 0x000000ff1d00720c */ /* 0x000fe20003f86270 */
[----:B------:R-:W2:Y:S01]  /*13e0*/  LDC.64 R18, c[0x0][0x218] ;  /* 0x00008600ff127b82 */ /* 0x000ea20000000a00 */
[----:B------:R-:W-:-:S02]  /*13f0*/  ISETP.GE.AND P5, PT, R30, RZ, PT ;  /* 0x000000ff1e00720c */ /* 0x000fc40003fa6270 */
[----:B------:R-:W-:Y:S02]  /*1400*/  IADD3.X R0, R0, 0x40000040, RZ, P6, !PT ;  /* 0x4000004000007810 */ /* 0x000fe400037fe4ff */
[----:B------:R-:W-:Y:S02]  /*1410*/  ISETP.GE.AND P3, PT, R34, RZ, PT ;  /* 0x000000ff2200720c */ /* 0x000fe40003f66270 */
[----:B------:R-:W-:Y:S01]  /*1420*/  ISETP.GE.AND P6, PT, R31, RZ, PT ;  /* 0x000000ff1f00720c */ /* 0x000fe20003fc6270 */
[----:B------:R-:W4:Y:S01]  /*1430*/  LDC R34, c[0x0][0x238] ;  /* 0x00008e00ff227b82 */ /* 0x000f220000000800 */
[----:B------:R-:W-:Y:S01]  /*1440*/  ISETP.NE.AND P1, PT, R3, RZ, PT ;  /* 0x000000ff0300720c */ /* 0x000fe20003f25270 */
[----:B------:R-:W-:Y:S01]  /*1450*/  @!P0 IMAD.MOV R11, RZ, RZ, -R11 ;  /* 0x000000ffff0b8224 */ /* 0x000fe200078e0a0b */
[----:B------:R-:W-:Y:S01]  /*1460*/  LOP3.LUT R3, RZ, R3, RZ, 0x33, !PT ;  /* 0x00000003ff037212 */ /* 0x000fe200078e33ff */
[----:B------:R-:W-:Y:S01]  /*1470*/  @!P4 IMAD.MOV R9, RZ, RZ, -R9 ;  /* 0x000000ffff09c224 */ /* 0x000fe200078e0a09 */
[----:B------:R-:W-:Y:S01]  /*1480*/  R2UR UR6, R2 ;  /* 0x00000000020672ca */ /* 0x000fe200000e0000 */
[----:B------:R-:W-:Y:S01]  /*1490*/  @!P5 IMAD.MOV R12, RZ, RZ, -R12 ;  /* 0x000000ffff0cd224 */ /* 0x000fe200078e0a0c */
[----:B------:R-:W-:Y:S01]  /*14a0*/  R2UR UR5, R0 ;  /* 0x00000000000572ca */ /* 0x000fe200000e0000 */
[----:B------:R-:W-:Y:S01]  /*14b0*/  @!P2 IMAD.MOV R15, RZ, RZ, -R15 ;  /* 0x000000ffff0fa224 */ /* 0x000fe200078e0a0f */
[C---:B------:R-:W-:Y:S01]  /*14c0*/  SEL R8, R3.reuse, R8, !P1 ;  /* 0x0000000803087207 */ /* 0x040fe20004800000 */
[----:B------:R-:W-:Y:S01]  /*14d0*/  @!P3 IMAD.MOV R14, RZ, RZ, -R14 ;  /* 0x000000ffff0eb224 */ /* 0x000fe200078e0a0e */
[----:B------:R-:W-:Y:S01]  /*14e0*/  SEL R10, R3, R10, !P1 ;  /* 0x0000000a030a7207 */ /* 0x000fe20004800000 */
[-C--:B-1----:R-:W-:Y:S01]  /*14f0*/  IMAD R0, R21, R16.reuse, RZ ;  /* 0x0000001015007224 */ /* 0x082fe200078e02ff */
[----:B------:R-:W-:Y:S01]  /*1500*/  @!P6 IADD3 R13, -R13, RZ, RZ ;  /* 0x000000ff0d0de210 */ /* 0x000fe20007ffe1ff */
[-C--:B------:R-:W-:Y:S01]  /*1510*/  IMAD R2, R23, R16.reuse, RZ ;  /* 0x0000001017027224 */ /* 0x080fe200078e02ff */
[----:B------:R-:W-:Y:S01]  /*1520*/  SEL R6, R3, R11, !P1 ;  /* 0x0000000b03067207 */ /* 0x000fe20004800000 */
[----:B------:R-:W-:Y:S01]  /*1530*/  IMAD R5, R5, R16, RZ ;  /* 0x0000001005057224 */ /* 0x000fe200078e02ff */
[C---:B------:R-:W-:Y:S01]  /*1540*/  SEL R9, R3.reuse, R9, !P1 ;  /* 0x0000000903097207 */ /* 0x040fe20004800000 */
[-C--:B0-----:R-:W-:Y:S01]  /*1550*/  IMAD R8, R8, R17.reuse, RZ ;  /* 0x0000001108087224 */ /* 0x081fe200078e02ff */
[C---:B------:R-:W-:Y:S01]  /*1560*/  SEL R12, R3.reuse, R12, !P1 ;  /* 0x0000000c030c7207 */ /* 0x040fe20004800000 */
[----:B------:R-:W-:Y:S01]  /*1570*/  IMAD R6, R6, R17, RZ ;  /* 0x0000001106067224 */ /* 0x000fe200078e02ff */
[----:B------:R-:W-:Y:S01]  /*1580*/  SEL R13, R3, R13, !P1 ;  /* 0x0000000d030d7207 */ /* 0x000fe20004800000 */
[-C--:B------:R-:W-:Y:S01]  /*1590*/  IMAD R9, R9, R17.reuse, RZ ;  /* 0x0000001109097224 */ /* 0x080fe200078e02ff */
[C---:B------:R-:W-:Y:S01]  /*15a0*/  SEL R7, R3.reuse, R14, !P1 ;  /* 0x0000000e03077207 */ /* 0x040fe20004800000 */
[----:B------:R-:W-:Y:S01]  /*15b0*/  IMAD R14, R12, R17, RZ ;  /* 0x000000110c0e7224 */ /* 0x000fe200078e02ff */
[----:B------:R-:W-:Y:S01]  /*15c0*/  SEL R15, R3, R15, !P1 ;  /* 0x0000000f030f7207 */ /* 0x000fe20004800000 */
[----:B------:R-:W-:Y:S01]  /*15d0*/  IMAD R3, R25, R16, RZ ;  /* 0x0000001019037224 */ /* 0x000fe200078e02ff */
[----:B--2---:R-:W-:Y:S01]  /*15e0*/  LEA R91, P4, R4, R18, 0x1 ;  /* 0x00000012045b7211 */ /* 0x004fe200078808ff */
[-C--:B------:R-:W-:Y:S01]  /*15f0*/  IMAD R7, R7, R17.reuse, RZ ;  /* 0x0000001107077224 */ /* 0x080fe200078e02ff */
[-C--:B---3--:R-:W-:Y:S01]  /*1600*/  LEA R158, P0, R0, R156.reuse, 0x1 ;  /* 0x0000009c009e7211 */ /* 0x088fe200078008ff */
[----:B----4-:R-:W-:Y:S01]  /*1610*/  IMAD R27, R34, 0x3e, RZ ;  /* 0x0000003e221b7824 */ /* 0x010fe200078e02ff */
[-C--:B------:R-:W-:Y:S01]  /*1620*/  LEA R160, P1, R2, R156.reuse, 0x1 ;  /* 0x0000009c02a07211 */ /* 0x080fe200078208ff */
[----:B------:R-:W-:Y:S01]  /*1630*/  IMAD R11, R10, R17, RZ ;  /* 0x000000110a0b7224 */ /* 0x000fe200078e02ff */
[-C--:B------:R-:W-:Y:S01]  /*1640*/  LEA R154, P2, R3, R156.reuse, 0x1 ;  /* 0x0000009c039a7211 */ /* 0x080fe200078408ff */
[C---:B------:R-:W-:Y:S01]  /*1650*/  IMAD R29, R34.reuse, 0x3d, RZ ;  /* 0x0000003d221d7824 */ /* 0x040fe200078e02ff */
[----:B------:R-:W-:Y:S01]  /*1660*/  LEA R156, P3, R5, R156, 0x1 ;  /* 0x0000009c059c7211 */ /* 0x000fe200078608ff */
[----:B------:R-:W-:Y:S01]  /*1670*/  IMAD R31, R34, 0x3c, RZ ;  /* 0x0000003c221f7824 */ /* 0x000fe200078e02ff */
[----:B------:R-:W-:Y:S01]  /*1680*/  LEA.HI.X.SX32 R159, R0, R157, 0x1, P0 ;  /* 0x0000009d009f7211 */ /* 0x000fe200000f0eff */
[----:B------:R-:W-:Y:S01]  /*1690*/  IMAD R0, R13, R17, RZ ;  /* 0x000000110d007224 */ /* 0x000fe200078e02ff */
[-C--:B------:R-:W-:Y:S01]  /*16a0*/  LEA.HI.X.SX32 R161, R2, R157.reuse, 0x1, P1 ;  /* 0x0000009d02a17211 */ /* 0x080fe200008f0eff */
[----:B------:R-:W-:Y:S01]  /*16b0*/  IMAD R39, R34, 0x3b, RZ ;  /* 0x0000003b22277824 */ /* 0x000fe200078e02ff */
[----:B------:R-:W-:Y:S01]  /*16c0*/  LEA.HI.X.SX32 R155, R3, R157, 0x1, P2 ;  /* 0x0000009d039b7211 */ /* 0x000fe200010f0eff */
[----:B------:R-:W-:Y:S01]  /*16d0*/  IMAD R3, R15, R17, RZ ;  /* 0x000000110f037224 */ /* 0x000fe200078e02ff */
[----:B------:R-:W-:Y:S01]  /*16e0*/  LEA.HI.X.SX32 R4, R4, R19, 0x1, P4 ;  /* 0x0000001304047211 */ /* 0x000fe200020f0eff */
[----:B------:R-:W-:Y:S01]  /*16f0*/  IMAD.WIDE R98, R27, 0x2, R160 ;  /* 0x000000021b627825 */ /* 0x000fe200078e02a0 */
[----:B------:R-:W-:Y:S01]  /*1700*/  LEA.HI.X.SX32 R157, R5, R157, 0x1, P3 ;  /* 0x0000009d059d7211 */ /* 0x000fe200018f0eff */
[----:B------:R-:W-:Y:S01]  /*1710*/  UIADD3.64 UR14, UR4, 0x180, URZ ;  /* 0x00000180040e7897 */ /* 0x000fe2000fffe03f */
[-C--:B------:R-:W-:Y:S01]  /*1720*/  LEA R18, P4, R6, R91.reuse, 0x1 ;  /* 0x0000005b06127211 */ /* 0x080fe200078808ff */
[----:B------:R-:W-:Y:S01]  /*1730*/  IMAD R5, R34, 0x3f, RZ ;  /* 0x0000003f22057824 */ /* 0x000fe200078e02ff */
[-C--:B------:R-:W-:Y:S01]  /*1740*/  LEA R90, P0, R7, R91.reuse, 0x1 ;  /* 0x0000005b075a7211 */ /* 0x080fe200078008ff */
[----:B------:R-:W-:Y:S01]  /*1750*/  IMAD.WIDE R96, R27, 0x2, R156 ;  /* 0x000000021b607825 */ /* 0x000fe200078e029c */
[-C--:B------:R-:W-:Y:S01]  /*1760*/  LEA R15, P6, R8, R91.reuse, 0x1 ;  /* 0x0000005b080f7211 */ /* 0x080fe200078c08ff */
[----:B------:R-:W-:Y:S01]  /*1770*/  UIADD3.64 UR10, UR4, 0x200, URZ ;  /* 0x00000200040a7897 */ /* 0x000fe2000fffe03f */
[-C--:B------:R-:W-:Y:S01]  /*1780*/  LEA R20, P3, R9, R91.reuse, 0x1 ;  /* 0x0000005b09147211 */ /* 0x080fe200078608ff */
[--C-:B------:R-:W-:Y:S01]  /*1790*/  IMAD.WIDE R24, R27, 0x2, R154.reuse ;  /* 0x000000021b187825 */ /* 0x100fe200078e029a */
[-C--:B------:R-:W-:Y:S01]  /*17a0*/  LEA.HI.X.SX32 R12, R6, R4.reuse, 0x1, P4 ;  /* 0x00000004060c7211 */ /* 0x080fe200020f0eff */
[----:B------:R-:W-:Y:S01]  /*17b0*/  UIADD3.64 UR14, UR4, 0x280, URZ ;  /* 0x00000280040e7897 */ /* 0x000fe2000fffe03f */
[-C--:B------:R-:W-:Y:S01]  /*17c0*/  LEA.HI.X.SX32 R2, R7, R4.reuse, 0x1, P0 ;  /* 0x0000000407027211 */ /* 0x080fe200000f0eff */
[----:B------:R-:W-:Y:S01]  /*17d0*/  IMAD.WIDE R6, R5, 0x2, R154 ;  /* 0x0000000205067825 */ /* 0x000fe200078e029a */
[-C--:B------:R-:W-:Y:S01]  /*17e0*/  LEA.HI.X.SX32 R10, R8, R4.reuse, 0x1, P6 ;  /* 0x00000004080a7211 */ /* 0x080fe200030f0eff */
[----:B------:R-:W-:Y:S01]  /*17f0*/  UIADD3.64 UR10, UR4, 0x300, URZ ;  /* 0x00000300040a7897 */ /* 0x000fe2000fffe03f */
[-C--:B------:R-:W-:Y:S01]  /*1800*/  LEA.HI.X.SX32 R13, R9, R4.reuse, 0x1, P3 ;  /* 0x00000004090d7211 */ /* 0x080fe200018f0eff */
[----:B------:R-:W-:Y:S01]  /*1810*/  IMAD.WIDE R8, R5, 0x2, R158 ;  /* 0x0000000205087825 */ /* 0x000fe200078e029e */
[-C--:B------:R-:W-:Y:S01]  /*1820*/  LEA R16, P5, R11, R91.reuse, 0x1 ;  /* 0x0000005b0b107211 */ /* 0x080fe200078a08ff */
[----:B------:R-:W-:Y:S01]  /*1830*/  UIADD3.64 UR14, UR4, 0x380, URZ ;  /* 0x00000380040e7897 */ /* 0x000fe2000fffe03f */
[-C--:B------:R-:W-:Y:S01]  /*1840*/  LEA R22, P2, R14, R91.reuse, 0x1 ;  /* 0x0000005b0e167211 */ /* 0x080fe200078408ff */
[----:B------:R-:W-:Y:S01]  /*1850*/  IMAD.WIDE R92, R5, 0x2, R156 ;  /* 0x00000002055c7825 */ /* 0x000fe200078e029c */
[-C--:B------:R-:W-:Y:S01]  /*1860*/  LEA R88, P1, R0, R91.reuse, 0x1 ;  /* 0x0000005b00587211 */ /* 0x080fe200078208ff */
[----:B------:R-:W-:Y:S01]  /*1870*/  UIADD3.64 UR10, UR4, 0x400, URZ ;  /* 0x00000400040a7897 */ /* 0x000fe2000fffe03f */
[----:B------:R-:W-:Y:S01]  /*1880*/  LEA R91, P6, R3, R91, 0x1 ;  /* 0x0000005b035b7211 */ /* 0x000fe200078c08ff */
[----:B------:R-:W-:Y:S01]  /*1890*/  IMAD.WIDE R94, R5, 0x2, R160 ;  /* 0x00000002055e7825 */ /* 0x000fe200078e02a0 */
[-C--:B------:R-:W-:Y:S01]  /*18a0*/  LEA.HI.X.SX32 R11, R11, R4.reuse, 0x1, P5 ;  /* 0x000000040b0b7211 */ /* 0x080fe200028f0eff */
[----:B------:R-:W-:Y:S01]  /*18b0*/  UIADD3.64 UR14, UR4, 0x480, URZ ;  /* 0x00000480040e7897 */ /* 0x000fe2000fffe03f */
[-C--:B------:R-:W-:Y:S01]  /*18c0*/  LEA.HI.X.SX32 R14, R14, R4.reuse, 0x1, P2 ;  /* 0x000000040e0e7211 */ /* 0x080fe200010f0eff */
[----:B------:R-:W-:Y:S01]  /*18d0*/  IMAD.WIDE R26, R27, 0x2, R158 ;  /* 0x000000021b1a7825 */ /* 0x000fe200078e029e */
[-C--:B------:R-:W-:Y:S01]  /*18e0*/  LEA.HI.X.SX32 R0, R0, R4.reuse, 0x1, P1 ;  /* 0x0000000400007211 */ /* 0x080fe200008f0eff */
[----:B------:R-:W-:Y:S01]  /*18f0*/  UIADD3.64 UR10, UR4, 0x500, URZ ;  /* 0x00000500040a7897 */ /* 0x000fe2000fffe03f */
[----:B------:R-:W-:Y:S01]  /*1900*/  LEA.HI.X.SX32 R3, R3, R4, 0x1, P6 ;  /* 0x0000000403037211 */ /* 0x000fe200030f0eff */
[----:B------:R-:W-:Y:S01]  /*1910*/  IMAD.MOV.U32 R5, RZ, RZ, R7 ;  /* 0x000000ffff057224 */ /* 0x000fe200078e0007 */
[----:B------:R-:W-:Y:S01]  /*1920*/  MOV R21, R27 ;  /* 0x0000001b00157202 */ /* 0x000fe20000000f00 */
[----:B------:R-:W-:Y:S01]  /*1930*/  IMAD.MOV.U32 R7, RZ, RZ, R9 ;  /* 0x000000ffff077224 */ /* 0x000fe200078e0009 */
[----:B------:R-:W-:Y:S01]  /*1940*/  UIADD3.64 UR14, UR4, 0x580, URZ ;  /* 0x00000580040e7897 */ /* 0x000fe2000fffe03f */
[----:B------:R-:W-:Y:S01]  /*1950*/  IMAD.MOV.U32 R9, RZ, RZ, R97 ;  /* 0x000000ffff097224 */ /* 0x000fe200078e0061 */
[----:B------:R-:W-:Y:S01]  /*1960*/  UIADD3.64 UR10, UR4, 0x600, URZ ;  /* 0x00000600040a7897 */ /* 0x000fe2000fffe03f */
[----:B------:R-:W-:Y:S01]  /*1970*/  IMAD.MOV.U32 R97, RZ, RZ, R24 ;  /* 0x000000ffff617224 */ /* 0x000fe200078e0018 */
[----:B------:R-:W-:Y:S01]  /*1980*/  UIADD3.64 UR14, UR4, 0x680, URZ ;  /* 0x00000680040e7897 */ /* 0x000fe2000fffe03f */
[----:B------:R-:W-:Y:S01]  /*1990*/  IMAD.MOV.U32 R17, RZ, RZ, R25 ;  /* 0x000000ffff117224 */ /* 0x000fe200078e0019 */
[----:B------:R-:W-:Y:S01]  /*19a0*/  UIADD3.64 UR10, UR4, 0x700, URZ ;  /* 0x00000700040a7897 */ /* 0x000fe2000fffe03f */
[----:B------:R-:W-:Y:S01]  /*19b0*/  IMAD.WIDE R100, R29, 0x2, R156 ;  /* 0x000000021d647825 */ /* 0x000fe200078e029c */
[----:B------:R-:W-:-:S02]  /*19c0*/  UIADD3.64 UR14, UR4, 0x780, URZ ;  /* 0x00000780040e7897 */ /* 0x000fc4000fffe03f */
[----:B------:R-:W-:Y:S01]  /*19d0*/  UIADD3.64 UR10, UR4, 0x800, URZ ;  /* 0x00000800040a7897 */ /* 0x000fe2000fffe03f */
[----:B------:R-:W-:Y:S01]  /*19e0*/  IMAD.MOV.U32 R19, RZ, RZ, R99 ;  /* 0x000000ffff137224 */ /* 0x000fe200078e0063 */
[----:B------:R-:W-:Y:S01]  /*19f0*/  UIADD3.64 UR14, UR4, 0x880, URZ ;  /* 0x00000880040e7897 */ /* 0x000fe2000fffe03f */
[----:B------:R-:W-:Y:S01]  /*1a00*/  IMAD.MOV.U32 R99, RZ, RZ, R26 ;  /* 0x000000ffff637224 */ /* 0x000fe200078e001a */
[----:B------:R-:W-:Y:S01]  /*1a10*/  UIADD3.64 UR10, UR4, 0x900, URZ ;  /* 0x00000900040a7897 */ /* 0x000fe2000fffe03f */
[C---:B------:R-:W-:Y:S01]  /*1a20*/  IMAD.WIDE R24, R29.reuse, 0x2, R154 ;  /* 0x000000021d187825 */ /* 0x040fe200078e029a */
[----:B------:R-:W-:Y:S02]  /*1a30*/  UIADD3.64 UR14, UR4, 0x980, URZ ;  /* 0x00000980040e7897 */ /* 0x000fe4000fffe03f */
[----:B------:R-:W-:Y:S01]  /*1a40*/  UIADD3.64 UR10, UR4, 0xa00, URZ ;  /* 0x00000a00040a7897 */ /* 0x000fe2000fffe03f */
[----:B------:R-:W-:Y:S01]  /*1a50*/  IMAD.WIDE R26, R29, 0x2, R160 ;  /* 0x000000021d1a7825 */ /* 0x000fe200078e02a0 */
[----:B------:R-:W-:-:S02]  /*1a60*/  UIADD3.64 UR8, UR4, 0x80, URZ ;  /* 0x0000008004087897 */ /* 0x000fc4000fffe03f */
[----:B------:R-:W-:Y:S01]  /*1a70*/  UIADD3.64 UR12, UR4, 0x100, URZ ;  /* 0x00000100040c7897 */ /* 0x000fe2000fffe03f */
[----:B------:R-:W-:Y:S01]  /*1a80*/  IMAD.MOV.U32 R23, RZ, RZ, R101 ;  /* 0x000000ffff177224 */ /* 0x000fe200078e0065 */
[----:B------:R-:W-:Y:S01]  /*1a90*/  STL [R1+0x44], R26 ;  /* 0x0000441a01007387 */ /* 0x000fe20000100800 */
[----:B------:R-:W-:Y:S01]  /*1aa0*/  IMAD.WIDE R28, R29, 0x2, R158 ;  /* 0x000000021d1c7825 */ /* 0x000fe200078e029e */
[----:B------:R-:W-:Y:S02]  /*1ab0*/  UIADD3.64 UR20, UR4, 0xa80, URZ ;  /* 0x00000a8004147897 */ /* 0x000fe4000fffe03f */
[----:B------:R0:W-:Y:S01]  /*1ac0*/  STL [R1+0x40], R27 ;  /* 0x0000401b01007387 */ /* 0x0001e20000100800 */
[----:B------:R-:W-:Y:S01]  /*1ad0*/  IMAD.MOV.U32 R101, RZ, RZ, R24 ;  /* 0x000000ffff657224 */ /* 0x000fe200078e0018 */
[----:B------:R-:W-:Y:S01]  /*1ae0*/  UIADD3.64 UR24, UR4, 0xb00, URZ ;  /* 0x00000b0004187897 */ /* 0x000fe2000fffe03f */
[----:B------:R-:W-:Y:S01]  /*1af0*/  IMAD.MOV.U32 R89, RZ, RZ, R25 ;  /* 0x000000ffff597224 */ /* 0x000fe200078e0019 */
[----:B------:R-:W-:Y:S01]  /*1b00*/  STL [R1+0x4c], R28 ;  /* 0x00004c1c01007387 */ /* 0x000fe20000100800 */
[----:B------:R-:W-:Y:S01]  /*1b10*/  IMAD.WIDE R24, R31, 0x2, R156 ;  /* 0x000000021f187825 */ /* 0x000fe200078e029c */
[----:B------:R-:W-:-:S02]  /*1b20*/  UIADD3.64 UR28, UR4, 0xb80, URZ ;  /* 0x00000b80041c7897 */ /* 0x000fc4000fffe03f */
[----:B------:R1:W-:Y:S01]  /*1b30*/  STL [R1+0x48], R29 ;  /* 0x0000481d01007387 */ /* 0x0003e20000100800 */
[C---:B------:R-:W-:Y:S01]  /*1b40*/  IMAD R41, R34.reuse, 0x30, RZ ;  /* 0x0000003022297824 */ /* 0x040fe200078e02ff */
[----:B------:R-:W-:Y:S01]  /*1b50*/  UIADD3.64 UR32, UR4, 0xc00, URZ ;  /* 0x00000c0004207897 */ /* 0x000fe2000fffe03f */
[C---:B0-----:R-:W-:Y:S01]  /*1b60*/  IMAD.WIDE R26, R31.reuse, 0x2, R154 ;  /* 0x000000021f1a7825 */ /* 0x041fe200078e029a */
[----:B------:R-:W-:Y:S01]  /*1b70*/  STL [R1+0x54], R24 ;  /* 0x0000541801007387 */ /* 0x000fe20000100800 */
[----:B------:R-:W-:Y:S02]  /*1b80*/  UIADD3.64 UR36, UR4, 0xc80, URZ ;  /* 0x00000c8004247897 */ /* 0x000fe4000fffe03f */
[----:B------:R-:W-:Y:S01]  /*1b90*/  IMAD R36, R34, 0x26, RZ ;  /* 0x0000002622247824 */ /* 0x000fe200078e02ff */
[----:B------:R0:W-:Y:S01]  /*1ba0*/  STL [R1+0x50], R25 ;  /* 0x0000501901007387 */ /* 0x0001e20000100800 */
[----:B------:R-:W-:Y:S01]  /*1bb0*/  IMAD.MOV.U32 R4, RZ, RZ, R93 ;  /* 0x000000ffff047224 */ /* 0x000fe200078e005d */
[----:B------:R-:W-:Y:S01]  /*1bc0*/  UIADD3.64 UR40, UR4, 0xd00, URZ ;  /* 0x00000d0004287897 */ /* 0x000fe2000fffe03f */
[----:B-1----:R-:W-:Y:S01]  /*1bd0*/  IMAD.WIDE R28, R31, 0x2, R158 ;  /* 0x000000021f1c7825 */ /* 0x002fe200078e029e */
[----:B------:R-:W-:Y:S01]  /*1be0*/  STL [R1+0x5c], R26 ;  /* 0x00005c1a01007387 */ /* 0x000fe20000100800 */
[----:B------:R-:W-:-:S02]  /*1bf0*/  UIADD3.64 UR44, UR4, 0xd80, URZ ;  /* 0x00000d80042c7897 */ /* 0x000fc4000fffe03f */
[----:B------:R-:W-:Y:S01]  /*1c00*/  IMAD.MOV.U32 R93, RZ, RZ, R6 ;  /* 0x000000ffff5d7224 */ /* 0x000fe200078e0006 */
[----:B------:R1:W-:Y:S01]  /*1c10*/  STL [R1+0x58], R27 ;  /* 0x0000581b01007387 */ /* 0x0003e20000100800 */
[----:B------:R-:W-:Y:S01]  /*1c20*/  IMAD.MOV.U32 R6, RZ, RZ, R95 ;  /* 0x000000ffff067224 */ /* 0x000fe200078e005f */
[----:B------:R-:W-:Y:S01]  /*1c30*/  MOV R95, R8 ;  /* 0x00000008005f7202 */ /* 0x000fe20000000f00 */
[----:B0-----:R-:W-:Y:S01]  /*1c40*/  IMAD.WIDE R24, R31, 0x2, R160 ;  /* 0x000000021f187825 */ /* 0x001fe200078e02a0 */
[----:B------:R-:W-:Y:S02]  /*1c50*/  UIADD3.64 UR48, UR4, 0xe00, URZ ;  /* 0x00000e0004307897 */ /* 0x000fe4000fffe03f */
[----:B------:R-:W-:Y:S01]  /*1c60*/  UIADD3.64 UR52, UR4, 0xe80, URZ ;  /* 0x00000e8004347897 */ /* 0x000fe2000fffe03f */
[C---:B------:R-:W-:Y:S01]  /*1c70*/  IMAD R31, R34.reuse, 0x3a, RZ ;  /* 0x0000003a221f7824 */ /* 0x040fe200078e02ff */
[----:B------:R-:W-:Y:S01]  /*1c80*/  STL [R1+0x64], R24 ;  /* 0x0000641801007387 */ /* 0x000fe20000100800 */
[----:B------:R-:W-:Y:S01]  /*1c90*/  IMAD R8, R34, 0x25, RZ ;  /* 0x0000002522087824 */ /* 0x000fe200078e02ff */
[----:B------:R-:W-:Y:S01]  /*1ca0*/  UIADD3.64 UR56, UR4, 0xf00, URZ ;  /* 0x00000f0004387897 */ /* 0x000fe2000fffe03f */
[----:B-1----:R-:W-:Y:S01]  /*1cb0*/  IMAD.WIDE R26, R39, 0x2, R156 ;  /* 0x00000002271a7825 */ /* 0x002fe200078e029c */
[----:B------:R0:W-:Y:S01]  /*1cc0*/  STL [R1+0x60], R25 ;  /* 0x0000601901007387 */ /* 0x0001e20000100800 */
[----:B------:R-:W-:-:S02]  /*1cd0*/  UIADD3.64 UR10, UR6, 0x2, URZ ;  /* 0x00000002060a7897 */ /* 0x000fc4000fffe03f */
[----:B------:R-:W-:Y:S01]  /*1ce0*/  UIADD3.64 UR14, UR6, 0x4, URZ ;  /* 0x00000004060e7897 */ /* 0x000fe2000fffe03f */
[----:B------:R-:W-:Y:S04]  /*1cf0*/  STL [R1+0x6c], R28 ;  /* 0x00006c1c01007387 */ /* 0x000fe80000100800 */
[----:B------:R1:W-:Y:S01]  /*1d00*/  STL [R1+0x68], R29 ;  /* 0x0000681d01007387 */ /* 0x0003e20000100800 */
[----:B0-----:R-:W-:-:S03]  /*1d10*/  IMAD.WIDE R24, R39, 0x2, R154 ;  /* 0x0000000227187825 */ /* 0x001fc600078e029a */
[----:B------:R-:W-:Y:S04]  /*1d20*/  STL [R1+0x74], R26 ;  /* 0x0000741a01007387 */ /* 0x000fe80000100800 */
[----:B------:R0:W-:Y:S01]  /*1d30*/  STL [R1+0x70], R27 ;  /* 0x0000701b01007387 */ /* 0x0001e20000100800 */
[----:B-1----:R-:W-:-:S03]  /*1d40*/  IMAD.WIDE R28, R39, 0x2, R158 ;  /* 0x00000002271c7825 */ /* 0x002fc600078e029e */
[----:B------:R-:W-:Y:S04]  /*1d50*/  STL [R1+0x84], R24 ;  /* 0x0000841801007387 */ /* 0x000fe80000100800 */
[----:B------:R1:W-:Y:S01]  /*1d60*/  STL [R1+0x7c], R25 ;  /* 0x00007c1901007387 */ /* 0x0003e20000100800 */
[----:B0-----:R-:W-:-:S04]  /*1d70*/  IMAD.WIDE R26, R39, 0x2, R160 ;  /* 0x00000002271a7825 */ /* 0x001fc800078e02a0 */
[----:B------:R-:W-:Y:S01]  /*1d80*/  IMAD R39, R34, 0x39, RZ ;  /* 0x0000003922277824 */ /* 0x000fe200078e02ff */
[----:B------:R-:W-:Y:S01]  /*1d90*/  STL [R1+0x90], R26 ;  /* 0x0000901a01007387 */ /* 0x000fe20000100800 */
[----:B-1----:R-:W-:-:S03]  /*1da0*/  IMAD.WIDE R24, R31, 0x2, R156 ;  /* 0x000000021f187825 */ /* 0x002fc600078e029c */
[----:B------:R0:W-:Y:S04]  /*1db0*/  STL [R1+0x8c], R27 ;  /* 0x00008c1b01007387 */ /* 0x0001e80000100800 */
        /* <DEDUP_REMOVED lines=86> */
[----:B0-----:R-:W-:-:S03]  /*2320*/  IMAD.WIDE R24, R31, 0x2, R158 ;  /* 0x000000021f187825 */ /* 0x001fc600078e029e */
[----:B------:R-:W-:Y:S01]  /*2330*/  STL [R1+0x230], R28 ;  /* 0x0002301c01007387 */ /* 0x000fe20000100800 */
[----:B------:R-:W-:-:S03]  /*2340*/  IMAD R31, R34, 0x32, RZ ;  /* 0x00000032221f7824 */ /* 0x000fc600078e02ff */
[----:B------:R0:W-:Y:S01]  /*2350*/  STL [R1+0x22c], R29 ;  /* 0x00022c1d01007387 */ /* 0x0001e20000100800 */
[----:B-1----:R-:W-:-:S03]  /*2360*/  IMAD.WIDE R26, R39, 0x2, R156 ;  /* 0x00000002271a7825 */ /* 0x002fc600078e029c */
[----:B------:R-:W-:Y:S04]  /*2370*/  STL [R1+0x238], R24 ;  /* 0x0002381801007387 */ /* 0x000fe80000100800 */
[----:B------:R1:W-:Y:S01]  /*2380*/  STL [R1+0x234], R25 ;  /* 0x0002341901007387 */ /* 0x0003e20000100800 */
[----:B0-----:R-:W-:-:S03]  /*2390*/  IMAD.WIDE R28, R39, 0x2, R160 ;  /* 0x00000002271c7825 */ /* 0x001fc600078e02a0 */
[----:B------:R-:W-:Y:S04]  /*23a0*/  STL [R1+0x240], R26 ;  /* 0x0002401a01007387 */ /* 0x000fe80000100800 */
[----:B------:R0:W-:Y:S01]  /*23b0*/  STL [R1+0x23c], R27 ;  /* 0x00023c1b01007387 */ /* 0x0001e20000100800 */
[----:B-1----:R-:W-:-:S05]  /*23c0*/  IMAD.WIDE R24, R39, 0x2, R154 ;  /* 0x0000000227187825 */ /* 0x002fca00078e029a */
[----:B------:R-:W-:Y:S01]  /*23d0*/  STL [R1+0x248], R24 ;  /* 0x0002481801007387 */ /* 0x000fe20000100800 */
[----:B0-----:R-:W-:-:S03]  /*23e0*/  IMAD.WIDE R26, R39, 0x2, R158 ;  /* 0x00000002271a7825 */ /* 0x001fc600078e029e */
[----:B------:R0:W-:Y:S01]  /*23f0*/  STL [R1+0x244], R25 ;  /* 0x0002441901007387 */ /* 0x0001e20000100800 */
[----:B------:R-:W-:-:S03]  /*2400*/  IMAD R39, R34, 0x31, RZ ;  /* 0x0000003122277824 */ /* 0x000fc600078e02ff */
        /* <DEDUP_REMOVED lines=8> */
[----:B0-----:R-:W-:-:S05]  /*2490*/  IMAD.WIDE R26, R31, 0x2, R154 ;  /* 0x000000021f1a7825 */ /* 0x001fca00078e029a */
[----:B------:R-:W-:Y:S01]  /*24a0*/  STL [R1+0x268], R26 ;  /* 0x0002681a01007387 */ /* 0x000fe20000100800 */
[----:B-1----:R-:W-:-:S03]  /*24b0*/  IMAD.WIDE R24, R31, 0x2, R160 ;  /* 0x000000021f187825 */ /* 0x002fc600078e02a0 */
[----:B------:R0:W-:Y:S01]  /*24c0*/  STL [R1+0x264], R27 ;  /* 0x0002641b01007387 */ /* 0x0001e20000100800 */
[----:B------:R-:W-:-:S03]  /*24d0*/  IMAD.WIDE R30, R41, 0x2, R156 ;  /* 0x00000002291e7825 */ /* 0x000fc600078e029c */
        /* <DEDUP_REMOVED lines=9> */
[----:B------:R-:W-:Y:S04]  /*2570*/  STL [R1+0x288], R24 ;  /* 0x0002881801007387 */ /* 0x000fe80000100800 */
[----:B------:R0:W-:Y:S01]  /*2580*/  STL [R1+0x284], R25 ;  /* 0x0002841901007387 */ /* 0x0001e20000100800 */
[----:B-1----:R-:W-:-:S04]  /*2590*/  IMAD.WIDE R26, R39, 0x2, R160 ;  /* 0x00000002271a7825 */ /* 0x002fc800078e02a0 */
[----:B------:R-:W-:Y:S01]  /*25a0*/  IMAD R39, R34, 0x2f, RZ ;  /* 0x0000002f22277824 */ /* 0x000fe200078e02ff */
[----:B------:R-:W-:Y:S01]  /*25b0*/  STL [R1+0x290], R26 ;  /* 0x0002901a01007387 */ /* 0x000fe20000100800 */
[----:B0-----:R-:W-:-:S03]  /*25c0*/  IMAD.WIDE R24, R41, 0x2, R154 ;  /* 0x0000000229187825 */ /* 0x001fc600078e029a */
[----:B------:R0:W-:Y:S04]  /*25d0*/  STL [R1+0x28c], R27 ;  /* 0x00028c1b01007387 */ /* 0x0001e80000100800 */
[----:B------:R-:W-:Y:S04]  /*25e0*/  STL [R1+0x298], R28 ;  /* 0x0002981c01007387 */ /* 0x000fe80000100800 */
[----:B------:R1:W-:Y:S01]  /*25f0*/  STL [R1+0x294], R29 ;  /* 0x0002941d01007387 */ /* 0x0003e20000100800 */
[----:B0-----:R-:W-:-:S03]  /*2600*/  IMAD.WIDE R26, R41, 0x2, R160 ;  /* 0x00000002291a7825 */ /* 0x001fc600078e02a0 */
[----:B------:R-:W-:Y:S04]  /*2610*/  STL [R1+0x2a0], R30 ;  /* 0x0002a01e01007387 */ /* 0x000fe80000100800 */
[----:B------:R0:W-:Y:S01]  /*2620*/  STL [R1+0x29c], R31 ;  /* 0x00029c1f01007387 */ /* 0x0001e20000100800 */
[----:B-1----:R-:W-:-:S03]  /*2630*/  IMAD.WIDE R28, R41, 0x2, R158 ;  /* 0x00000002291c7825 */ /* 0x002fc600078e029e */
[----:B------:R-:W-:Y:S01]  /*2640*/  STL [R1+0x2a8], R24 ;  /* 0x0002a81801007387 */ /* 0x000fe20000100800 */
[----:B------:R-:W-:-:S03]  /*2650*/  IMAD R41, R34, 0x2e, RZ ;  /* 0x0000002e22297824 */ /* 0x000fc600078e02ff */
        /* <DEDUP_REMOVED lines=101> */
[----:B-1----:R-:W-:Y:S01]  /*2cb0*/  IMAD.WIDE R28, R41, 0x2, R158 ;  /* 0x00000002291c7825 */ /* 0x002fe200078e029e */
[----:B------:R-:W-:Y:S02]  /*2cc0*/  CS2R R40, SRZ ;  /* 0x0000000000287805 */ /* 0x000fe4000001ff00 */
        /* <DEDUP_REMOVED lines=78> */
[----:B------:R-:W-:-:S03]  /*31b0*/  IMAD.SHL.U32 R36, R34, 0x20, RZ ;  /* 0x0000002022247824 */ /* 0x000fc600078e00ff */
        /* <DEDUP_REMOVED lines=362> */
[----:B------:R-:W-:Y:S02]  /*4860*/  SHF.L.U32 R36, R34, 0x2, RZ ;  /* 0x0000000222247819 */ /* 0x000fe400000006ff */
        /* <DEDUP_REMOVED lines=34> */
[----:B------:R0:W-:Y:S04]  /*4a90*/  STL [R1+0x840], R30 ;  /* 0x0008401e01007387 */ /* 0x0001e80000100800 */
[----:B------:R-:W-:Y:S01]  /*4aa0*/  STL [R1+0x83c], R31 ;  /* 0x00083c1f01007387 */ /* 0x000fe20000100800 */
[----:B-1----:R-:W-:-:S03]  /*4ab0*/  IMAD.WIDE R28, R8, 0x2, R158 ;  /* 0x00000002081c7825 */ /* 0x002fc600078e029e */
[----:B------:R-:W-:Y:S01]  /*4ac0*/  STL [R1+0x848], R24 ;  /* 0x0008481801007387 */ /* 0x000fe20000100800 */
[----:B------:R-:W-:Y:S02]  /*4ad0*/  IMAD.MOV.U32 R8, RZ, RZ, RZ ;  /* 0x000000ffff087224 */ /* 0x000fe400078e00ff */
[----:B0-----:R-:W-:Y:S01]  /*4ae0*/  IMAD.SHL.U32 R30, R34, 0x2, RZ ;  /* 0x00000002221e7824 */ /* 0x001fe200078e00ff */
        /* <DEDUP_REMOVED lines=11> */
[----:B------:R-:W-:-:S03]  /*4ba0*/  IMAD.WIDE R30, R30, 0x2, R158 ;  /* 0x000000021e1e7825 */ /* 0x000fc600078e029e */
        /* <DEDUP_REMOVED lines=10> */
[----:B0-----:R-:W-:-:S03]  /*4c50*/  CS2R R30, SRZ ;  /* 0x00000000001e7805 */ /* 0x001fc6000001ff00 */
[----:B------:R-:W-:Y:S04]  /*4c60*/  STL [R1+0x888], R26 ;  /* 0x0008881a01007387 */ /* 0x000fe80000100800 */
[----:B------:R0:W-:Y:S01]  /*4c70*/  STL [R1+0x884], R27 ;  /* 0x0008841b01007387 */ /* 0x0001e20000100800 */
[----:B-1----:R-:W-:-:S03]  /*4c80*/  IMAD.WIDE R24, R34, 0x2, R158 ;  /* 0x0000000222187825 */ /* 0x002fc600078e029e */
[----:B------:R-:W-:Y:S01]  /*4c90*/  STL [R1+0x890], R28 ;  /* 0x0008901c01007387 */ /* 0x000fe20000100800 */
[----:B------:R-:W-:-:S03]  /*4ca0*/  IMAD.SHL.U32 R34, R34, 0x40, RZ ;  /* 0x0000004022227824 */ /* 0x000fc600078e00ff */
[----:B------:R1:W-:Y:S01]  /*4cb0*/  STL [R1+0x88c], R29 ;  /* 0x00088c1d01007387 */ /* 0x0003e20000100800 */
[----:B------:R-:W-:Y:S01]  /*4cc0*/  IMAD.SHL.U32 R111, R34, 0x2, RZ ;  /* 0x00000002226f7824 */ /* 0x000fe200078e00ff */
[----:B0-----:R-:W-:Y:S02]  /*4cd0*/  CS2R R26, SRZ ;  /* 0x00000000001a7805 */ /* 0x001fe4000001ff00 */
[----:B------:R0:W-:Y:S04]  /*4ce0*/  STL [R1+0x898], R24 ;  /* 0x0008981801007387 */ /* 0x0001e80000100800 */
[----:B------:R2:W-:Y:S01]  /*4cf0*/  STL [R1+0x894], R25 ;  /* 0x0008941901007387 */ /* 0x0005e20000100800 */
[----:B-1----:R-:W-:-:S03]  /*4d00*/  CS2R R28, SRZ ;  /* 0x00000000001c7805 */ /* 0x002fc6000001ff00 */
[----:B------:R1:W-:Y:S01]  /*4d10*/  STL [R1+0x8dc], R102 ;  /* 0x0008dc6601007387 */ /* 0x0003e20000100800 */
[----:B0-----:R-:W-:-:S03]  /*4d20*/  IMAD.SHL.U32 R24, R37, 0x40, RZ ;  /* 0x0000004025187824 */ /* 0x001fc600078e00ff */
[----:B------:R0:W-:Y:S01]  /*4d30*/  STL [R1+0x8a8], R114 ;  /* 0x0008a87201007387 */ /* 0x0001e20000100800 */
[----:B--2---:R-:W-:Y:S02]  /*4d40*/  SHF.R.S32.HI R25, RZ, 0x1f, R34 ;  /* 0x0000001fff197819 */ /* 0x004fe40000011422 */
[----:B------:R-:W-:Y:S02]  /*4d50*/  CS2R R36, SRZ ;  /* 0x0000000000247805 */ /* 0x000fe4000001ff00 */
[----:B------:R-:W-:Y:S02]  /*4d60*/  SHF.R.S32.HI R109, RZ, 0x1f, R24 ;  /* 0x0000001fff6d7819 */ /* 0x000fe40000011418 */
[----:B------:R-:W-:Y:S02]  /*4d70*/  SHF.L.U64.HI R110, R34, 0x1, R25 ;  /* 0x00000001226e7819 */ /* 0x000fe40000010219 */
[----:B------:R-:W-:Y:S02]  /*4d80*/  CS2R R34, SRZ ;  /* 0x0000000000227805 */ /* 0x000fe4000001ff00 */
[----:B------:R-:W-:-:S02]  /*4d90*/  SHF.L.U64.HI R109, R24, 0x1, R109 ;  /* 0x00000001186d7819 */ /* 0x000fc4000001026d */
[C---:B------:R-:W-:Y:S02]  /*4da0*/  LOP3.LUT R24, R33.reuse, 0x20, RZ, 0x3c, !PT ;  /* 0x0000002021187812 */ /* 0x040fe400078e3cff */
[----:B-1----:R-:W-:Y:S02]  /*4db0*/  LOP3.LUT R102, R32, 0x10, RZ, 0x3c, !PT ;  /* 0x0000001020667812 */ /* 0x002fe400078e3cff */
[----:B------:R-:W-:Y:S01]  /*4dc0*/  LOP3.LUT R25, R33, 0x40, RZ, 0x3c, !PT ;  /* 0x0000004021197812 */ /* 0x000fe200078e3cff */
[----:B------:R-:W-:Y:S01]  /*4dd0*/  IMAD.IADD R115, R113, 0x1, R24 ;  /* 0x0000000171737824 */ /* 0x000fe200078e0218 */
[----:B------:R-:W-:Y:S01]  /*4de0*/  LOP3.LUT R33, R33, 0x60, RZ, 0x3c, !PT ;  /* 0x0000006021217812 */ /* 0x000fe200078e3cff */
[C---:B------:R-:W-:Y:S02]  /*4df0*/  IMAD.IADD R102, R113.reuse, 0x1, R102 ;  /* 0x0000000171667824 */ /* 0x040fe400078e0266 */
[C---:B0-----:R-:W-:Y:S01]  /*4e00*/  IMAD.IADD R114, R113.reuse, 0x1, R25 ;  /* 0x0000000171727824 */ /* 0x041fe200078e0219 */
[----:B------:R0:W-:Y:S01]  /*4e10*/  STL [R1+0x8a4], R115 ;  /* 0x0008a47301007387 */ /* 0x0001e20000100800 */
[----:B------:R-:W-:Y:S01]  /*4e20*/  IMAD.IADD R113, R113, 0x1, R33 ;  /* 0x0000000171717824 */ /* 0x000fe200078e0221 */
[----:B------:R-:W-:-:S02]  /*4e30*/  CS2R R32, SRZ ;  /* 0x0000000000207805 */ /* 0x000fc4000001ff00 */
[----:B------:R-:W-:Y:S01]  /*4e40*/  CS2R R24, SRZ ;  /* 0x0000000000187805 */ /* 0x000fe2000001ff00 */
[----:B------:R0:W-:Y:S04]  /*4e50*/  STL [R1+0x8a0], R114 ;  /* 0x0008a07201007387 */ /* 0x0001e80000100800 */
[----:B------:R0:W-:Y:S02]  /*4e60*/  STL [R1+0x89c], R113 ;  /* 0x00089c7101007387 */ /* 0x0001e40000100800 */
.L_x_1:
[----:B------:R-:W-:Y:S04]  /*4e70*/  STL [R1+0xa98], R230 ;  /* 0x000a98e601007387 */ /* 0x000fe80000100800 */
        /* <DEDUP_REMOVED lines=47> */
[----:B------:R-:W-:Y:S01]  /*5170*/  STL [R1+0x958], R11 ;  /* 0x0009580b01007387 */ /* 0x000fe20000100800 */
[----:B------:R-:W-:-:S03]  /*5180*/  MOV R111, UR49 ;  /* 0x00000031006f7c02 */ /* 0x000fc60008000f00 */
[----:B------:R-:W-:Y:S04]  /*5190*/  STL [R1+0x954], R15 ;  /* 0x0009540f01007387 */ /* 0x000fe80000100800 */
[----:B------:R-:W-:Y:S01]  /*51a0*/  STL [R1+0x950], R10 ;  /* 0x0009500a01007387 */ /* 0x000fe20000100800 */
[----:B0-----:R-:W-:-:S03]  /*51b0*/  MOV R113, UR53 ;  /* 0x0000003500717c02 */ /* 0x001fc60008000f00 */
[----:B------:R-:W-:Y:S04]  /*51c0*/  STL [R1+0x93c], R108 ;  /* 0x00093c6c01007387 */ /* 0x000fe80000100800 */
[----:B------:R0:W-:Y:S04]  /*51d0*/  STL [R1+0x90c], R110 ;  /* 0x00090c6e01007387 */ /* 0x0001e80000100800 */
[----:B------:R1:W-:Y:S01]  /*51e0*/  STL [R1+0x8e8], R109 ;  /* 0x0008e86d01007387 */ /* 0x0003e20000100800 */
[----:B0-----:R-:W-:-:S03]  /*51f0*/  MOV R110, UR48 ;  /* 0x00000030006e7c02 */ /* 0x001fc60008000f00 */
[----:B-1----:R-:W2:Y:S01]  /*5200*/  LDL.LU R109, [R1+0x40] ;  /* 0x00004000016d7983 */ /* 0x002ea20000300800 */
[----:B------:R-:W-:Y:S02]  /*5210*/  PRMT R230, RZ, 0x7610, R230 ;  /* 0x00007610ffe67816 */ /* 0x000fe400000000e6 */
[----:B------:R-:W-:Y:S01]  /*5220*/  PRMT R232, RZ, 0x7610, R232 ;  /* 0x00007610ffe87816 */ /* 0x000fe200000000e8 */
[----:B------:R0:W-:Y:S04]  /*5230*/  STL [R1+0x8c0], R111 ;  /* 0x0008c06f01007387 */ /* 0x0001e80000100800 */
[----:B------:R1:W-:Y:S04]  /*5240*/  STL [R1+0x8bc], R110 ;  /* 0x0008bc6e01007387 */ /* 0x0003e80000100800 */
[----:B------:R3:W-:Y:S01]  /*5250*/  STL [R1+0x8b8], R113 ;  /* 0x0008b87101007387 */ /* 0x0007e20000100800 */
[----:B------:R-:W-:-:S02]  /*5260*/  PRMT R234, RZ, 0x7610, R234 ;  /* 0x00007610ffea7816 */ /* 0x000fc400000000ea */
[----:B------:R-:W-:Y:S02]  /*5270*/  PRMT R236, RZ, 0x7610, R236 ;  /* 0x00007610ffec7816 */ /* 0x000fe400000000ec */
[----:B0-----:R-:W-:Y:S02]  /*5280*/  MOV R111, UR52 ;  /* 0x00000034006f7c02 */ /* 0x001fe40008000f00 */
[----:B-1----:R-:W-:Y:S01]  /*5290*/  MOV R110, UR57 ;  /* 0x00000039006e7c02 */ /* 0x002fe20008000f00 */
[----:B---3--:R-:W0:Y:S04]  /*52a0*/  LDC R113, c[0x0][0x230] ;  /* 0x00008c00ff717b82 */ /* 0x008e280000000800 */
[----:B------:R-:W-:Y:S04]  /*52b0*/  STL [R1+0x910], R110 ;  /* 0x0009106e01007387 */ /* 0x000fe80000100800 */
[----:B------:R1:W-:Y:S02]  /*52c0*/  STL [R1+0x8b4], R111 ;  /* 0x0008b46f01007387 */ /* 0x0003e40000100800 */
[----:B-1----:R-:W-:-:S05]  /*52d0*/  MOV R111, UR56 ;  /* 0x00000038006f7c02 */ /* 0x002fca0008000f00 */
[----:B------:R-:W-:Y:S01]  /*52e0*/  STL [R1+0x914], R111 ;  /* 0x0009146f01007387 */ /* 0x000fe20000100800 */
[----:B0-----:R-:W-:-:S03]  /*52f0*/  IMAD R113, R8, -0x40, R113 ;  /* 0xffffffc008717824 */ /* 0x001fc600078e0271 */
[----:B------:R-:W-:Y:S02]  /*5300*/  STL [R1+0x918], R8 ;  /* 0x0009180801007387 */ /* 0x000fe40000100800 */
[C---:B------:R-:W-:Y:S02]  /*5310*/  ISETP.GT.AND P0, PT, R113.reuse, RZ, PT ;  /* 0x000000ff7100720c */ /* 0x040fe40003f04270 */
[----:B------:R-:W-:Y:S01]  /*5320*/  STL [R1+0x920], R158 ;  /* 0x0009209e01007387 */ /* 0x000fe20000100800 */
[----:B------:R-:W-:-:S03]  /*5330*/  ISETP.GT.AND P1, PT, R113, 0x1, PT ;  /* 0x000000017100780c */ /* 0x000fc60003f24270 */
[----:B------:R-:W-:Y:S07]  /*5340*/  STL [R1+0x91c], R159 ;  /* 0x00091c9f01007387 */ /* 0x000fee0000100800 */
[----:B------:R-:W-:Y:S02]  /*5350*/  @P0 IMAD.MOV.U32 R114, RZ, RZ, R158 ;  /* 0x000000ffff720224 */ /* 0x000fe400078e009e */
[----:B------:R-:W-:-:S05]  /*5360*/  @P0 IMAD.MOV.U32 R115, RZ, RZ, R159 ;  /* 0x000000ffff730224 */ /* 0x000fca00078e009f */
[----:B------:R0:W3:Y:S02]  /*5370*/  @P0 LDG.E.U16 R230, desc[UR60][R114.64] ;  /* 0x0000003c72e60981 */ /* 0x0000e4000c1e1500 */
[----:B0-----:R-:W-:Y:S01]  /*5380*/  @P0 IMAD.MOV.U32 R114, RZ, RZ, R160 ;  /* 0x000000ffff720224 */ /* 0x001fe200078e00a0 */
[----:B------:R-:W-:-:S05]  /*5390*/  @P0 MOV R115, R161 ;  /* 0x000000a100730202 */ /* 0x000fca0000000f00 */
[----:B------:R0:W4:Y:S02]  /*53a0*/  @P0 LDG.E.U16 R232, desc[UR60][R114.64] ;  /* 0x0000003c72e80981 */ /* 0x000124000c1e1500 */
[----:B0-----:R-:W-:Y:S02]  /*53b0*/  @P0 IMAD.MOV.U32 R114, RZ, RZ, R154 ;  /* 0x000000ffff720224 */ /* 0x001fe400078e009a */
[----:B------:R-:W-:-:S05]  /*53c0*/  @P0 IMAD.MOV.U32 R115, RZ, RZ, R155 ;  /* 0x000000ffff730224 */ /* 0x000fca00078e009b */
[----:B------:R0:W5:Y:S02]  /*53d0*/  @P0 LDG.E.U16 R234, desc[UR60][R114.64] ;  /* 0x0000003c72ea0981 */ /* 0x000164000c1e1500 */
[----:B0-----:R-:W-:Y:S02]  /*53e0*/  @P0 IMAD.MOV.U32 R114, RZ, RZ, R156 ;  /* 0x000000ffff720224 */ /* 0x001fe400078e009c */
[----:B------:R-:W-:-:S05]  /*53f0*/  @P0 IMAD.MOV.U32 R115, RZ, RZ, R157 ;  /* 0x000000ffff730224 */ /* 0x000fca00078e009d */
[----:B------:R-:W2:Y:S04]  /*5400*/  @P0 LDG.E.U16 R236, desc[UR60][R114.64] ;  /* 0x0000003c72ec0981 */ /* 0x000ea8000c1e1500 */
[----:B---3--:R0:W-:Y:S04]  /*5410*/  STL [R1+0x1f8], R230 ;  /* 0x0001f8e601007387 */ /* 0x0081e80000100800 */
[----:B0-----:R-:W3:Y:S04]  /*5420*/  LDL.LU R230, [R1+0xa98] ;  /* 0x000a980001e67983 */ /* 0x001ee80000300800 */
[----:B------:R-:W-:Y:S04]  /*5430*/  STL [R1+0x928], R160 ;  /* 0x000928a001007387 */ /* 0x000fe80000100800 */
[----:B------:R-:W-:Y:S04]  /*5440*/  STL [R1+0x924], R161 ;  /* 0x000924a101007387 */ /* 0x000fe80000100800 */
[----:B----4-:R0:W-:Y:S04]  /*5450*/  STL [R1+0x1f4], R232 ;  /* 0x0001f4e801007387 */ /* 0x0101e80000100800 */
[----:B0-----:R-:W4:Y:S04]  /*5460*/  LDL.LU R232, [R1+0xa94] ;  /* 0x000a940001e87983 */ /* 0x001f280000300800 */
[----:B------:R-:W-:Y:S04]  /*5470*/  STL [R1+0x930], R154 ;  /* 0x0009309a01007387 */ /* 0x000fe80000100800 */
[----:B------:R-:W-:Y:S04]  /*5480*/  STL [R1+0x92c], R155 ;  /* 0x00092c9b01007387 */ /* 0x000fe80000100800 */
[----:B-----5:R0:W-:Y:S04]  /*5490*/  STL [R1+0x1e4], R234 ;  /* 0x0001e4ea01007387 */ /* 0x0201e80000100800 */
[----:B0-----:R-:W5:Y:S04]  /*54a0*/  LDL.LU R234, [R1+0xa90] ;  /* 0x000a900001ea7983 */ /* 0x001f680000300800 */
[----:B------:R-:W-:Y:S04]  /*54b0*/  STL [R1+0x938], R156 ;  /* 0x0009389c01007387 */ /* 0x000fe80000100800 */
[----:B------:R-:W-:Y:S04]  /*54c0*/  STL [R1+0x934], R157 ;  /* 0x0009349d01007387 */ /* 0x000fe80000100800 */
[----:B--2---:R0:W-:Y:S04]  /*54d0*/  STL [R1+0x19c], R236 ;  /* 0x00019cec01007387 */ /* 0x0041e80000100800 */
[----:B0-----:R-:W2:Y:S04]  /*54e0*/  LDL.LU R236, [R1+0xa8c] ;  /* 0x000a8c0001ec7983 */ /* 0x001ea80000300800 */
[----:B------:R-:W3:Y:S04]  /*54f0*/  LDL R114, [R1+0x894] ;  /* 0x0008940001727983 */ /* 0x000ee80000100800 */
[----:B------:R-:W3:Y:S01]  /*5500*/  LDL R115, [R1+0x898] ;  /* 0x0008980001737983 */ /* 0x000ee20000100800 */
[----:B------:R-:W-:-:S02]  /*5510*/  PRMT R238, RZ, 0x7610, R238 ;  /* 0x00007610ffee7816 */ /* 0x000fc400000000ee */
[----:B---3--:R-:W-:-:S04]  /*5520*/  @P1 LOP3.LUT R115, R115, R114, RZ, 0x3c, !PT ;  /* 0x0000007273731212 */ /* 0x008fc800078e3cff */
[----:B------:R-:W-:-:S04]  /*5530*/  @P1 LOP3.LUT R114, R115, R114, RZ, 0x3c, !PT ;  /* 0x0000007273721212 */ /* 0x000fc800078e3cff */
[----:B------:R-:W-:-:S05]  /*5540*/  @P1 LOP3.LUT R115, R115, R114, RZ, 0x3c, !PT ;  /* 0x0000007273731212 */ /* 0x000fca00078e3cff */
[----:B------:R-:W3:Y:S04]  /*5550*/  @P1 LDG.E.U16 R238, desc[UR60][R114.64] ;  /* 0x0000003c72ee1981 */ /* 0x000ee8000c1e1500 */
[----:B---3--:R0:W-:Y:S04]  /*5560*/  STL [R1+0x198], R238 ;  /* 0x000198ee01007387 */ /* 0x0081e80000100800 */
[----:B0-----:R-:W3:Y:S04]  /*5570*/  LDL.LU R238, [R1+0xa88] ;  /* 0x000a880001ee7983 */ /* 0x001ee80000300800 */
[----:B------:R-:W4:Y:S04]  /*5580*/  LDL R114, [R1+0x88c] ;  /* 0x00088c0001727983 */ /* 0x000f280000100800 */
[----:B------:R-:W4:Y:S01]  /*5590*/  LDL R115, [R1+0x890] ;  /* 0x0008900001737983 */ /* 0x000f220000100800 */
[----:B------:R-:W-:-:S02]  /*55a0*/  PRMT R99, RZ, 0x7610, R99 ;  /* 0x00007610ff637816 */ /* 0x000fc40000000063 */
[----:B----4-:R-:W-:-:S04]  /*55b0*/  @P1 LOP3.LUT R115, R115, R114, RZ, 0x3c, !PT ;  /* 0x0000007273731212 */ /* 0x010fc800078e3cff */
[----:B------:R-:W-:-:S04]  /*55c0*/  @P1 LOP3.LUT R114, R115, R114, RZ, 0x3c, !PT ;  /* 0x0000007273721212 */ /* 0x000fc800078e3cff */
[----:B------:R-:W-:-:S05]  /*55d0*/  @P1 LOP3.LUT R115, R115, R114, RZ, 0x3c, !PT ;  /* 0x0000007273731212 */ /* 0x000fca00078e3cff */
[----:B------:R-:W4:Y:S04]  /*55e0*/  @P1 LDG.E.U16 R99, desc[UR60][R114.64] ;  /* 0x0000003c72631981 */ /* 0x000f28000c1e1500 */
[----:B----4-:R0:W-:Y:S04]  /*55f0*/  STL [R1+0x194], R99 ;  /* 0x0001946301007387 */ /* 0x0101e80000100800 */
[----:B0-----:R-:W4:Y:S04]  /*5600*/  LDL.LU R99, [R1+0xa84] ;  /* 0x000a840001637983 */ /* 0x001f280000300800 */
[----:B------:R-:W5:Y:S04]  /*5610*/  LDL R114, [R1+0x884] ;  /* 0x0008840001727983 */ /* 0x000f680000100800 */
[----:B------:R-:W5:Y:S01]  /*5620*/  LDL R115, [R1+0x888] ;  /* 0x0008880001737983 */ /* 0x000f620000100800 */
[----:B------:R-:W-:-:S02]  /*5630*/  PRMT R21, RZ, 0x7610, R21 ;  /* 0x00007610ff157816 */ /* 0x000fc40000000015 */
[----:B-----5:R-:W-:-:S04]  /*5640*/  @P1 LOP3.LUT R115, R115, R114, RZ, 0x3c, !PT ;  /* 0x0000007273731212 */ /* 0x020fc800078e3cff */
[----:B------:R-:W-:-:S04]  /*5650*/  @P1 LOP3.LUT R114, R115, R114, RZ, 0x3c, !PT ;  /* 0x0000007273721212 */ /* 0x000fc800078e3cff */
[----:B------:R-:W-:-:S05]  /*5660*/  @P1 LOP3.LUT R115, R115, R114, RZ, 0x3c, !PT ;  /* 0x0000007273731212 */ /* 0x000fca00078e3cff */
[----:B------:R-:W5:Y:S04]  /*5670*/  @P1 LDG.E.U16 R21, desc[UR60][R114.64] ;  /* 0x0000003c72151981 */ /* 0x000f68000c1e1500 */
[----:B-----5:R0:W-:Y:S04]  /*5680*/  STL [R1+0x190], R21 ;  /* 0x0001901501007387 */ /* 0x0201e80000100800 */
[----:B0-----:R-:W5:Y:S04]  /*5690*/  LDL.LU R21, [R1+0xa80] ;  /* 0x000a800001157983 */ /* 0x001f680000300800 */
[----:B------:R-:W2:Y:S04]  /*56a0*/  LDL R114, [R1+0x87c] ;  /* 0x00087c0001727983 */ /* 0x000ea80000100800 */
[----:B------:R-:W2:Y:S01]  /*56b0*/  LDL R115, [R1+0x880] ;  /* 0x0008800001737983 */ /* 0x000ea20000100800 */
[----:B------:R-:W-:-:S02]  /*56c0*/  PRMT R240, RZ, 0x7610, R240 ;  /* 0x00007610fff07816 */ /* 0x000fc400000000f0 */
[----:B--2---:R-:W-:-:S04]  /*56d0*/  @P1 LOP3.LUT R115, R115, R114, RZ, 0x3c, !PT ;  /* 0x0000007273731212 */ /* 0x004fc800078e3cff */
[----:B------:R-:W-:-:S04]  /*56e0*/  @P1 LOP3.LUT R114, R115, R114, RZ, 0x3c, !PT ;  /* 0x0000007273721212 */ /* 0x000fc800078e3cff */
[----:B------:R-:W-:-:S05]  /*56f0*/  @P1 LOP3.LUT R115, R115, R114, RZ, 0x3c, !PT ;  /* 0x0000007273731212 */ /* 0x000fca00078e3cff */
[----:B------:R-:W2:Y:S01]  /*5700*/  @P1 LDG.E.U16 R240, desc[UR60][R114.64] ;  /* 0x0000003c72f01981 */ /* 0x000ea2000c1e1500 */
[----:B------:R-:W-:-:S03]  /*5710*/  ISETP.GT.AND P0, PT, R113, 0x2, PT ;  /* 0x000000027100780c */ /* 0x000fc60003f04270 */
        /* <DEDUP_REMOVED lines=54> */
[----:B------:R0:W4:Y:S04]  /*5a80*/  @P1 LDG.E.U16 R162, desc[UR60][R114.64] ;  /* 0x0000003c72a21981 */ /* 0x000128000c1e1500 */
[----:B------:R-:W0:Y:S04]  /*5a90*/  LDL R114, [R1+0x844] ;  /* 0x0008440001727983 */ /* 0x000e280000100800 */
[----:B------:R-:W0:Y:S01]  /*5aa0*/  LDL R115, [R1+0x848] ;  /* 0x0008480001737983 */ /* 0x000e220000100800 */
[----:B------:R-:W-:Y:S02]  /*5ab0*/  PRMT R244, RZ, 0x7610, R244 ;  /* 0x00007610fff47816 */ /* 0x000fe400000000f4 */
[----:B0-----:R-:W-:-:S04]  /*5ac0*/  @P1 LOP3.LUT R115, R115, R114, RZ, 0x3c, !PT ;  /* 0x0000007273731212 */ /* 0x001fc800078e3cff */
[----:B------:R-:W-:-:S04]  /*5ad0*/  @P1 LOP3.LUT R114, R115, R114, RZ, 0x3c, !PT ;  /* 0x0000007273721212 */ /* 0x000fc800078e3cff */
[----:B------:R-:W-:-:S05]  /*5ae0*/  @P1 LOP3.LUT R115, R115, R114, RZ, 0x3c, !PT ;  /* 0x0000007273731212 */ /* 0x000fca00078e3cff */
[----:B------:R-:W5:Y:S04]  /*5af0*/  @P1 LDG.E.U16 R244, desc[UR60][R114.64] ;  /* 0x0000003c72f41981 */ /* 0x000f68000c1e1500 */
[----:B----4-:R0:W-:Y:S04]  /*5b00*/  STL [R1+0x170], R162 ;  /* 0x000170a201007387 */ /* 0x0101e80000100800 */
[----:B0-----:R-:W4:Y:S04]  /*5b10*/  LDL R162, [R1+0x820] ;  /* 0x0008200001a27983 */ /* 0x001f280000100800 */
        /* <DEDUP_REMOVED lines=36> */
[----:B------:R-:W5:Y:S01]  /*5d60*/  @P0 LDG.E.U16 R95, desc[UR60][R114.64] ;  /* 0x0000003c725f0981 */ /* 0x000f62000c1e1500 */
[----:B------:R-:W-:-:S03]  /*5d70*/  PRMT R7, RZ, 0x7610, R7 ;  /* 0x00007610ff077816 */ /* 0x000fc60000000007 */
[----:B-----5:R0:W-:Y:S04]  /*5d80*/  STL [R1+0x15c], R95 ;  /* 0x00015c5f01007387 */ /* 0x0201e80000100800 */
[----:B0-----:R-:W5:Y:S04]  /*5d90*/  LDL.LU R95, [R1+0xa54] ;  /* 0x000a5400015f7983 */ /* 0x001f680000300800 */
[----:B------:R-:W2:Y:S01]  /*5da0*/  LDL R115, [R1+0x81c] ;  /* 0x00081c0001737983 */ /* 0x000ea20000100800 */
[----:B------:R-:W-:-:S03]  /*5db0*/  @P0 IMAD.MOV.U32 R114, RZ, RZ, R162 ;  /* 0x000000ffff720224 */ /* 0x000fc600078e00a2 */
[----:B------:R-:W3:Y:S04]  /*5dc0*/  LDL R162, [R1+0x7f8] ;  /* 0x0007f80001a27983 */ /* 0x000ee80000100800 */
[----:B--2---:R-:W2:Y:S01]  /*5dd0*/  @P0 LDG.E.U16 R7, desc[UR60][R114.64] ;  /* 0x0000003c72070981 */ /* 0x004ea2000c1e1500 */
[----:B------:R-:W-:-:S03]  /*5de0*/  ISETP.GT.AND P1, PT, R113, 0x5, PT ;  /* 0x000000057100780c */ /* 0x000fc60003f24270 */
[----:B--2---:R0:W-:Y:S04]  /*5df0*/  STL [R1+0x158], R7 ;  /* 0x0001580701007387 */ /* 0x0041e80000100800 */
[----:B0-----:R-:W2:Y:S04]  /*5e00*/  LDL.LU R7, [R1+0xa50] ;  /* 0x000a500001077983 */ /* 0x001ea80000300800 */
        /* <DEDUP_REMOVED lines=27> */
[----:B------:R-:W2:Y:S04]  /*5fc0*/  LDL R114, [R1+0x7fc] ;  /* 0x0007fc0001727983 */ /* 0x000ea80000100800 */
[----:B------:R-:W2:Y:S01]  /*5fd0*/  LDL R115, [R1+0x800] ;  /* 0x0008000001737983 */ /* 0x000ea20000100800 */
[----:B------:R-:W-:-:S02]  /*5fe0*/  PRMT R250, RZ, 0x7610, R250 ;  /* 0x00007610fffa7816 */ /* 0x000fc400000000fa */
[----:B--2---:R-:W-:-:S04]  /*5ff0*/  @P1 LOP3.LUT R115, R115, R114, RZ, 0x3c, !PT ;  /* 0x0000007273731212 */ /* 0x004fc800078e3cff */
[----:B------:R-:W-:-:S04]  /*6000*/  @P1 LOP3.LUT R114, R115, R114, RZ, 0x3c, !PT ;  /* 0x0000007273721212 */ /* 0x000fc800078e3cff */
[----:B------:R-:W-:-:S05]  /*6010*/  @P1 LOP3.LUT R115, R115, R114, RZ, 0x3c, !PT ;  /* 0x0000007273731212 */ /* 0x000fca00078e3cff */
[----:B------:R-:W2:Y:S01]  /*6020*/  @P1 LDG.E.U16 R250, desc[UR60][R114.64] ;  /* 0x0000003c72fa1981 */ /* 0x000ea2000c1e1500 */
[----:B------:R-:W-:Y:S02]  /*6030*/  ISETP.GT.AND P0, PT, R113, 0x6, PT ;  /* 0x000000067100780c */ /* 0x000fe40003f04270 */
[----:B------:R-:W-:Y:S01]  /*6040*/  PRMT R20, RZ, 0x7610, R20 ;  /* 0x00007610ff147816 */ /* 0x000fe20000000014 */
[----:B--2---:R0:W-:Y:S04]  /*6050*/  STL [R1+0x13c], R250 ;  /* 0x00013cfa01007387 */ /* 0x0041e80000100800 */
[----:B0-----:R-:W2:Y:S04]  /*6060*/  LDL.LU R250, [R1+0xa40] ;  /* 0x000a400001fa7983 */ /* 0x001ea80000300800 */
[----:B------:R-:W4:Y:S02]  /*6070*/  LDL R115, [R1+0x7f4] ;  /* 0x0007f40001737983 */ /* 0x000f240000100800 */
[----:B------:R-:W-:Y:S01]  /*6080*/  @P0 IMAD.MOV.U32 R114, RZ, RZ, R162 ;  /* 0x000000ffff720224 */ /* 0x000fe200078e00a2 */
[----:B------:R-:W-:Y:S01]  /*6090*/  PRMT R13, RZ, 0x7610, R13 ;  /* 0x00007610ff0d7816 */ /* 0x000fe2000000000d */
[----:B------:R-:W5:Y:S04]  /*60a0*/  LDL R162, [R1+0x7d8] ;  /* 0x0007d80001a27983 */ /* 0x000f680000100800 */
[----:B----4-:R-:W4:Y:S04]  /*60b0*/  @P0 LDG.E.U16 R20, desc[UR60][R114.64] ;  /* 0x0000003c72140981 */ /* 0x010f28000c1e1500 */
[----:B------:R-:W3:Y:S04]  /*60c0*/  LDL R114, [R1+0x7ec] ;  /* 0x0007ec0001727983 */ /* 0x000ee80000100800 */
[----:B------:R-:W3:Y:S04]  /*60d0*/  LDL R115, [R1+0x7f0] ;  /* 0x0007f00001737983 */ /* 0x000ee80000100800 */
[----:B----4-:R-:W-:Y:S01]  /*60e0*/  STL [R1+0x994], R20 ;  /* 0x0009941401007387 */ /* 0x010fe20000100800 */
[----:B---3--:R-:W-:-:S04]  /*60f0*/  @P0 LOP3.LUT R115, R115, R114, RZ, 0x3c, !PT ;  /* 0x0000007273730212 */ /* 0x008fc800078e3cff */
[----:B------:R-:W-:-:S04]  /*6100*/  @P0 LOP3.LUT R114, R115, R114, RZ, 0x3c, !PT ;  /* 0x0000007273720212 */ /* 0x000fc800078e3cff */
[----:B------:R-:W-:-:S05]  /*6110*/  @P0 LOP3.LUT R115, R115, R114, RZ, 0x3c, !PT ;  /* 0x0000007273730212 */ /* 0x000fca00078e3cff */
[----:B------:R-:W3:Y:S04]  /*6120*/  @P0 LDG.E.U16 R13, desc[UR60][R114.64] ;  /* 0x0000003c720d0981 */ /* 0x000ee8000c1e1500 */
[----:B------:R-:W4:Y:S04]  /*6130*/  LDL R114, [R1+0x7e4] ;  /* 0x0007e40001727983 */ /* 0x000f280000100800 */
[----:B------:R-:W4:Y:S01]  /*6140*/  LDL R115, [R1+0x7e8] ;  /* 0x0007e80001737983 */ /* 0x000f220000100800 */
[----:B------:R-:W-:-:S03]  /*6150*/  PRMT R18, RZ, 0x7610, R18 ;  /* 0x00007610ff127816 */ /* 0x000fc60000000012 */
[----:B---3--:R-:W-:Y:S01]  /*6160*/  STL [R1+0x998], R13 ;  /* 0x0009980d01007387 */ /* 0x008fe20000100800 */
[----:B----4-:R-:W-:-:S04]  /*6170*/  @P0 LOP3.LUT R115, R115, R114, RZ, 0x3c, !PT ;  /* 0x0000007273730212 */ /* 0x010fc800078e3cff */
[----:B------:R-:W-:-:S04]  /*6180*/  @P0 LOP3.LUT R114, R115, R114, RZ, 0x3c, !PT ;  /* 0x0000007273720212 */ /* 0x000fc800078e3cff */
[----:B------:R-:W-:-:S05]  /*6190*/  @P0 LOP3.LUT R115, R115, R114, RZ, 0x3c, !PT ;  /* 0x0000007273730212 */ /* 0x000fca00078e3cff */
[----:B------:R-:W3:Y:S04]  /*61a0*/  @P0 LDG.E.U16 R18, desc[UR60][R114.64] ;  /* 0x0000003c72120981 */ /* 0x000ee8000c1e1500 */
[----:B------:R-:W4:Y:S04]  /*61b0*/  LDL R114, [R1+0x7dc] ;  /* 0x0007dc0001727983 */ /* 0x000f280000100800 */
[----:B------:R-:W4:Y:S01]  /*61c0*/  LDL R115, [R1+0x7e0] ;  /* 0x0007e00001737983 */ /* 0x000f220000100800 */
[----:B------:R-:W-:Y:S02]  /*61d0*/  PRMT R12, RZ, 0x7610, R12 ;  /* 0x00007610ff0c7816 */ /* 0x000fe4000000000c */
[----:B------:R-:W-:Y:S01]  /*61e0*/  ISETP.GT.AND P1, PT, R113, 0x7, PT ;  /* 0x000000077100780c */ /* 0x000fe20003f24270 */
[----:B---3--:R-:W-:Y:S01]  /*61f0*/  STL [R1+0x99c], R18 ;  /* 0x00099c1201007387 */ /* 0x008fe20000100800 */
[----:B----4-:R-:W-:-:S04]  /*6200*/  @P0 LOP3.LUT R115, R115, R114, RZ, 0x3c, !PT ;  /* 0x0000007273730212 */ /* 0x010fc800078e3cff */
[----:B------:R-:W-:-:S04]  /*6210*/  @P0 LOP3.LUT R114, R115, R114, RZ, 0x3c, !PT ;  /* 0x0000007273720212 */ /* 0x000fc800078e3cff */
[----:B------:R-:W-:-:S05]  /*6220*/  @P0 LOP3.LUT R115, R115, R114, RZ, 0x3c, !PT ;  /* 0x0000007273730212 */ /* 0x000fca00078e3cff */
[----:B------:R5:W3:Y:S04]  /*6230*/  @P0 LDG.E.U16 R12, desc[UR60][R114.64] ;  /* 0x0000003c720c0981 */ /* 0x000ae8000c1e1500 */
[----:B------:R-:W4:Y:S01]  /*6240*/  LDL R115, [R1+0x7d4] ;  /* 0x0007d40001737983 */ /* 0x000f220000100800 */
[----:B------:R-:W-:Y:S02]  /*6250*/  PRMT R93, RZ, 0x7610, R93 ;  /* 0x00007610ff5d7816 */ /* 0x000fe4000000005d */
[----:B-----5:R-:W-:-:S05]  /*6260*/  @P1 MOV R114, R162 ;  /* 0x000000a200721202 */ /* 0x020fca0000000f00 */
[----:B----4-:R-:W4:Y:S04]  /*6270*/  @P1 LDG.E.U16 R93, desc[UR60][R114.64] ;  /* 0x0000003c725d1981 */ /* 0x010f28000c1e1500 */
[----:B---3--:R-:W-:Y:S04]  /*6280*/  STL [R1+0x9a4], R12 ;  /* 0x0009a40c01007387 */ /* 0x008fe80000100800 */
[----:B------:R-:W3:Y:S04]  /*6290*/  LDL R162, [R1+0x7b0] ;  /* 0x0007b00001a27983 */ /* 0x000ee80000100800 */
        /* <DEDUP_REMOVED lines=17> */
[----:B------:R-:W2:Y:S04]  /*63b0*/  @P1 LDG.E.U16 R252, desc[UR60][R114.64] ;  /* 0x0000003c72fc1981 */ /* 0x000ea8000c1e1500 */
        /* <DEDUP_REMOVED lines=8> */
[----:B------:R0:W3:Y:S04]  /*6440*/  @P1 LDG.E.U16 R163, desc[UR60][R114.64] ;  /* 0x0000003c72a31981 */ /* 0x0000e8000c1e1500 */
[----:B------:R-:W0:Y:S04]  /*6450*/  LDL R114, [R1+0x7b4] ;  /* 0x0007b40001727983 */ /* 0x000e280000100800 */
[----:B------:R-:W0:Y:S01]  /*6460*/  LDL R115, [R1+0x7b8] ;  /* 0x0007b80001737983 */ /* 0x000e220000100800 */
[----:B------:R-:W-:Y:S02]  /*6470*/  ISETP.GT.AND P0, PT, R113, 0x8, PT ;  /* 0x000000087100780c */ /* 0x000fe40003f04270 */
[----:B------:R-:W-:-:S11]  /*6480*/  PRMT R92, RZ, 0x7610, R92 ;  /* 0x00007610ff5c7816 */ /* 0x000fd6000000005c */
[----:B0-----:R-:W-:-:S04]  /*6490*/  @P0 LOP3.LUT R115, R115, R114, RZ, 0x3c, !PT ;  /* 0x0000007273730212 */ /* 0x001fc800078e3cff */
[----:B------:R-:W-:-:S04]  /*64a0*/  @P0 LOP3.LUT R114, R115, R114, RZ, 0x3c, !PT ;  /* 0x0000007273720212 */ /* 0x000fc800078e3cff */
[----:B------:R-:W-:-:S05]  /*64b0*/  @P0 LOP3.LUT R115, R115, R114, RZ, 0x3c, !PT ;  /* 0x0000007273730212 */ /* 0x000fca00078e3cff */
[----:B------:R-:W4:Y:S04]  /*64c0*/  @P0 LDG.E.U16 R92, desc[UR60][R114.64] ;  /* 0x0000003c725c0981 */ /* 0x000f28000c1e1500 */
[----:B---3--:R0:W-:Y:S04]  /*64d0*/  STL [R1+0x138], R163 ;  /* 0x000138a301007387 */ /* 0x0081e80000100800 */
[----:B0-----:R-:W3:Y:S04]  /*64e0*/  LDL R163, [R1+0x798] ;  /* 0x0007980001a37983 */ /* 0x001ee80000100800 */
[----:B----4-:R0:W-:Y:S04]  /*64f0*/  STL [R1+0x134], R92 ;  /* 0x0001345c01007387 */ /* 0x0101e80000100800 */
[----:B0-----:R-:W4:Y:S04]  /*6500*/  LDL.LU R92, [R1+0xa30] ;  /* 0x000a3000015c7983 */ /* 0x001f280000300800 */
[----:B------:R-:W5:Y:S01]  /*6510*/  LDL R115, [R1+0x7ac] ;  /* 0x0007ac0001737983 */ /* 0x000f620000100800 */
[----:B------:R-:W-:Y:S01]  /*6520*/  PRMT R4, RZ, 0x7610, R4 ;  /* 0x00007610ff047816 */ /* 0x000fe20000000004 */
[----:B------:R-:W-:-:S02]  /*6530*/  @P0 IMAD.MOV.U32 R114, RZ, RZ, R162 ;  /* 0x000000ffff720224 */ /* 0x000fc400078e00a2 */
[----:B------:R-:W2:Y:S04]  /*6540*/  LDL R162, [R1+0x790] ;  /* 0x0007900001a27983 */ /* 0x000ea80000100800 */
[----:B-----5:R-:W5:Y:S04]  /*6550*/  @P0 LDG.E.U16 R4, desc[UR60][R114.64] ;  /* 0x0000003c72040981 */ /* 0x020f68000c1e1500 */
        /* <DEDUP_REMOVED lines=9> */
[----:B------:R-:W4:Y:S04]  /*65f0*/  LDL R114, [R1+0x79c] ;  /* 0x00079c0001727983 */ /* 0x000f280000100800 */
[----:B------:R-:W4:Y:S01]  /*6600*/  LDL R115, [R1+0x7a0] ;  /* 0x0007a00001737983 */ /* 0x000f220000100800 */
[----:B------:R-:W-:Y:S02]  /*6610*/  PRMT R150, RZ, 0x7610, R150 ;  /* 0x00007610ff967816 */ /* 0x000fe40000000096 */
[----:B------:R-:W-:Y:S01]  /*6620*/  ISETP.GT.AND P1, PT, R113, 0x9, PT ;  /* 0x000000097100780c */ /* 0x000fe20003f24270 */
[----:B---3--:R0:W-:Y:S01]  /*6630*/  STL [R1+0x12c], R151 ;  /* 0x00012c9701007387 */ /* 0x0081e20000100800 */
[----:B------:R-:W-:-:S03]  /*6640*/  PRMT R149, RZ, 0x7610, R149 ;  /* 0x00007610ff957816 */ /* 0x000fc60000000095 */
[----:B0-----:R-:W3:Y:S01]  /*6650*/  LDL R151, [R1+0x788] ;  /* 0x0007880001977983 */ /* 0x001ee20000100800 */
[----:B----4-:R-:W-:-:S04]  /*6660*/  @P0 LOP3.LUT R115, R115, R114, RZ, 0x3c, !PT ;  /* 0x0000007273730212 */ /* 0x010fc800078e3cff */
[----:B------:R-:W-:-:S04]  /*6670*/  @P0 LOP3.LUT R114, R115, R114, RZ, 0x3c, !PT ;  /* 0x0000007273720212 */ /* 0x000fc800078e3cff */
[----:B------:R-:W-:-:S05]  /*6680*/  @P0 LOP3.LUT R115, R115, R114, RZ, 0x3c, !PT ;  /* 0x0000007273730212 */ /* 0x000fca00078e3cff */
[----:B------:R0:W4:Y:S04]  /*6690*/  @P0 LDG.E.U16 R150, desc[UR60][R114.64] ;  /* 0x0000003c72960981 */ /* 0x000128000c1e1500 */
[----:B------:R-:W2:Y:S01]  /*66a0*/  LDL R115, [R1+0x794] ;  /* 0x0007940001737983 */ /* 0x000ea20000100800 */
[----:B0-----:R-:W-:-:S03]  /*66b0*/  @P1 IMAD.MOV.U32 R114, RZ, RZ, R163 ;  /* 0x000000ffff721224 */ /* 0x001fc600078e00a3 */
[----:B----4-:R0:W-:Y:S01]  /*66c0*/  STL [R1+0x128], R150 ;  /* 0x0001289601007387 */ /* 0x0101e20000100800 */
[----:B------:R-:W-:-:S03]  /*66d0*/  PRMT R148, RZ, 0x7610, R148 ;  /* 0x00007610ff947816 */ /* 0x000fc60000000094 */
[----:B------:R-:W4:Y:S04]  /*66e0*/  LDL R163, [R1+0x774] ;  /* 0x0007740001a37983 */ /* 0x000f280000100800 */
[----:B--2---:R1:W2:Y:S04]  /*66f0*/  @P1 LDG.E.U16 R149, desc[UR60][R114.64] ;  /* 0x0000003c72951981 */ /* 0x0042a8000c1e1500 */
[----:B0-----:R-:W5:Y:S04]  /*6700*/  LDL R150, [R1+0x780] ;  /* 0x0007800001967983 */ /* 0x001f680000100800 */
[----:B------:R-:W3:Y:S01]  /*6710*/  LDL R115, [R1+0x78c] ;  /* 0x00078c0001737983 */ /* 0x000ee20000100800 */
[----:B-1----:R-:W-:-:S03]  /*6720*/  @P1 IMAD.MOV.U32 R114, RZ, RZ, R162 ;  /* 0x000000ffff721224 */ /* 0x002fc600078e00a2 */
[----:B--2---:R0:W-:Y:S01]  /*6730*/  STL [R1+0x124], R149 ;  /* 0x0001249501007387 */ /* 0x0041e20000100800 */
[----:B------:R-:W-:-:S03]  /*6740*/  PRMT R126, RZ, 0x7610, R126 ;  /* 0x00007610ff7e7816 */ /* 0x000fc6000000007e */
[----:B------:R-:W2:Y:S04]  /*6750*/  LDL R162, [R1+0x76c] ;  /* 0x00076c0001a27983 */ /* 0x000ea80000100800 */
[----:B---3--:R1:W3:Y:S04]  /*6760*/  @P1 LDG.E.U16 R148, desc[UR60][R114.64] ;  /* 0x0000003c72941981 */ /* 0x0082e8000c1e1500 */
[----:B0-----:R-:W4:Y:S04]  /*6770*/  LDL R149, [R1+0x778] ;  /* 0x0007780001957983 */ /* 0x001f280000100800 */
[----:B------:R-:W5:Y:S01]  /*6780*/  LDL R115, [R1+0x784] ;  /* 0x0007840001737983 */ /* 0x000f620000100800 */
[----:B-1----:R-:W-:-:S03]  /*6790*/  @P1 IMAD.MOV.U32 R114, RZ, RZ, R151 ;  /* 0x000000ffff721224 */ /* 0x002fc600078e0097 */
[----:B---3--:R0:W-:Y:S01]  /*67a0*/  STL [R1+0x120], R148 ;  /* 0x0001209401007387 */ /* 0x0081e20000100800 */
[----:B------:R-:W-:Y:S02]  /*67b0*/  ISETP.GT.AND P0, PT, R113, 0xa, PT ;  /* 0x0000000a7100780c */ /* 0x000fe40003f04270 */
[----:B------:R-:W-:Y:S01]  /*67c0*/  PRMT R116, RZ, 0x7610, R116 ;  /* 0x00007610ff747816 */ /* 0x000fe20000000074 */
[----:B------:R-:W3:Y:S04]  /*67d0*/  LDL R151, [R1+0x764] ;  /* 0x0007640001977983 */ /* 0x000ee80000100800 */
[----:B-----5:R1:W5:Y:S04]  /*67e0*/  @P1 LDG.E.U16 R126, desc[UR60][R114.64] ;  /* 0x0000003c727e1981 */ /* 0x020368000c1e1500 */
[----:B0-----:R-:W2:Y:S04]  /*67f0*/  LDL R148, [R1+0x770] ;  /* 0x0007700001947983 */ /* 0x001ea80000100800 */
[----:B------:R-:W4:Y:S01]  /*6800*/  LDL R115, [R1+0x77c] ;  /* 0x00077c0001737983 */ /* 0x000f220000100800 */
[----:B-1----:R-:W-:Y:S01]  /*6810*/  @P1 IMAD.MOV.U32 R114, RZ, RZ, R150 ;  /* 0x000000ffff721224 */ /* 0x002fe200078e0096 */
[----:B------:R-:W-:-:S02]  /*6820*/  PRMT R120, RZ, 0x7610, R120 ;  /* 0x00007610ff787816 */ /* 0x000fc40000000078 */
[----:B------:R-:W-:Y:S02]  /*6830*/  PRMT R143, RZ, 0x7610, R143 ;  /* 0x00007610ff8f7816 */ /* 0x000fe4000000008f */
[----:B----4-:R0:W4:Y:S02]  /*6840*/  @P1 LDG.E.U16 R116, desc[UR60][R114.64] ;  /* 0x0000003c72741981 */ /* 0x010124000c1e1500 */
[----:B0-----:R-:W-:Y:S01]  /*6850*/  @P0 IMAD.MOV.U32 R114, RZ, RZ, R149 ;  /* 0x000000ffff720224 */ /* 0x001fe200078e0095 */
[----:B------:R-:W-:-:S05]  /*6860*/  @P0 MOV R115, R163 ;  /* 0x000000a300730202 */ /* 0x000fca0000000f00 */
[----:B------:R2:W3:Y:S02]  /*6870*/  @P0 LDG.E.U16 R120, desc[UR60][R114.64] ;  /* 0x0000003c72780981 */ /* 0x0004e4000c1e1500 */
[----:B--2---:R-:W-:Y:S02]  /*6880*/  @P0 IMAD.MOV.U32 R114, RZ, RZ, R148 ;  /* 0x000000ffff720224 */ /* 0x004fe400078e0094 */
[----:B------:R-:W-:-:S05]  /*6890*/  @P0 IMAD.MOV.U32 R115, RZ, RZ, R162 ;  /* 0x000000ffff730224 */ /* 0x000fca00078e00a2 */
[----:B------:R-:W2:Y:S04]  /*68a0*/  @P0 LDG.E.U16 R143, desc[UR60][R114.64] ;  /* 0x0000003c728f0981 */ /* 0x000ea8000c1e1500 */
[----:B-----5:R0:W-:Y:S04]  /*68b0*/  STL [R1+0x11c], R126 ;  /* 0x00011c7e01007387 */ /* 0x0201e80000100800 */
[----:B------:R-:W5:Y:S04]  /*68c0*/  LDL R150, [R1+0x75c] ;  /* 0x00075c0001967983 */ /* 0x000f680000100800 */
[----:B0-----:R-:W5:Y:S04]  /*68d0*/  LDL R126, [R1+0x768] ;  /* 0x00076800017e7983 */ /* 0x001f680000100800 */
[----:B----4-:R0:W-:Y:S04]  /*68e0*/  STL [R1+0x118], R116 ;  /* 0x0001187401007387 */ /* 0x0101e80000100800 */
[----:B------:R-:W4:Y:S04]  /*68f0*/  LDL R149, [R1+0x754] ;  /* 0x0007540001957983 */ /* 0x000f280000100800 */
[----:B0-----:R-:W4:Y:S04]  /*6900*/  LDL R116, [R1+0x760] ;  /* 0x0007600001747983 */ /* 0x001f280000100800 */
[----:B---3--:R0:W-:Y:S04]  /*6910*/  STL [R1+0x114], R120 ;  /* 0x0001147801007387 */ /* 0x0081e80000100800 */
[----:B------:R-:W3:Y:S04]  /*6920*/  LDL R148, [R1+0x74c] ;  /* 0x00074c0001947983 */ /* 0x000ee80000100800 */
[----:B0-----:R-:W3:Y:S04]  /*6930*/  LDL R120, [R1+0x758] ;  /* 0x0007580001787983 */ /* 0x001ee80000100800 */
[----:B--2---:R0:W-:Y:S04]  /*6940*/  STL [R1+0x110], R143 ;  /* 0x0001108f01007387 */ /* 0x0041e80000100800 */
[----:B0-----:R-:W2:Y:S01]  /*6950*/  LDL R143, [R1+0x750] ;  /* 0x00075000018f7983 */ /* 0x001ea20000100800 */
[----:B------:R-:W-:Y:S01]  /*6960*/  ISETP.GT.AND P1, PT, R113, 0xb, PT ;  /* 0x0000000b7100780c */ /* 0x000fe20003f24270 */
[----:B------:R-:W-:Y:S01]  /*6970*/  @P0 IMAD.MOV.U32 R115, RZ, RZ, R151 ;  /* 0x000000ffff730224 */ /* 0x000fe200078e0097 */
[----:B------:R-:W-:Y:S01]  /*6980*/  PRMT R122, RZ, 0x7610, R122 ;  /* 0x00007610ff7a7816 */ /* 0x000fe2000000007a */
[----:B-----5:R-:W-:Y:S01]  /*6990*/  @P0 IMAD.MOV.U32 R114, RZ, RZ, R126 ;  /* 0x000000ffff720224 */ /* 0x020fe200078e007e */
[----:B------:R-:W-:Y:S01]  /*69a0*/  PRMT R112, RZ, 0x7610, R112 ;  /* 0x00007610ff707816 */ /* 0x000fe20000000070 */
[----:B------:R-:W5:Y:S04]  /*69b0*/  LDL R126, [R1+0x744] ;  /* 0x00074400017e7983 */ /* 0x000f680000100800 */
[----:B------:R0:W5:Y:S01]  /*69c0*/  @P0 LDG.E.U16 R122, desc[UR60][R114.64] ;  /* 0x0000003c727a0981 */ /* 0x000162000c1e1500 */
[----:B------:R-:W-:Y:S01]  /*69d0*/  PRMT R118, RZ, 0x7610, R118 ;  /* 0x00007610ff767816 */ /* 0x000fe20000000076 */
[----:B0-----:R-:W-:Y:S01]  /*69e0*/  @P0 IMAD.MOV.U32 R115, RZ, RZ, R150 ;  /* 0x000000ffff730224 */ /* 0x001fe200078e0096 */
[----:B------:R-:W-:Y:S01]  /*69f0*/  PRMT R144, RZ, 0x7610, R144 ;  /* 0x00007610ff907816 */ /* 0x000fe20000000090 */
[----:B----4-:R-:W-:-:S05]  /*6a00*/  @P0 IMAD.MOV.U32 R114, RZ, RZ, R116 ;  /* 0x000000ffff720224 */ /* 0x010fca00078e0074 */
[----:B------:R0:W4:Y:S02]  /*6a10*/  @P0 LDG.E.U16 R112, desc[UR60][R114.64] ;  /* 0x0000003c72700981 */ /* 0x000124000c1e1500 */
[----:B0-----:R-:W-:Y:S01]  /*6a20*/  @P1 IMAD.MOV.U32 R115, RZ, RZ, R149 ;  /* 0x000000ffff731224 */ /* 0x001fe200078e0095 */
[----:B---3--:R-:W-:-:S05]  /*6a30*/  @P1 MOV R114, R120 ;  /* 0x0000007800721202 */ /* 0x008fca0000000f00 */
[----:B------:R0:W3:Y:S02]  /*6a40*/  @P1 LDG.E.U16 R118, desc[UR60][R114.64] ;  /* 0x0000003c72761981 */ /* 0x0000e4000c1e1500 */
[----:B0-----:R-:W-:Y:S02]  /*6a50*/  @P1 IMAD.MOV.U32 R115, RZ, RZ, R148 ;  /* 0x000000ffff731224 */ /* 0x001fe400078e0094 */
[----:B--2---:R-:W-:-:S05]  /*6a60*/  @P1 IMAD.MOV.U32 R114, RZ, RZ, R143 ;  /* 0x000000ffff721224 */ /* 0x004fca00078e008f */
        /* <DEDUP_REMOVED lines=15> */
[----:B------:R-:W2:Y:S01]  /*6b60*/  LDL R126, [R1+0x724] ;  /* 0x00072400017e7983 */ /* 0x000ea20000100800 */
[----:B-----5:R-:W-:Y:S01]  /*6b70*/  @P1 IMAD.MOV.U32 R114, RZ, RZ, R122 ;  /* 0x000000ffff721224 */ /* 0x020fe200078e007a */
[----:B------:R-:W-:-:S02]  /*6b80*/  PRMT R146, RZ, 0x7610, R146 ;  /* 0x00007610ff927816 */ /* 0x000fc40000000092 */
[----:B------:R-:W-:Y:S01]  /*6b90*/  PRMT R145, RZ, 0x7610, R145 ;  /* 0x00007610ff917816 */ /* 0x000fe20000000091 */
[----:B------:R-:W5:Y:S04]  /*6ba0*/  LDL R122, [R1+0x728] ;  /* 0x00072800017a7983 */ /* 0x000f680000100800 */
[----:B------:R0:W5:Y:S02]  /*6bb0*/  @P1 LDG.E.U16 R147, desc[UR60][R114.64] ;  /* 0x0000003c72931981 */ /* 0x000164000c1e1500 */
[----:B0-----:R-:W-:Y:S02]  /*6bc0*/  @P1 MOV R115, R116 ;  /* 0x0000007400731202 */ /* 0x001fe40000000f00 */
[----:B------:R-:W-:Y:S01]  /*6bd0*/  PRMT R127, RZ, 0x7610, R127 ;  /* 0x00007610ff7f7816 */ /* 0x000fe2000000007f */
[----:B------:R-:W5:Y:S01]  /*6be0*/  LDL R116, [R1+0x71c] ;  /* 0x00071c0001747983 */ /* 0x000f620000100800 */
[----:B----4-:R-:W-:-:S03]  /*6bf0*/  @P1 IMAD.MOV.U32 R114, RZ, RZ, R112 ;  /* 0x000000ffff721224 */ /* 0x010fc600078e0070 */
[----:B------:R-:W4:Y:S04]  /*6c00*/  LDL R112, [R1+0x720] ;  /* 0x0007200001707983 */ /* 0x000f280000100800 */
[----:B------:R3:W4:Y:S02]  /*6c10*/  @P1 LDG.E.U16 R146, desc[UR60][R114.64] ;  /* 0x0000003c72921981 */ /* 0x000724000c1e1500 */
[----:B---3--:R-:W-:Y:S02]  /*6c20*/  @P0 IMAD.MOV.U32 R114, RZ, RZ, R118 ;  /* 0x000000ffff720224 */ /* 0x008fe400078e0076 */
[----:B------:R-:W-:Y:S01]  /*6c30*/  @P0 IMAD.MOV.U32 R115, RZ, RZ, R120 ;  /* 0x000000ffff730224 */ /* 0x000fe200078e0078 */
[----:B------:R-:W3:Y:S04]  /*6c40*/  LDL R118, [R1+0x718] ;  /* 0x0007180001767983 */ /* 0x000ee80000100800 */
[----:B------:R0:W3:Y:S04]  /*6c50*/  @P0 LDG.E.U16 R145, desc[UR60][R114.64] ;  /* 0x0000003c72910981 */ /* 0x0000e8000c1e1500 */
[----:B------:R-:W3:Y:S01]  /*6c60*/  LDL R120, [R1+0x714] ;  /* 0x0007140001787983 */ /* 0x000ee20000100800 */
[----:B0-----:R-:W-:-:S02]  /*6c70*/  @P0 IMAD.MOV.U32 R114, RZ, RZ, R143 ;  /* 0x000000ffff720224 */ /* 0x001fc400078e008f */
[----:B--2---:R-:W-:-:S05]  /*6c80*/  @P0 IMAD.MOV.U32 R115, RZ, RZ, R144 ;  /* 0x000000ffff730224 */ /* 0x004fca00078e0090 */
[----:B------:R5:W2:Y:S01]  /*6c90*/  @P0 LDG.E.U16 R127, desc[UR60][R114.64] ;  /* 0x0000003c727f0981 */ /* 0x000aa2000c1e1500 */
[----:B------:R-:W-:Y:S01]  /*6ca0*/  PRMT R123, RZ, 0x7610, R123 ;  /* 0x00007610ff7b7816 */ /* 0x000fe2000000007b */
[----:B-----5:R-:W-:Y:S02]  /*6cb0*/  @P0 IMAD.MOV.U32 R114, RZ, RZ, R122 ;  /* 0x000000ffff720224 */ /* 0x020fe400078e007a */
[----:B------:R-:W-:-:S05]  /*6cc0*/  @P0 IMAD.MOV.U32 R115, RZ, RZ, R126 ;  /* 0x000000ffff730224 */ /* 0x000fca00078e007e */
[----:B------:R0:W5:Y:S01]  /*6cd0*/  @P0 LDG.E.U16 R123, desc[UR60][R114.64] ;  /* 0x0000003c727b0981 */ /* 0x000162000c1e1500 */
[----:B------:R-:W-:Y:S02]  /*6ce0*/  ISETP.GT.AND P1, PT, R113, 0xd, PT ;  /* 0x0000000d7100780c */ /* 0x000fe40003f24270 */
[----:B------:R-:W-:Y:S02]  /*6cf0*/  PRMT R142, RZ, 0x7610, R142 ;  /* 0x00007610ff8e7816 */ /* 0x000fe4000000008e */
[----:B------:R-:W-:Y:S01]  /*6d00*/  PRMT R18, RZ, 0x7610, R18 ;  /* 0x00007610ff127816 */ /* 0x000fe20000000012 */
[----:B0-----:R-:W-:Y:S01]  /*6d10*/  @P0 IMAD.MOV.U32 R115, RZ, RZ, R116 ;  /* 0x000000ffff730224 */ /* 0x001fe200078e0074 */
[----:B----4-:R-:W-:-:S05]  /*6d20*/  @P0 MOV R114, R112 ;  /* 0x0000007000720202 */ /* 0x010fca0000000f00 */
[----:B------:R3:W4:Y:S02]  /*6d30*/  @P0 LDG.E.U16 R142, desc[UR60][R114.64] ;  /* 0x0000003c728e0981 */ /* 0x000724000c1e1500 */
[----:B---3--:R-:W-:Y:S02]  /*6d40*/  @P1 IMAD.MOV.U32 R114, RZ, RZ, R118 ;  /* 0x000000ffff721224 */ /* 0x008fe400078e0076 */
[----:B--2---:R0:W-:Y:S04]  /*6d50*/  STL [R1+0xf0], R127 ;  /* 0x0000f07f01007387 */ /* 0x0041e80000100800 */
[----:B------:R-:W2:Y:S01]  /*6d60*/  LDL R122, [R1+0x710] ;  /* 0x00071000017a7983 */ /* 0x000ea20000100800 */
[----:B------:R-:W-:Y:S01]  /*6d70*/  @P1 IMAD.MOV.U32 R115, RZ, RZ, R120 ;  /* 0x000000ffff731224 */ /* 0x000fe200078e0078 */
[----:B------:R-:W-:-:S02]  /*6d80*/  PRMT R13, RZ, 0x7610, R13 ;  /* 0x00007610ff0d7816 */ /* 0x000fc4000000000d */
[----:B------:R-:W3:Y:S04]  /*6d90*/  LDL R126, [R1+0x704] ;  /* 0x00070400017e7983 */ /* 0x000ee80000100800 */
[----:B0-----:R-:W4:Y:S04]  /*6da0*/  LDL R127, [R1+0x70c] ;  /* 0x00070c00017f7983 */ /* 0x001f280000100800 */
[----:B------:R2:W3:Y:S04]  /*6db0*/  @P1 LDG.E.U16 R18, desc[UR60][R114.64] ;  /* 0x0000003c72121981 */ /* 0x0004e8000c1e1500 */
[----:B-----5:R0:W-:Y:S04]  /*6dc0*/  STL [R1+0xec], R123 ;  /* 0x0000ec7b01007387 */ /* 0x0201e80000100800 */
[----:B------:R-:W5:Y:S04]  /*6dd0*/  LDL R116, [R1+0x6fc] ;  /* 0x0006fc0001747983 */ /* 0x000f680000100800 */
[----:B------:R-:W5:Y:S04]  /*6de0*/  LDL R112, [R1+0x700] ;  /* 0x0007000001707983 */ /* 0x000f680000100800 */
[----:B0-----:R-:W5:Y:S04]  /*6df0*/  LDL R123, [R1+0x708] ;  /* 0x00070800017b7983 */ /* 0x001f680000100800 */
[----:B------:R-:W-:Y:S04]  /*6e00*/  STL [R1+0xfc], R147 ;  /* 0x0000fc9301007387 */ /* 0x000fe80000100800 */
[----:B------:R-:W5:Y:S04]  /*6e10*/  LDL R120, [R1+0x6f4] ;  /* 0x0006f40001787983 */ /* 0x000f680000100800 */
[----:B------:R-:W5:Y:S01]  /*6e20*/  LDL R118, [R1+0x6f8] ;  /* 0x0006f80001767983 */ /* 0x000f620000100800 */
[----:B--2---:R-:W-:-:S02]  /*6e30*/  @P1 IMAD.MOV.U32 R114, RZ, RZ, R122 ;  /* 0x000000ffff721224 */ /* 0x004fc400078e007a */
[----:B----4-:R-:W-:-:S05]  /*6e40*/  @P1 IMAD.MOV.U32 R115, RZ, RZ, R127 ;  /* 0x000000ffff731224 */ /* 0x010fca00078e007f */
[----:B------:R5:W2:Y:S04]  /*6e50*/  @P1 LDG.E.U16 R13, desc[UR60][R114.64] ;  /* 0x0000003c720d1981 */ /* 0x000aa8000c1e1500 */
[----:B---3--:R-:W-:Y:S04]  /*6e60*/  STL [R1+0x9a8], R18 ;  /* 0x0009a81201007387 */ /* 0x008fe80000100800 */
[----:B------:R-:W-:Y:S04]  /*6e70*/  STL [R1+0xf8], R146 ;  /* 0x0000f89201007387 */ /* 0x000fe80000100800 */
[----:B------:R-:W3:Y:S04]  /*6e80*/  LDL R127, [R1+0x6ec] ;  /* 0x0006ec00017f7983 */ /* 0x000ee80000100800 */
[----:B------:R-:W4:Y:S01]  /*6e90*/  LDL R122, [R1+0x6f0] ;  /* 0x0006f000017a7983 */ /* 0x000f220000100800 */
[----:B------:R-:W-:Y:S01]  /*6ea0*/  ISETP.GT.AND P0, PT, R113, 0xe, PT ;  /* 0x0000000e7100780c */ /* 0x000fe20003f04270 */
[----:B-----5:R-:W-:Y:S01]  /*6eb0*/  @P1 IMAD.MOV.U32 R114, RZ, RZ, R123 ;  /* 0x000000ffff721224 */ /* 0x020fe200078e007b */
[----:B------:R-:W-:-:S02]  /*6ec0*/  PRMT R20, RZ, 0x7610, R20 ;  /* 0x00007610ff147816 */ /* 0x000fc40000000014 */
[----:B------:R-:W-:Y:S02]  /*6ed0*/  @P1 MOV R115, R126 ;  /* 0x0000007e00731202 */ /* 0x000fe40000000f00 */
[----:B------:R-:W-:-:S03]  /*6ee0*/  PRMT R107, RZ, 0x7610, R107 ;  /* 0x00007610ff6b7816 */ /* 0x000fc6000000006b */
[----:B------:R0:W5:Y:S01]  /*6ef0*/  @P1 LDG.E.U16 R20, desc[UR60][R114.64] ;  /* 0x0000003c72141981 */ /* 0x000162000c1e1500 */
[----:B------:R-:W-:Y:S01]  /*6f00*/  PRMT R16, RZ, 0x7610, R16 ;  /* 0x00007610ff107816 */ /* 0x000fe20000000010 */
[----:B0-----:R-:W-:Y:S02]  /*6f10*/  @P1 IMAD.MOV.U32 R114, RZ, RZ, R112 ;  /* 0x000000ffff721224 */ /* 0x001fe400078e0070 */
[----:B------:R-:W-:-:S05]  /*6f20*/  @P1 IMAD.MOV.U32 R115, RZ, RZ, R116 ;  /* 0x000000ffff731224 */ /* 0x000fca00078e0074 */
[----:B------:R0:W5:Y:S02]  /*6f30*/  @P1 LDG.E.U16 R107, desc[UR60][R114.64] ;  /* 0x0000003c726b1981 */ /* 0x000164000c1e1500 */
[----:B0-----:R-:W-:Y:S02]  /*6f40*/  @P0 IMAD.MOV.U32 R114, RZ, RZ, R118 ;  /* 0x000000ffff720224 */ /* 0x001fe400078e0076 */
[----:B------:R-:W-:-:S05]  /*6f50*/  @P0 IMAD.MOV.U32 R115, RZ, RZ, R120 ;  /* 0x000000ffff730224 */ /* 0x000fca00078e0078 */
[----:B------:R3:W5:Y:S01]  /*6f60*/  @P0 LDG.E.U16 R16, desc[UR60][R114.64] ;  /* 0x0000003c72100981 */ /* 0x000762000c1e1500 */
[----:B------:R-:W-:-:S03]  /*6f70*/  PRMT R11, RZ, 0x7610, R11 ;  /* 0x00007610ff0b7816 */ /* 0x000fc6000000000b */
[----:B--2---:R-:W-:Y:S04]  /*6f80*/  STL [R1+0x9ac], R13 ;  /* 0x0009ac0d01007387 */ /* 0x004fe80000100800 */
[----:B------:R-:W-:Y:S04]  /*6f90*/  STL [R1+0xf4], R145 ;  /* 0x0000f49101007387 */ /* 0x000fe80000100800 */
[----:B------:R-:W2:Y:S04]  /*6fa0*/  LDL R126, [R1+0x6e4] ;  /* 0x0006e400017e7983 */ /* 0x000ea80000100800 */
[----:B------:R-:W2:Y:S01]  /*6fb0*/  LDL R123, [R1+0x6e8] ;  /* 0x0006e800017b7983 */ /* 0x000ea20000100800 */
[----:B---3--:R-:W-:-:S02]  /*6fc0*/  @P0 IMAD.MOV.U32 R115, RZ, RZ, R127 ;  /* 0x000000ffff730224 */ /* 0x008fc400078e007f */
[----:B----4-:R-:W-:-:S05]  /*6fd0*/  @P0 IMAD.MOV.U32 R114, RZ, RZ, R122 ;  /* 0x000000ffff720224 */ /* 0x010fca00078e007a */
[----:B------:R2:W3:Y:S01]  /*6fe0*/  @P0 LDG.E.U16 R11, desc[UR60][R114.64] ;  /* 0x0000003c720b0981 */ /* 0x0004e2000c1e1500 */
[----:B------:R-:W-:-:S03]  /*6ff0*/  PRMT R15, RZ, 0x7610, R15 ;  /* 0x00007610ff0f7816 */ /* 0x000fc6000000000f */
[----:B-----5:R-:W-:Y:S04]  /*7000*/  STL [R1+0x9b0], R20 ;  /* 0x0009b01401007387 */ /* 0x020fe80000100800 */
[----:B------:R-:W4:Y:S04]  /*7010*/  LDL R116, [R1+0x6dc] ;  /* 0x0006dc0001747983 */ /* 0x000f280000100800 */
[----:B------:R-:W5:Y:S04]  /*7020*/  LDL R112, [R1+0x6e0] ;  /* 0x0006e00001707983 */ /* 0x000f680000100800 */
[----:B------:R-:W-:Y:S04]  /*7030*/  STL [R1+0x9b4], R107 ;  /* 0x0009b46b01007387 */ /* 0x000fe80000100800 */
[----:B------:R-:W5:Y:S04]  /*7040*/  LDL R120, [R1+0x6d4] ;  /* 0x0006d40001787983 */ /* 0x000f680000100800 */
[----:B------:R-:W5:Y:S04]  /*7050*/  LDL R118, [R1+0x6d8] ;  /* 0x0006d80001767983 */ /* 0x000f680000100800 */
[----:B------:R-:W-:Y:S04]  /*7060*/  STL [R1+0xe8], R142 ;  /* 0x0000e88e01007387 */ /* 0x000fe80000100800 */
[----:B------:R-:W-:Y:S04]  /*7070*/  STL [R1+0x9b8], R16 ;  /* 0x0009b81001007387 */ /* 0x000fe80000100800 */
[----:B------:R-:W5:Y:S04]  /*7080*/  LDL R127, [R1+0x6cc] ;  /* 0x0006cc00017f7983 */ /* 0x000f680000100800 */
[----:B------:R-:W5:Y:S01]  /*7090*/  LDL R122, [R1+0x6d0] ;  /* 0x0006d000017a7983 */ /* 0x000f620000100800 */
[----:B--2---:R-:W-:Y:S01]  /*70a0*/  @P0 IMAD.MOV.U32 R115, RZ, RZ, R126 ;  /* 0x000000ffff730224 */ /* 0x004fe200078e007e */
[----:B------:R-:W-:-:S05]  /*70b0*/  @P0 MOV R114, R123 ;  /* 0x0000007b00720202 */ /* 0x000fca0000000f00 */
[----:B------:R4:W2:Y:S04]  /*70c0*/  @P0 LDG.E.U16 R15, desc[UR60][R114.64] ;  /* 0x0000003c720f0981 */ /* 0x0008a8000c1e1500 */
[----:B---3--:R-:W-:Y:S04]  /*70d0*/  STL [R1+0x9bc], R11 ;  /* 0x0009bc0b01007387 */ /* 0x008fe80000100800 */
[----:B------:R-:W3:Y:S04]  /*70e0*/  LDL R126, [R1+0x6c4] ;  /* 0x0006c400017e7983 */ /* 0x000ee80000100800 */
[----:B------:R-:W3:Y:S01]  /*70f0*/  LDL R123, [R1+0x6c8] ;  /* 0x0006c800017b7983 */ /* 0x000ee20000100800 */
[----:B------:R-:W-:Y:S01]  /*7100*/  ISETP.GT.AND P1, PT, R113, 0xf, PT ;  /* 0x0000000f7100780c */ /* 0x000fe20003f24270 */
[----:B----4-:R-:W-:Y:S01]  /*7110*/  @P0 IMAD.MOV.U32 R115, RZ, RZ, R116 ;  /* 0x000000ffff730224 */ /* 0x010fe200078e0074 */
[----:B------:R-:W-:Y:S01]  /*7120*/  PRMT R10, RZ, 0x7610, R10 ;  /* 0x00007610ff0a7816 */ /* 0x000fe2000000000a */
[----:B-----5:R-:W-:Y:S01]  /*7130*/  @P0 IMAD.MOV.U32 R114, RZ, RZ, R112 ;  /* 0x000000ffff720224 */ /* 0x020fe200078e0070 */
[----:B------:R-:W-:-:S04]  /*7140*/  PRMT R156, RZ, 0x7610, R156 ;  /* 0x00007610ff9c7816 */ /* 0x000fc8000000009c */
[----:B------:R0:W4:Y:S01]  /*7150*/  @P0 LDG.E.U16 R10, desc[UR60][R114.64] ;  /* 0x0000003c720a0981 */ /* 0x000122000c1e1500 */
[----:B------:R-:W-:-:S04]  /*7160*/  PRMT R157, RZ, 0x7610, R157 ;  /* 0x00007610ff9d7816 */ /* 0x000fc8000000009d */
[----:B0-----:R-:W-:Y:S02]  /*7170*/  @P1 IMAD.MOV.U32 R115, RZ, RZ, R120 ;  /* 0x000000ffff731224 */ /* 0x001fe400078e0078 */
[----:B------:R-:W-:-:S05]  /*7180*/  @P1 IMAD.MOV.U32 R114, RZ, RZ, R118 ;  /* 0x000000ffff721224 */ /* 0x000fca00078e0076 */
[----:B------:R0:W5:Y:S02]  /*7190*/  @P1 LDG.E.U16 R156, desc[UR60][R114.64] ;  /* 0x0000003c729c1981 */ /* 0x000164000c1e1500 */
[----:B0-----:R-:W-:Y:S01]  /*71a0*/  @P1 MOV R115, R127 ;  /* 0x0000007f00731202 */ /* 0x001fe20000000f00 */
[----:B------:R-:W-:-:S05]  /*71b0*/  @P1 IMAD.MOV.U32 R114, RZ, RZ, R122 ;  /* 0x000000ffff721224 */ /* 0x000fca00078e007a */
[----:B------:R3:W5:Y:S01]  /*71c0*/  @P1 LDG.E.U16 R157, desc[UR60][R114.64] ;  /* 0x0000003c729d1981 */ /* 0x000762000c1e1500 */
[----:B------:R-:W-:-:S03]  /*71d0*/  PRMT R154, RZ, 0x7610, R154 ;  /* 0x00007610ff9a7816 */ /* 0x000fc6000000009a */
[----:B--2---:R-:W-:Y:S04]  /*71e0*/  STL [R1+0x9c4], R15 ;  /* 0x0009c40f01007387 */ /* 0x004fe80000100800 */
[----:B------:R-:W2:Y:S04]  /*71f0*/  LDL R116, [R1+0x6bc] ;  /* 0x0006bc0001747983 */ /* 0x000ea80000100800 */
[----:B------:R-:W2:Y:S01]  /*7200*/  LDL R112, [R1+0x6c0] ;  /* 0x0006c00001707983 */ /* 0x000ea20000100800 */
[----:B---3--:R-:W-:Y:S02]  /*7210*/  @P1 IMAD.MOV.U32 R115, RZ, RZ, R126 ;  /* 0x000000ffff731224 */ /* 0x008fe400078e007e */
[----:B------:R-:W-:-:S05]  /*7220*/  @P1 IMAD.MOV.U32 R114, RZ, RZ, R123 ;  /* 0x000000ffff721224 */ /* 0x000fca00078e007b */
[----:B------:R2:W3:Y:S01]  /*7230*/  @P1 LDG.E.U16 R154, desc[UR60][R114.64] ;  /* 0x0000003c729a1981 */ /* 0x0004e2000c1e1500 */
[----:B------:R-:W-:-:S03]  /*7240*/  PRMT R155, RZ, 0x7610, R155 ;  /* 0x00007610ff9b7816 */ /* 0x000fc6000000009b */
[----:B----4-:R-:W-:Y:S04]  /*7250*/  STL [R1+0x9c8], R10 ;  /* 0x0009c80a01007387 */ /* 0x010fe80000100800 */
[----:B------:R-:W4:Y:S04]  /*7260*/  LDL R120, [R1+0x6b4] ;  /* 0x0006b40001787983 */ /* 0x000f280000100800 */
[----:B------:R-:W4:Y:S04]  /*7270*/  LDL R118, [R1+0x6b8] ;  /* 0x0006b80001767983 */ /* 0x000f280000100800 */
[----:B-----5:R-:W-:Y:S04]  /*7280*/  STL [R1+0x940], R156 ;  /* 0x0009409c01007387 */ /* 0x020fe80000100800 */
[----:B------:R-:W5:Y:S04]  /*7290*/  LDL R122, [R1+0x6b0] ;  /* 0x0006b000017a7983 */ /* 0x000f680000100800 */
[----:B------:R-:W-:Y:S04]  /*72a0*/  STL [R1+0x944], R157 ;  /* 0x0009449d01007387 */ /* 0x000fe80000100800 */
[----:B------:R-:W5:Y:S01]  /*72b0*/  LDL R126, [R1+0x6ac] ;  /* 0x0006ac00017e7983 */ /* 0x000f620000100800 */
[----:B--2---:R-:W-:-:S02]  /*72c0*/  @P1 IMAD.MOV.U32 R115, RZ, RZ, R116 ;  /* 0x000000ffff731224 */ /* 0x004fc400078e0074 */
[----:B------:R-:W-:-:S05]  /*72d0*/  @P1 IMAD.MOV.U32 R114, RZ, RZ, R112 ;  /* 0x000000ffff721224 */ /* 0x000fca00078e0070 */
[----:B------:R4:W2:Y:S04]  /*72e0*/  @P1 LDG.E.U16 R155, desc[UR60][R114.64] ;  /* 0x0000003c729b1981 */ /* 0x0008a8000c1e1500 */
[----:B---3--:R-:W-:Y:S04]  /*72f0*/  STL [R1+0x948], R154 ;  /* 0x0009489a01007387 */ /* 0x008fe80000100800 */
[----:B------:R-:W3:Y:S04]  /*7300*/  LDL R127, [R1+0x6a4] ;  /* 0x0006a400017f7983 */ /* 0x000ee80000100800 */
[----:B------:R-:W3:Y:S04]  /*7310*/  LDL R123, [R1+0x6a8] ;  /* 0x0006a800017b7983 */ /* 0x000ee80000100800 */
[----:B------:R-:W3:Y:S04]  /*7320*/  LDL R116, [R1+0x69c] ;  /* 0x00069c0001747983 */ /* 0x000ee80000100800 */
[----:B------:R-:W3:Y:S01]  /*7330*/  LDL R112, [R1+0x6a0] ;  /* 0x0006a00001707983 */ /* 0x000ee20000100800 */
[----:B------:R-:W-:-:S02]  /*7340*/  ISETP.GT.AND P0, PT, R113, 0x10, PT ;  /* 0x000000107100780c */ /* 0x000fc40003f04270 */
[----:B------:R-:W-:-:S11]  /*7350*/  PRMT R141, RZ, 0x7610, R141 ;  /* 0x00007610ff8d7816 */ /* 0x000fd6000000008d */
[----:B----4-:R-:W-:Y:S02]  /*7360*/  @P0 IMAD.MOV.U32 R114, RZ, RZ, R118 ;  /* 0x000000ffff720224 */ /* 0x010fe400078e0076 */
[----:B------:R-:W-:-:S05]  /*7370*/  @P0 IMAD.MOV.U32 R115, RZ, RZ, R120 ;  /* 0x000000ffff730224 */ /* 0x000fca00078e0078 */
[----:B------:R5:W4:Y:S01]  /*7380*/  @P0 LDG.E.U16 R141, desc[UR60][R114.64] ;  /* 0x0000003c728d0981 */ /* 0x000b22000c1e1500 */
[----:B------:R-:W-:Y:S02]  /*7390*/  PRMT R140, RZ, 0x7610, R140 ;  /* 0x00007610ff8c7816 */ /* 0x000fe4000000008c */
[----:B-----5:R-:W-:Y:S01]  /*73a0*/  @P0 MOV R114, R122 ;  /* 0x0000007a00720202 */ /* 0x020fe20000000f00 */
[----:B------:R-:W-:Y:S01]  /*73b0*/  @P0 IMAD.MOV.U32 R115, RZ, RZ, R126 ;  /* 0x000000ffff730224 */ /* 0x000fe200078e007e */
[----:B------:R-:W-:-:S04]  /*73c0*/  PRMT R139, RZ, 0x7610, R139 ;  /* 0x00007610ff8b7816 */ /* 0x000fc8000000008b */
[----:B------:R3:W5:Y:S04]  /*73d0*/  @P0 LDG.E.U16 R140, desc[UR60][R114.64] ;  /* 0x0000003c728c0981 */ /* 0x000768000c1e1500 */
[----:B--2---:R-:W-:Y:S04]  /*73e0*/  STL [R1+0x94c], R155 ;  /* 0x00094c9b01007387 */ /* 0x004fe80000100800 */
[----:B------:R-:W2:Y:S04]  /*73f0*/  LDL R120, [R1+0x694] ;  /* 0x0006940001787983 */ /* 0x000ea80000100800 */
[----:B------:R-:W4:Y:S04]  /*7400*/  LDL R118, [R1+0x698] ;  /* 0x0006980001767983 */ /* 0x000f280000100800 */
[----:B------:R-:W5:Y:S04]  /*7410*/  LDL R126, [R1+0x68c] ;  /* 0x00068c00017e7983 */ /* 0x000f680000100800 */
[----:B------:R-:W5:Y:S01]  /*7420*/  LDL R122, [R1+0x690] ;  /* 0x00069000017a7983 */ /* 0x000f620000100800 */
[----:B---3--:R-:W-:-:S02]  /*7430*/  @P0 IMAD.MOV.U32 R114, RZ, RZ, R123 ;  /* 0x000000ffff720224 */ /* 0x008fc400078e007b */
[----:B------:R-:W-:Y:S01]  /*7440*/  @P0 IMAD.MOV.U32 R115, RZ, RZ, R127 ;  /* 0x000000ffff730224 */ /* 0x000fe200078e007f */
[----:B------:R-:W3:Y:S04]  /*7450*/  LDL R123, [R1+0x688] ;  /* 0x00068800017b7983 */ /* 0x000ee80000100800 */
[----:B------:R-:W3:Y:S04]  /*7460*/  LDL R127, [R1+0x684] ;  /* 0x00068400017f7983 */ /* 0x000ee80000100800 */
[----:B------:R0:W3:Y:S02]  /*7470*/  @P0 LDG.E.U16 R139, desc[UR60][R114.64] ;  /* 0x0000003c728b0981 */ /* 0x0000e4000c1e1500 */
[----:B0-----:R-:W-:-:S02]  /*7480*/  @P0 IMAD.MOV.U32 R114, RZ, RZ, R112 ;  /* 0x000000ffff720224 */ /* 0x001fc400078e0070 */
[----:B------:R-:W-:Y:S01]  /*7490*/  @P0 IMAD.MOV.U32 R115, RZ, RZ, R116 ;  /* 0x000000ffff730224 */ /* 0x000fe200078e0074 */
[----:B------:R-:W3:Y:S04]  /*74a0*/  LDL R112, [R1+0x680] ;  /* 0x0006800001707983 */ /* 0x000ee80000100800 */
[----:B------:R-:W3:Y:S01]  /*74b0*/  LDL R116, [R1+0x67c] ;  /* 0x00067c0001747983 */ /* 0x000ee20000100800 */
[----:B------:R-:W-:Y:S02]  /*74c0*/  ISETP.GT.AND P1, PT, R113, 0x11, PT ;  /* 0x000000117100780c */ /* 0x000fe40003f24270 */
[----:B------:R-:W-:Y:S02]  /*74d0*/  PRMT R138, RZ, 0x7610, R138 ;  /* 0x00007610ff8a7816 */ /* 0x000fe4000000008a */
[----:B------:R-:W-:-:S04]  /*74e0*/  PRMT R137, RZ, 0x7610, R137 ;  /* 0x00007610ff897816 */ /* 0x000fc80000000089 */
[----:B------:R2:W3:Y:S01]  /*74f0*/  @P0 LDG.E.U16 R138, desc[UR60][R114.64] ;  /* 0x0000003c728a0981 */ /* 0x0004e2000c1e1500 */
[----:B------:R-:W-:Y:S02]  /*7500*/  PRMT R136, RZ, 0x7610, R136 ;  /* 0x00007610ff887816 */ /* 0x000fe40000000088 */
[----:B------:R-:W-:Y:S02]  /*7510*/  PRMT R135, RZ, 0x7610, R135 ;  /* 0x00007610ff877816 */ /* 0x000fe40000000087 */
[----:B--2---:R-:W-:Y:S02]  /*7520*/  @P1 MOV R115, R120 ;  /* 0x0000007800731202 */ /* 0x004fe40000000f00 */
[----:B------:R-:W2:Y:S01]  /*7530*/  LDL R120, [R1+0x674] ;  /* 0x0006740001787983 */ /* 0x000ea20000100800 */
[----:B----4-:R-:W-:-:S03]  /*7540*/  @P1 IMAD.MOV.U32 R114, RZ, RZ, R118 ;  /* 0x000000ffff721224 */ /* 0x010fc600078e0076 */
[----:B------:R-:W4:Y:S04]  /*7550*/  LDL R118, [R1+0x678] ;  /* 0x0006780001767983 */ /* 0x000f280000100800 */
[----:B------:R5:W4:Y:S02]  /*7560*/  @P1 LDG.E.U16 R137, desc[UR60][R114.64] ;  /* 0x0000003c72891981 */ /* 0x000b24000c1e1500 */
[----:B-----5:R-:W-:Y:S02]  /*7570*/  @P1 IMAD.MOV.U32 R114, RZ, RZ, R122 ;  /* 0x000000ffff721224 */ /* 0x020fe400078e007a */
[----:B------:R-:W-:Y:S01]  /*7580*/  @P1 IMAD.MOV.U32 R115, RZ, RZ, R126 ;  /* 0x000000ffff731224 */ /* 0x000fe200078e007e */
[----:B------:R-:W5:Y:S04]  /*7590*/  LDL R122, [R1+0x670] ;  /* 0x00067000017a7983 */ /* 0x000f680000100800 */
[----:B------:R-:W5:Y:S04]  /*75a0*/  LDL R126, [R1+0x66c] ;  /* 0x00066c00017e7983 */ /* 0x000f680000100800 */
[----:B------:R3:W5:Y:S02]  /*75b0*/  @P1 LDG.E.U16 R136, desc[UR60][R114.64] ;  /* 0x0000003c72881981 */ /* 0x000764000c1e1500 */
[----:B---3--:R-:W-:-:S02]  /*75c0*/  @P1 IMAD.MOV.U32 R114, RZ, RZ, R123 ;  /* 0x000000ffff721224 */ /* 0x008fc400078e007b */
[----:B------:R-:W-:Y:S01]  /*75d0*/  @P1 IMAD.MOV.U32 R115, RZ, RZ, R127 ;  /* 0x000000ffff731224 */ /* 0x000fe200078e007f */
[----:B------:R-:W3:Y:S04]  /*75e0*/  LDL R123, [R1+0x668] ;  /* 0x00066800017b7983 */ /* 0x000ee80000100800 */
[----:B------:R-:W3:Y:S04]  /*75f0*/  LDL R127, [R1+0x664] ;  /* 0x00066400017f7983 */ /* 0x000ee80000100800 */
[----:B------:R0:W3:Y:S04]  /*7600*/  @P1 LDG.E.U16 R135, desc[UR60][R114.64] ;  /* 0x0000003c72871981 */ /* 0x0000e8000c1e1500 */
[----:B------:R-:W-:Y:S01]  /*7610*/  STL [R1+0x3c], R141 ;  /* 0x00003c8d01007387 */ /* 0x000fe20000100800 */
        /* <DEDUP_REMOVED lines=10> */
[----:B------:R-:W-:Y:S01]  /*76c0*/  PRMT R121, RZ, 0x7610, R121 ;  /* 0x00007610ff797816 */ /* 0x000fe20000000079 */
[----:B------:R-:W-:Y:S01]  /*76d0*/  STL [R1+0x38], R140 ;  /* 0x0000388c01007387 */ /* 0x000fe20000100800 */
[----:B--2---:R-:W-:-:S03]  /*76e0*/  @P0 IMAD.MOV.U32 R115, RZ, RZ, R120 ;  /* 0x000000ffff730224 */ /* 0x004fc600078e0078 */
[----:B------:R-:W2:Y:S01]  /*76f0*/  LDL R120, [R1+0x654] ;  /* 0x0006540001787983 */ /* 0x000ea20000100800 */
[----:B----4-:R-:W-:-:S03]  /*7700*/  @P0 MOV R114, R118 ;  /* 0x0000007600720202 */ /* 0x010fc60000000f00 */
[----:B------:R-:W4:Y:S04]  /*7710*/  LDL R118, [R1+0x658] ;  /* 0x0006580001767983 */ /* 0x000f280000100800 */
[----:B------:R5:W2:Y:S02]  /*7720*/  @P0 LDG.E.U16 R131, desc[UR60][R114.64] ;  /* 0x0000003c72830981 */ /* 0x000aa4000c1e1500 */
[----:B-----5:R-:W-:Y:S02]  /*7730*/  @P0 IMAD.MOV.U32 R114, RZ, RZ, R122 ;  /* 0x000000ffff720224 */ /* 0x020fe400078e007a */
[----:B------:R-:W-:-:S05]  /*7740*/  @P0 IMAD.MOV.U32 R115, RZ, RZ, R126 ;  /* 0x000000ffff730224 */ /* 0x000fca00078e007e */
[----:B------:R3:W5:Y:S02]  /*7750*/  @P0 LDG.E.U16 R130, desc[UR60][R114.64] ;  /* 0x0000003c72820981 */ /* 0x000764000c1e1500 */
[----:B---3--:R-:W-:Y:S02]  /*7760*/  @P0 IMAD.MOV.U32 R114, RZ, RZ, R123 ;  /* 0x000000ffff720224 */ /* 0x008fe400078e007b */
[----:B------:R-:W-:-:S05]  /*7770*/  @P0 IMAD.MOV.U32 R115, RZ, RZ, R127 ;  /* 0x000000ffff730224 */ /* 0x000fca00078e007f */
[----:B------:R0:W3:Y:S02]  /*7780*/  @P0 LDG.E.U16 R124, desc[UR60][R114.64] ;  /* 0x0000003c727c0981 */ /* 0x0000e4000c1e1500 */
[----:B0-----:R-:W-:Y:S01]  /*7790*/  @P0 IMAD.MOV.U32 R114, RZ, RZ, R112 ;  /* 0x000000ffff720224 */ /* 0x001fe200078e0070 */
[----:B------:R-:W-:-:S05]  /*77a0*/  @P0 MOV R115, R116 ;  /* 0x0000007400730202 */ /* 0x000fca0000000f00 */
[----:B------:R0:W3:Y:S04]  /*77b0*/  @P0 LDG.E.U16 R121, desc[UR60][R114.64] ;  /* 0x0000003c72790981 */ /* 0x0000e8000c1e1500 */
[----:B------:R-:W-:Y:S04]  /*77c0*/  STL [R1+0x34], R139 ;  /* 0x0000348b01007387 */ /* 0x000fe80000100800 */
[----:B------:R-:W3:Y:S04]  /*77d0*/  LDL R126, [R1+0x64c] ;  /* 0x00064c00017e7983 */ /* 0x000ee80000100800 */
[----:B------:R-:W3:Y:S04]  /*77e0*/  LDL R122, [R1+0x650] ;  /* 0x00065000017a7983 */ /* 0x000ee80000100800 */
[----:B------:R-:W-:Y:S01]  /*77f0*/  STL [R1+0x30], R138 ;  /* 0x0000308a01007387 */ /* 0x000fe20000100800 */
[----:B------:R-:W-:-:S02]  /*7800*/  ISETP.GT.AND P1, PT, R113, 0x13, PT ;  /* 0x000000137100780c */ /* 0x000fc40003f24270 */
[----:B------:R-:W-:Y:S01]  /*7810*/  PRMT R133, RZ, 0x7610, R133 ;  /* 0x00007610ff857816 */ /* 0x000fe20000000085 */
[----:B--2---:R1:W-:Y:S04]  /*7820*/  STL [R1+0x1c], R131 ;  /* 0x00001c8301007387 */ /* 0x0043e80000100800 */
[----:B-1----:R-:W2:Y:S04]  /*7830*/  LDL R131, [R1+0x644] ;  /* 0x0006440001837983 */ /* 0x002ea80000100800 */
[----:B-----5:R1:W-:Y:S04]  /*7840*/  STL [R1+0x18], R130 ;  /* 0x0000188201007387 */ /* 0x0203e80000100800 */
[----:B------:R-:W-:Y:S04]  /*7850*/  STL [R1+0x2c], R137 ;  /* 0x00002c8901007387 */ /* 0x000fe80000100800 */
[----:B------:R-:W5:Y:S04]  /*7860*/  LDL R127, [R1+0x63c] ;  /* 0x00063c00017f7983 */ /* 0x000f680000100800 */
[----:B-1----:R-:W5:Y:S04]  /*7870*/  LDL R130, [R1+0x648] ;  /* 0x0006480001827983 */ /* 0x002f680000100800 */
[----:B------:R-:W5:Y:S04]  /*7880*/  LDL R123, [R1+0x640] ;  /* 0x00064000017b7983 */ /* 0x000f680000100800 */
[----:B------:R-:W-:Y:S04]  /*7890*/  STL [R1+0x28], R136 ;  /* 0x0000288801007387 */ /* 0x000fe80000100800 */
[----:B------:R-:W5:Y:S04]  /*78a0*/  LDL R116, [R1+0x634] ;  /* 0x0006340001747983 */ /* 0x000f680000100800 */
[----:B------:R-:W5:Y:S01]  /*78b0*/  LDL R112, [R1+0x638] ;  /* 0x0006380001707983 */ /* 0x000f620000100800 */
[----:B0-----:R-:W-:-:S03]  /*78c0*/  @P1 IMAD.MOV.U32 R115, RZ, RZ, R120 ;  /* 0x000000ffff731224 */ /* 0x001fc600078e0078 */
[----:B------:R-:W-:Y:S01]  /*78d0*/  STL [R1+0x24], R135 ;  /* 0x0000248701007387 */ /* 0x000fe20000100800 */
[----:B----4-:R-:W-:-:S05]  /*78e0*/  @P1 IMAD.MOV.U32 R114, RZ, RZ, R118 ;  /* 0x000000ffff721224 */ /* 0x010fca00078e0076 */
[----:B------:R0:W4:Y:S04]  /*78f0*/  @P1 LDG.E.U16 R133, desc[UR60][R114.64] ;  /* 0x0000003c72851981 */ /* 0x000128000c1e1500 */
[----:B---3--:R1:W-:Y:S04]  /*7900*/  STL [R1+0x10], R121 ;  /* 0x0000107901007387 */ /* 0x0083e80000100800 */
[----:B------:R-:W3:Y:S04]  /*7910*/  LDL R120, [R1+0x630] ;  /* 0x0006300001787983 */ /* 0x000ee80000100800 */
[----:B-1----:R-:W4:Y:S04]  /*7920*/  LDL R121, [R1+0x62c] ;  /* 0x00062c0001797983 */ /* 0x002f280000100800 */
[----:B------:R-:W-:Y:S04]  /*7930*/  STL [R1+0x20], R134 ;  /* 0x0000208601007387 */ /* 0x000fe80000100800 */
[----:B------:R1:W-:Y:S04]  /*7940*/  STL [R1+0x14], R124 ;  /* 0x0000147c01007387 */ /* 0x0003e80000100800 */
[----:B------:R-:W4:Y:S04]  /*7950*/  LDL R118, [R1+0x628] ;  /* 0x0006280001767983 */ /* 0x000f280000100800 */
[----:B-1----:R-:W4:Y:S01]  /*7960*/  LDL R124, [R1+0x624] ;  /* 0x00062400017c7983 */ /* 0x002f220000100800 */
[----:B0-----:R-:W-:-:S02]  /*7970*/  @P1 IMAD.MOV.U32 R114, RZ, RZ, R122 ;  /* 0x000000ffff721224 */ /* 0x001fc400078e007a */
[----:B------:R-:W-:Y:S01]  /*7980*/  @P1 IMAD.MOV.U32 R115, RZ, RZ, R126 ;  /* 0x000000ffff731224 */ /* 0x000fe200078e007e */
[----:B------:R-:W4:Y:S04]  /*7990*/  LDL R122, [R1+0x620] ;  /* 0x00062000017a7983 */ /* 0x000f280000100800 */
[----:B------:R-:W4:Y:S01]  /*79a0*/  LDL R126, [R1+0x61c] ;  /* 0x00061c00017e7983 */ /* 0x000f220000100800 */
[----:B------:R-:W-:Y:S02]  /*79b0*/  PRMT R132, RZ, 0x7610, R132 ;  /* 0x00007610ff847816 */ /* 0x000fe40000000084 */
[----:B------:R-:W-:Y:S02]  /*79c0*/  ISETP.GT.AND P0, PT, R113, 0x14, PT ;  /* 0x000000147100780c */ /* 0x000fe40003f04270 */
[----:B------:R-:W-:-:S02]  /*79d0*/  PRMT R129, RZ, 0x7610, R129 ;  /* 0x00007610ff817816 */ /* 0x000fc40000000081 */
[----:B------:R2:W4:Y:S01]  /*79e0*/  @P1 LDG.E.U16 R132, desc[UR60][R114.64] ;  /* 0x0000003c72841981 */ /* 0x000522000c1e1500 */
[----:B------:R-:W-:Y:S02]  /*79f0*/  PRMT R128, RZ, 0x7610, R128 ;  /* 0x00007610ff807816 */ /* 0x000fe40000000080 */
[----:B------:R-:W-:Y:S02]  /*7a00*/  PRMT R11, RZ, 0x7610, R11 ;  /* 0x00007610ff0b7816 */ /* 0x000fe4000000000b */
[----:B------:R-:W-:Y:S02]  /*7a10*/  PRMT R16, RZ, 0x7610, R16 ;  /* 0x00007610ff107816 */ /* 0x000fe40000000010 */
[----:B------:R-:W-:Y:S02]  /*7a20*/  PRMT R107, RZ, 0x7610, R107 ;  /* 0x00007610ff6b7816 */ /* 0x000fe4000000006b */
[----:B------:R-:W-:Y:S01]  /*7a30*/  PRMT R20, RZ, 0x7610, R20 ;  /* 0x00007610ff147816 */ /* 0x000fe20000000014 */
[----:B--2---:R-:W-:-:S02]  /*7a40*/  @P1 IMAD.MOV.U32 R115, RZ, RZ, R131 ;  /* 0x000000ffff731224 */ /* 0x004fc400078e0083 */
[----:B-----5:R-:W-:-:S05]  /*7a50*/  @P1 IMAD.MOV.U32 R114, RZ, RZ, R130 ;  /* 0x000000ffff721224 */ /* 0x020fca00078e0082 */
[----:B------:R0:W2:Y:S02]  /*7a60*/  @P1 LDG.E.U16 R129, desc[UR60][R114.64] ;  /* 0x0000003c72811981 */ /* 0x0000a4000c1e1500 */
[----:B0-----:R-:W-:Y:S01]  /*7a70*/  @P1 MOV R114, R123 ;  /* 0x0000007b00721202 */ /* 0x001fe20000000f00 */
[----:B------:R-:W-:Y:S01]  /*7a80*/  @P1 IMAD.MOV.U32 R115, RZ, RZ, R127 ;  /* 0x000000ffff731224 */ /* 0x000fe200078e007f */
[----:B------:R-:W5:Y:S04]  /*7a90*/  LDL R123, [R1+0x618] ;  /* 0x00061800017b7983 */ /* 0x000f680000100800 */
[----:B------:R0:W2:Y:S04]  /*7aa0*/  @P1 LDG.E.U16 R128, desc[UR60][R114.64] ;  /* 0x0000003c72801981 */ /* 0x0000a8000c1e1500 */
[----:B------:R-:W2:Y:S01]  /*7ab0*/  LDL R127, [R1+0x614] ;  /* 0x00061400017f7983 */ /* 0x000ea20000100800 */
[----:B0-----:R-:W-:-:S02]  /*7ac0*/  @P0 IMAD.MOV.U32 R114, RZ, RZ, R112 ;  /* 0x000000ffff720224 */ /* 0x001fc400078e0070 */
[----:B------:R-:W-:Y:S01]  /*7ad0*/  @P0 IMAD.MOV.U32 R115, RZ, RZ, R116 ;  /* 0x000000ffff730224 */ /* 0x000fe200078e0074 */
[----:B------:R-:W2:Y:S04]  /*7ae0*/  LDL R112, [R1+0x610] ;  /* 0x0006100001707983 */ /* 0x000ea80000100800 */
[----:B------:R3:W2:Y:S04]  /*7af0*/  @P0 LDG.E.U16 R11, desc[UR60][R114.64] ;  /* 0x0000003c720b0981 */ /* 0x0006a8000c1e1500 */
[----:B------:R-:W2:Y:S01]  /*7b00*/  LDL R116, [R1+0x60c] ;  /* 0x00060c0001747983 */ /* 0x000ea20000100800 */
[----:B---3--:R-:W-:-:S02]  /*7b10*/  @P0 IMAD.MOV.U32 R114, RZ, RZ, R120 ;  /* 0x000000ffff720224 */ /* 0x008fc400078e0078 */
[----:B----4-:R-:W-:-:S05]  /*7b20*/  @P0 IMAD.MOV.U32 R115, RZ, RZ, R121 ;  /* 0x000000ffff730224 */ /* 0x010fca00078e0079 */
[----:B------:R0:W3:Y:S02]  /*7b30*/  @P0 LDG.E.U16 R16, desc[UR60][R114.64] ;  /* 0x0000003c72100981 */ /* 0x0000e4000c1e1500 */
[----:B0-----:R-:W-:Y:S01]  /*7b40*/  @P0 IMAD.MOV.U32 R114, RZ, RZ, R118 ;  /* 0x000000ffff720224 */ /* 0x001fe200078e0076 */
[----:B------:R-:W-:-:S05]  /*7b50*/  @P0 MOV R115, R124 ;  /* 0x0000007c00730202 */ /* 0x000fca0000000f00 */
[----:B------:R0:W4:Y:S02]  /*7b60*/  @P0 LDG.E.U16 R107, desc[UR60][R114.64] ;  /* 0x0000003c726b0981 */ /* 0x000124000c1e1500 */
[----:B0-----:R-:W-:Y:S02]  /*7b70*/  @P0 IMAD.MOV.U32 R114, RZ, RZ, R122 ;  /* 0x000000ffff720224 */ /* 0x001fe400078e007a */
[----:B------:R-:W-:-:S05]  /*7b80*/  @P0 IMAD.MOV.U32 R115, RZ, RZ, R126 ;  /* 0x000000ffff730224 */ /* 0x000fca00078e007e */
[----:B------:R5:W4:Y:S01]  /*7b90*/  @P0 LDG.E.U16 R20, desc[UR60][R114.64] ;  /* 0x0000003c72140981 */ /* 0x000b22000c1e1500 */
[----:B------:R-:W-:Y:S02]  /*7ba0*/  ISETP.GT.AND P1, PT, R113, 0x15, PT ;  /* 0x000000157100780c */ /* 0x000fe40003f24270 */
[----:B------:R-:W-:Y:S02]  /*7bb0*/  PRMT R91, RZ, 0x7610, R91 ;  /* 0x00007610ff5b7816 */ /* 0x000fe4000000005b */
[----:B------:R-:W-:-:S09]  /*7bc0*/  PRMT R3, RZ, 0x7610, R3 ;  /* 0x00007610ff037816 */ /* 0x000fd20000000003 */
[----:B-----5:R-:W-:Y:S02]  /*7bd0*/  @P1 IMAD.MOV.U32 R114, RZ, RZ, R123 ;  /* 0x000000ffff721224 */ /* 0x020fe400078e007b */
[----:B--2---:R-:W-:-:S05]  /*7be0*/  @P1 IMAD.MOV.U32 R115, RZ, RZ, R127 ;  /* 0x000000ffff731224 */ /* 0x004fca00078e007f */
[----:B------:R0:W2:Y:S04]  /*7bf0*/  @P1 LDG.E.U16 R91, desc[UR60][R114.64] ;  /* 0x0000003c725b1981 */ /* 0x0000a8000c1e1500 */
[----:B------:R-:W-:Y:S04]  /*7c00*/  STL [R1+0x9cc], R11 ;  /* 0x0009cc0b01007387 */ /* 0x000fe80000100800 */
[----:B------:R-:W5:Y:S04]  /*7c10*/  LDL R121, [R1+0x604] ;  /* 0x0006040001797983 */ /* 0x000f680000100800 */
[----:B------:R-:W2:Y:S04]  /*7c20*/  LDL R120, [R1+0x608] ;  /* 0x0006080001787983 */ /* 0x000ea80000100800 */
[----:B---3--:R-:W-:Y:S04]  /*7c30*/  STL [R1+0x9d4], R16 ;  /* 0x0009d41001007387 */ /* 0x008fe80000100800 */
[----:B------:R-:W3:Y:S04]  /*7c40*/  LDL R124, [R1+0x5fc] ;  /* 0x0005fc00017c7983 */ /* 0x000ee80000100800 */
[----:B------:R-:W3:Y:S04]  /*7c50*/  LDL R118, [R1+0x600] ;  /* 0x0006000001767983 */ /* 0x000ee80000100800 */
[----:B------:R-:W-:Y:S04]  /*7c60*/  STL [R1+0xc], R133 ;  /* 0x00000c8501007387 */ /* 0x000fe80000100800 */
[----:B----4-:R-:W-:Y:S04]  /*7c70*/  STL [R1+0x9d8], R107 ;  /* 0x0009d86b01007387 */ /* 0x010fe80000100800 */
[----:B------:R1:W-:Y:S01]  /*7c80*/  STL [R1+0x4], R129 ;  /* 0x0000048101007387 */ /* 0x0003e20000100800 */
[----:B0-----:R-:W-:-:S02]  /*7c90*/  @P1 IMAD.MOV.U32 R114, RZ, RZ, R112 ;  /* 0x000000ffff721224 */ /* 0x001fc400078e0070 */
[----:B------:R-:W-:-:S05]  /*7ca0*/  @P1 IMAD.MOV.U32 R115, RZ, RZ, R116 ;  /* 0x000000ffff731224 */ /* 0x000fca00078e0074 */
[----:B------:R5:W4:Y:S04]  /*7cb0*/  @P1 LDG.E.U16 R3, desc[UR60][R114.64] ;  /* 0x0000003c72031981 */ /* 0x000b28000c1e1500 */
[----:B-1----:R-:W4:Y:S04]  /*7cc0*/  LDL R129, [R1+0x5f4] ;  /* 0x0005f40001817983 */ /* 0x002f280000100800 */
[----:B------:R-:W-:Y:S04]  /*7cd0*/  STL [R1+0x8], R132 ;  /* 0x0000088401007387 */ /* 0x000fe80000100800 */
[----:B------:R-:W4:Y:S04]  /*7ce0*/  LDL R122, [R1+0x5f8] ;  /* 0x0005f800017a7983 */ /* 0x000f280000100800 */
[----:B------:R0:W-:Y:S04]  /*7cf0*/  STL [R1], R128 ;  /* 0x0000008001007387 */ /* 0x0001e80000100800 */
[----:B------:R-:W4:Y:S04]  /*7d00*/  LDL R126, [R1+0x5f0] ;  /* 0x0005f000017e7983 */ /* 0x000f280000100800 */
[----:B0-----:R-:W4:Y:S04]  /*7d10*/  LDL R128, [R1+0x5ec] ;  /* 0x0005ec0001807983 */ /* 0x001f280000100800 */
[----:B------:R-:W-:Y:S04]  /*7d20*/  STL [R1+0x9dc], R20 ;  /* 0x0009dc1401007387 */ /* 0x000fe80000100800 */
[----:B------:R-:W4:Y:S04]  /*7d30*/  LDL R127, [R1+0x5e4] ;  /* 0x0005e400017f7983 */ /* 0x000f280000100800 */
[----:B------:R-:W4:Y:S01]  /*7d40*/  LDL R123, [R1+0x5e8] ;  /* 0x0005e800017b7983 */ /* 0x000f220000100800 */
[----:B------:R-:W-:-:S02]  /*7d50*/  ISETP.GT.AND P0, PT, R113, 0x16, PT ;  /* 0x000000167100780c */ /* 0x000fc40003f04270 */
[----:B------:R-:W-:Y:S02]  /*7d60*/  PRMT R90, RZ, 0x7610, R90 ;  /* 0x00007610ff5a7816 */ /* 0x000fe4000000005a */
[----:B------:R-:W-:Y:S02]  /*7d70*/  PRMT R2, RZ, 0x7610, R2 ;  /* 0x00007610ff027816 */ /* 0x000fe40000000002 */
[----:B------:R-:W-:Y:S02]  /*7d80*/  PRMT R117, RZ, 0x7610, R117 ;  /* 0x00007610ff757816 */ /* 0x000fe40000000075 */
[----:B------:R-:W-:Y:S02]  /*7d90*/  PRMT R125, RZ, 0x7610, R125 ;  /* 0x00007610ff7d7816 */ /* 0x000fe4000000007d */
[----:B------:R-:W-:Y:S01]  /*7da0*/  PRMT R119, RZ, 0x7610, R119 ;  /* 0x00007610ff777816 */ /* 0x000fe20000000077 */
[----:B-----5:R-:W-:Y:S01]  /*7db0*/  @P1 IMAD.MOV.U32 R115, RZ, RZ, R121 ;  /* 0x000000ffff731224 */ /* 0x020fe200078e0079 */
[----:B--2---:R-:W-:-:S05]  /*7dc0*/  @P1 MOV R114, R120 ;  /* 0x0000007800721202 */ /* 0x004fca0000000f00 */
[----:B------:R3:W2:Y:S02]  /*7dd0*/  @P1 LDG.E.U16 R90, desc[UR60][R114.64] ;  /* 0x0000003c725a1981 */ /* 0x0006a4000c1e1500 */
[----:B---3--:R-:W-:Y:S02]  /*7de0*/  @P1 IMAD.MOV.U32 R115, RZ, RZ, R124 ;  /* 0x000000ffff731224 */ /* 0x008fe400078e007c */
[----:B------:R-:W-:-:S05]  /*7df0*/  @P1 IMAD.MOV.U32 R114, RZ, RZ, R118 ;  /* 0x000000ffff721224 */ /* 0x000fca00078e0076 */
[----:B------:R4:W3:Y:S04]  /*7e00*/  @P1 LDG.E.U16 R2, desc[UR60][R114.64] ;  /* 0x0000003c72021981 */ /* 0x0008e8000c1e1500 */
[----:B------:R-:W-:Y:S04]  /*7e10*/  STL [R1+0x9e4], R91 ;  /* 0x0009e45b01007387 */ /* 0x000fe80000100800 */
[----:B------:R-:W5:Y:S04]  /*7e20*/  LDL R116, [R1+0x5dc] ;  /* 0x0005dc0001747983 */ /* 0x000f680000100800 */
[----:B------:R-:W5:Y:S01]  /*7e30*/  LDL R112, [R1+0x5e0] ;  /* 0x0005e00001707983 */ /* 0x000f620000100800 */
[----:B----4-:R-:W-:-:S02]  /*7e40*/  @P0 IMAD.MOV.U32 R115, RZ, RZ, R129 ;  /* 0x000000ffff730224 */ /* 0x010fc400078e0081 */
[----:B------:R-:W-:-:S05]  /*7e50*/  @P0 IMAD.MOV.U32 R114, RZ, RZ, R122 ;  /* 0x000000ffff720224 */ /* 0x000fca00078e007a */
[----:B------:R0:W4:Y:S04]  /*7e60*/  @P0 LDG.E.U16 R117, desc[UR60][R114.64] ;  /* 0x0000003c72750981 */ /* 0x000128000c1e1500 */
[----:B------:R-:W-:Y:S04]  /*7e70*/  STL [R1+0x9e8], R3 ;  /* 0x0009e80301007387 */ /* 0x000fe80000100800 */
[----:B------:R-:W4:Y:S01]  /*7e80*/  LDL R121, [R1+0x5d4] ;  /* 0x0005d40001797983 */ /* 0x000f220000100800 */
[----:B0-----:R-:W-:Y:S01]  /*7e90*/  @P0 IMAD.MOV.U32 R114, RZ, RZ, R126 ;  /* 0x000000ffff720224 */ /* 0x001fe200078e007e */
[----:B------:R-:W-:-:S02]  /*7ea0*/  @P0 MOV R115, R128 ;  /* 0x0000008000730202 */ /* 0x000fc40000000f00 */
[----:B------:R-:W4:Y:S04]  /*7eb0*/  LDL R120, [R1+0x5d8] ;  /* 0x0005d80001787983 */ /* 0x000f280000100800 */
[----:B------:R0:W4:Y:S02]  /*7ec0*/  @P0 LDG.E.U16 R125, desc[UR60][R114.64] ;  /* 0x0000003c727d0981 */ /* 0x000124000c1e1500 */
[----:B0-----:R-:W-:Y:S02]  /*7ed0*/  @P0 IMAD.MOV.U32 R114, RZ, RZ, R123 ;  /* 0x000000ffff720224 */ /* 0x001fe400078e007b */
[----:B------:R-:W-:-:S05]  /*7ee0*/  @P0 IMAD.MOV.U32 R115, RZ, RZ, R127 ;  /* 0x000000ffff730224 */ /* 0x000fca00078e007f */
[----:B------:R5:W4:Y:S01]  /*7ef0*/  @P0 LDG.E.U16 R119, desc[UR60][R114.64] ;  /* 0x0000003c72770981 */ /* 0x000b22000c1e1500 */
[----:B------:R-:W-:Y:S02]  /*7f00*/  ISETP.GT.AND P1, PT, R113, 0x17, PT ;  /* 0x000000177100780c */ /* 0x000fe40003f24270 */
[----:B------:R-:W-:Y:S02]  /*7f10*/  PRMT R155, RZ, 0x7610, R155 ;  /* 0x00007610ff9b7816 */ /* 0x000fe4000000009b */
[----:B------:R-:W-:Y:S01]  /*7f20*/  PRMT R160, RZ, 0x7610, R160 ;  /* 0x00007610ffa07816 */ /* 0x000fe200000000a0 */
[----:B--2---:R-:W-:Y:S04]  /*7f30*/  STL [R1+0x9ec], R90 ;  /* 0x0009ec5a01007387 */ /* 0x004fe80000100800 */
[----:B------:R-:W2:Y:S04]  /*7f40*/  LDL R124, [R1+0x5cc] ;  /* 0x0005cc00017c7983 */ /* 0x000ea80000100800 */
[----:B------:R-:W2:Y:S04]  /*7f50*/  LDL R118, [R1+0x5d0] ;  /* 0x0005d00001767983 */ /* 0x000ea80000100800 */
[----:B---3--:R-:W-:Y:S04]  /*7f60*/  STL [R1+0x9f4], R2 ;  /* 0x0009f40201007387 */ /* 0x008fe80000100800 */
[----:B------:R-:W3:Y:S01]  /*7f70*/  LDL R122, [R1+0x5c4] ;  /* 0x0005c400017a7983 */ /* 0x000ee20000100800 */
[----:B-----5:R-:W-:-:S02]  /*7f80*/  @P0 IMAD.MOV.U32 R115, RZ, RZ, R116 ;  /* 0x000000ffff730224 */ /* 0x020fc400078e0074 */
[----:B------:R-:W-:-:S05]  /*7f90*/  @P0 IMAD.MOV.U32 R114, RZ, RZ, R112 ;  /* 0x000000ffff720224 */ /* 0x000fca00078e0070 */
[----:B------:R0:W5:Y:S04]  /*7fa0*/  @P0 LDG.E.U16 R155, desc[UR60][R114.64] ;  /* 0x0000003c729b0981 */ /* 0x000168000c1e1500 */
[----:B----4-:R1:W-:Y:S04]  /*7fb0*/  STL [R1+0x88], R117 ;  /* 0x0000887501007387 */ /* 0x0103e80000100800 */
[----:B------:R-:W4:Y:S04]  /*7fc0*/  LDL R126, [R1+0x5bc] ;  /* 0x0005bc00017e7983 */ /* 0x000f280000100800 */
[----:B-1----:R-:W4:Y:S01]  /*7fd0*/  LDL R117, [R1+0x5c8] ;  /* 0x0005c80001757983 */ /* 0x002f220000100800 */
[----:B0-----:R-:W-:-:S02]  /*7fe0*/  @P1 IMAD.MOV.U32 R115, RZ, RZ, R121 ;  /* 0x000000ffff731224 */ /* 0x001fc400078e0079 */
[----:B------:R-:W-:Y:S01]  /*7ff0*/  @P1 IMAD.MOV.U32 R114, RZ, RZ, R120 ;  /* 0x000000ffff721224 */ /* 0x000fe200078e0078 */
[----:B------:R0:W-:Y:S04]  /*8000*/  STL [R1+0x80], R125 ;  /* 0x0000807d01007387 */ /* 0x0001e80000100800 */
[----:B------:R-:W4:Y:S04]  /*8010*/  LDL R123, [R1+0x5b4] ;  /* 0x0005b400017b7983 */ /* 0x000f280000100800 */
[----:B------:R2:W4:Y:S04]  /*8020*/  @P1 LDG.E.U16 R160, desc[UR60][R114.64] ;  /* 0x0000003c72a01981 */ /* 0x000528000c1e1500 */
[----:B0-----:R-:W4:Y:S04]  /*8030*/  LDL R125, [R1+0x5c0] ;  /* 0x0005c000017d7983 */ /* 0x001f280000100800 */
[----:B------:R0:W-:Y:S01]  /*8040*/  STL [R1+0x78], R119 ;  /* 0x0000787701007387 */ /* 0x0001e20000100800 */
[----:B------:R-:W-:-:S02]  /*8050*/  PRMT R161, RZ, 0x7610, R161 ;  /* 0x00007610ffa17816 */ /* 0x000fc400000000a1 */
[----:B------:R-:W-:Y:S01]  /*8060*/  ISETP.GT.AND P0, PT, R113, 0x18, PT ;  /* 0x000000187100780c */ /* 0x000fe20003f04270 */
[----:B------:R-:W4:Y:S01]  /*8070*/  LDL R116, [R1+0x5ac] ;  /* 0x0005ac0001747983 */ /* 0x000f220000100800 */
[----:B------:R-:W-:Y:S02]  /*8080*/  PRMT R158, RZ, 0x7610, R158 ;  /* 0x00007610ff9e7816 */ /* 0x000fe4000000009e */
[----:B------:R-:W-:Y:S01]  /*8090*/  PRMT R159, RZ, 0x7610, R159 ;  /* 0x00007610ff9f7816 */ /* 0x000fe2000000009f */
[----:B------:R-:W4:Y:S04]  /*80a0*/  LDL R112, [R1+0x5b0] ;  /* 0x0005b00001707983 */ /* 0x000f280000100800 */
[----:B0-----:R-:W4:Y:S01]  /*80b0*/  LDL R119, [R1+0x5b8] ;  /* 0x0005b80001777983 */ /* 0x001f220000100800 */
[----:B--2---:R-:W-:Y:S01]  /*80c0*/  @P1 IMAD.MOV.U32 R115, RZ, RZ, R124 ;  /* 0x000000ffff731224 */ /* 0x004fe200078e007c */
[----:B------:R-:W-:-:S05]  /*80d0*/  @P1 MOV R114, R118 ;  /* 0x0000007600721202 */ /* 0x000fca0000000f00 */
[----:B------:R3:W2:Y:S02]  /*80e0*/  @P1 LDG.E.U16 R161, desc[UR60][R114.64] ;  /* 0x0000003c72a11981 */ /* 0x0006a4000c1e1500 */
[----:B---3--:R-:W-:Y:S02]  /*80f0*/  @P1 IMAD.MOV.U32 R115, RZ, RZ, R122 ;  /* 0x000000ffff731224 */ /* 0x008fe400078e007a */
[----:B-----5:R-:W-:Y:S04]  /*8100*/  STL [R1+0x9f8], R155 ;  /* 0x0009f89b01007387 */ /* 0x020fe80000100800 */
[----:B------:R-:W3:Y:S04]  /*8110*/  LDL R121, [R1+0x5a4] ;  /* 0x0005a40001797983 */ /* 0x000ee80000100800 */
[----:B------:R-:W5:Y:S01]  /*8120*/  LDL R120, [R1+0x5a8] ;  /* 0x0005a80001787983 */ /* 0x000f620000100800 */
[----:B----4-:R-:W-:-:S05]  /*8130*/  @P1 IMAD.MOV.U32 R114, RZ, RZ, R117 ;  /* 0x000000ffff721224 */ /* 0x010fca00078e0075 */
[----:B------:R0:W4:Y:S02]  /*8140*/  @P1 LDG.E.U16 R158, desc[UR60][R114.64] ;  /* 0x0000003c729e1981 */ /* 0x000124000c1e1500 */
[----:B0-----:R-:W-:Y:S02]  /*8150*/  @P1 IMAD.MOV.U32 R115, RZ, RZ, R126 ;  /* 0x000000ffff731224 */ /* 0x001fe400078e007e */
[----:B------:R-:W-:Y:S01]  /*8160*/  @P1 IMAD.MOV.U32 R114, RZ, RZ, R125 ;  /* 0x000000ffff721224 */ /* 0x000fe200078e007d */
[----:B------:R0:W-:Y:S04]  /*8170*/  STL [R1+0x9fc], R160 ;  /* 0x0009fca001007387 */ /* 0x0001e80000100800 */
[----:B------:R1:W3:Y:S04]  /*8180*/  @P1 LDG.E.U16 R159, desc[UR60][R114.64] ;  /* 0x0000003c729f1981 */ /* 0x0002e8000c1e1500 */
[----:B------:R-:W5:Y:S01]  /*8190*/  LDL R124, [R1+0x59c] ;  /* 0x00059c00017c7983 */ /* 0x000f620000100800 */
[----:B0-----:R-:W-:-:S03]  /*81a0*/  PRMT R160, RZ, 0x7610, R160 ;  /* 0x00007610ffa07816 */ /* 0x001fc600000000a0 */
[----:B------:R-:W5:Y:S01]  /*81b0*/  LDL R118, [R1+0x5a0] ;  /* 0x0005a00001767983 */ /* 0x000f620000100800 */
[----:B-1----:R-:W-:Y:S01]  /*81c0*/  @P0 MOV R115, R123 ;  /* 0x0000007b00730202 */ /* 0x002fe20000000f00 */
[----:B------:R-:W-:-:S05]  /*81d0*/  @P0 IMAD.MOV.U32 R114, RZ, RZ, R119 ;  /* 0x000000ffff720224 */ /* 0x000fca00078e0077 */
[----:B------:R0:W5:Y:S01]  /*81e0*/  @P0 LDG.E.U16 R160, desc[UR60][R114.64] ;  /* 0x0000003c72a00981 */ /* 0x000162000c1e1500 */
[----:B------:R-:W-:Y:S01]  /*81f0*/  PRMT R155, RZ, 0x7610, R155 ;  /* 0x00007610ff9b7816 */ /* 0x000fe2000000009b */
[----:B0-----:R-:W-:Y:S02]  /*8200*/  @P0 IMAD.MOV.U32 R114, RZ, RZ, R112 ;  /* 0x000000ffff720224 */ /* 0x001fe400078e0070 */
[----:B------:R-:W-:-:S05]  /*8210*/  @P0 IMAD.MOV.U32 R115, RZ, RZ, R116 ;  /* 0x000000ffff730224 */ /* 0x000fca00078e0074 */
[----:B------:R0:W5:Y:S04]  /*8220*/  @P0 LDG.E.U16 R155, desc[UR60][R114.64] ;  /* 0x0000003c729b0981 */ /* 0x000168000c1e1500 */
[----:B--2---:R-:W-:Y:S04]  /*8230*/  STL [R1+0xa00], R161 ;  /* 0x000a00a101007387 */ /* 0x004fe80000100800 */
[----:B------:R-:W2:Y:S04]  /*8240*/  LDL R122, [R1+0x594] ;  /* 0x00059400017a7983 */ /* 0x000ea80000100800 */
[----:B------:R-:W2:Y:S04]  /*8250*/  LDL R117, [R1+0x598] ;  /* 0x0005980001757983 */ /* 0x000ea80000100800 */
[----:B----4-:R-:W-:Y:S04]  /*8260*/  STL [R1+0xa04], R158 ;  /* 0x000a049e01007387 */ /* 0x010fe80000100800 */
[----:B---3--:R-:W-:Y:S04]  /*8270*/  STL [R1+0xa08], R159 ;  /* 0x000a089f01007387 */ /* 0x008fe80000100800 */
[----:B------:R-:W3:Y:S04]  /*8280*/  LDL R123, [R1+0x58c] ;  /* 0x00058c00017b7983 */ /* 0x000ee80000100800 */
[----:B------:R-:W4:Y:S04]  /*8290*/  LDL R119, [R1+0x590] ;  /* 0x0005900001777983 */ /* 0x000f280000100800 */
[----:B-----5:R-:W-:Y:S04]  /*82a0*/  STL [R1+0xa0c], R160 ;  /* 0x000a0ca001007387 */ /* 0x020fe80000100800 */
[----:B------:R-:W5:Y:S04]  /*82b0*/  LDL R116, [R1+0x584] ;  /* 0x0005840001747983 */ /* 0x000f680000100800 */
[----:B------:R-:W5:Y:S01]  /*82c0*/  LDL R112, [R1+0x588] ;  /* 0x0005880001707983 */ /* 0x000f620000100800 */
[----:B------:R-:W-:Y:S01]  /*82d0*/  PRMT R2, RZ, 0x7610, R2 ;  /* 0x00007610ff027816 */ /* 0x000fe20000000002 */
[----:B0-----:R-:W-:-:S02]  /*82e0*/  @P0 IMAD.MOV.U32 R114, RZ, RZ, R120 ;  /* 0x000000ffff720224 */ /* 0x001fc400078e0078 */
[----:B------:R-:W-:Y:S01]  /*82f0*/  @P0 IMAD.MOV.U32 R115, RZ, RZ, R121 ;  /* 0x000000ffff730224 */ /* 0x000fe200078e0079 */
[----:B------:R-:W-:-:S04]  /*8300*/  PRMT R102, RZ, 0x7610, R102 ;  /* 0x00007610ff667816 */ /* 0x000fc80000000066 */
[----:B------:R0:W5:Y:S01]  /*8310*/  @P0 LDG.E.U16 R2, desc[UR60][R114.64] ;  /* 0x0000003c72020981 */ /* 0x000162000c1e1500 */
[----:B------:R-:W-:Y:S01]  /*8320*/  ISETP.GT.AND P1, PT, R113, 0x19, PT ;  /* 0x000000197100780c */ /* 0x000fe20003f24270 */
[----:B0-----:R-:W-:Y:S02]  /*8330*/  @P0 IMAD.MOV.U32 R114, RZ, RZ, R118 ;  /* 0x000000ffff720224 */ /* 0x001fe400078e0076 */
[----:B------:R-:W-:-:S05]  /*8340*/  @P0 IMAD.MOV.U32 R115, RZ, RZ, R124 ;  /* 0x000000ffff730224 */ /* 0x000fca00078e007c */
[----:B------:R2:W5:Y:S01]  /*8350*/  @P0 LDG.E.U16 R102, desc[UR60][R114.64] ;  /* 0x0000003c72660981 */ /* 0x000562000c1e1500 */
[----:B------:R-:W-:Y:S02]  /*8360*/  PRMT R90, RZ, 0x7610, R90 ;  /* 0x00007610ff5a7816 */ /* 0x000fe4000000005a */
[----:B------:R-:W-:Y:S02]  /*8370*/  PRMT R3, RZ, 0x7610, R3 ;  /* 0x00007610ff037816 */ /* 0x000fe40000000003 */
[----:B------:R-:W-:Y:S01]  /*8380*/  PRMT R91, RZ, 0x7610, R91 ;  /* 0x00007610ff5b7816 */ /* 0x000fe2000000005b */
[----:B------:R-:W-:Y:S04]  /*8390*/  STL [R1+0xa10], R155 ;  /* 0x000a109b01007387 */ /* 0x000fe80000100800 */
[----:B------:R-:W5:Y:S04]  /*83a0*/  LDL R121, [R1+0x57c] ;  /* 0x00057c0001797983 */ /* 0x000f680000100800 */
[----:B------:R-:W5:Y:S01]  /*83b0*/  LDL R120, [R1+0x580] ;  /* 0x0005800001787983 */ /* 0x000f620000100800 */
[----:B--2---:R-:W-:Y:S01]  /*83c0*/  @P1 IMAD.MOV.U32 R115, RZ, RZ, R122 ;  /* 0x000000ffff731224 */ /* 0x004fe200078e007a */
[----:B------:R-:W-:-:S05]  /*83d0*/  @P1 MOV R114, R117 ;  /* 0x0000007500721202 */ /* 0x000fca0000000f00 */
[----:B------:R3:W2:Y:S02]  /*83e0*/  @P1 LDG.E.U16 R90, desc[UR60][R114.64] ;  /* 0x0000003c725a1981 */ /* 0x0006a4000c1e1500 */
[----:B---3--:R-:W-:Y:S02]  /*83f0*/  @P1 IMAD.MOV.U32 R115, RZ, RZ, R123 ;  /* 0x000000ffff731224 */ /* 0x008fe400078e007b */
[----:B----4-:R-:W-:-:S05]  /*8400*/  @P1 IMAD.MOV.U32 R114, RZ, RZ, R119 ;  /* 0x000000ffff721224 */ /* 0x010fca00078e0077 */
[----:B------:R5:W3:Y:S02]  /*8410*/  @P1 LDG.E.U16 R3, desc[UR60][R114.64] ;  /* 0x0000003c72031981 */ /* 0x000ae4000c1e1500 */
[----:B-----5:R-:W-:Y:S02]  /*8420*/  @P1 IMAD.MOV.U32 R115, RZ, RZ, R116 ;  /* 0x000000ffff731224 */ /* 0x020fe400078e0074 */
[----:B------:R-:W-:-:S05]  /*8430*/  @P1 IMAD.MOV.U32 R114, RZ, RZ, R112 ;  /* 0x000000ffff721224 */ /* 0x000fca00078e0070 */
[----:B------:R0:W4:Y:S04]  /*8440*/  @P1 LDG.E.U16 R91, desc[UR60][R114.64] ;  /* 0x0000003c725b1981 */ /* 0x000128000c1e1500 */
[----:B------:R-:W-:Y:S04]  /*8450*/  STL [R1+0xa14], R2 ;  /* 0x000a140201007387 */ /* 0x000fe80000100800 */
[----:B------:R-:W5:Y:S04]  /*8460*/  LDL R126, [R1+0x574] ;  /* 0x00057400017e7983 */ /* 0x000f680000100800 */
[----:B------:R-:W5:Y:S04]  /*8470*/  LDL R118, [R1+0x578] ;  /* 0x0005780001767983 */ /* 0x000f680000100800 */
[----:B------:R1:W-:Y:S04]  /*8480*/  STL [R1+0xa18], R102 ;  /* 0x000a186601007387 */ /* 0x0003e80000100800 */
[----:B------:R-:W5:Y:S04]  /*8490*/  LDL R125, [R1+0x56c] ;  /* 0x00056c00017d7983 */ /* 0x000f680000100800 */
[----:B------:R-:W5:Y:S04]  /*84a0*/  LDL R124, [R1+0x570] ;  /* 0x00057000017c7983 */ /* 0x000f680000100800 */
[----:B------:R-:W5:Y:S04]  /*84b0*/  LDL R122, [R1+0x564] ;  /* 0x00056400017a7983 */ /* 0x000f680000100800 */
[----:B------:R-:W5:Y:S01]  /*84c0*/  LDL R117, [R1+0x568] ;  /* 0x0005680001757983 */ /* 0x000f620000100800 */
[----:B0-----:R-:W-:Y:S01]  /*84d0*/  @P1 IMAD.MOV.U32 R114, RZ, RZ, R120 ;  /* 0x000000ffff721224 */ /* 0x001fe200078e0078 */
[----:B------:R-:W-:-:S02]  /*84e0*/  @P1 MOV R115, R121 ;  /* 0x0000007900731202 */ /* 0x000fc40000000f00 */
[----:B--2---:R-:W-:Y:S04]  /*84f0*/  STL [R1+0xa1c], R90 ;  /* 0x000a1c5a01007387 */ /* 0x004fe80000100800 */
[----:B------:R-:W2:Y:S04]  /*8500*/  LDL R123, [R1+0x55c] ;  /* 0x00055c00017b7983 */ /* 0x000ea80000100800 */
[----:B------:R-:W2:Y:S04]  /*8510*/  LDL R119, [R1+0x560] ;  /* 0x0005600001777983 */ /* 0x000ea80000100800 */
[----:B---3--:R0:W-:Y:S04]  /*8520*/  STL [R1+0xa20], R3 ;  /* 0x000a200301007387 */ /* 0x0081e80000100800 */
[----:B------:R-:W3:Y:S04]  /*8530*/  LDL R116, [R1+0x554] ;  /* 0x0005540001747983 */ /* 0x000ee80000100800 */
[----:B------:R-:W3:Y:S04]  /*8540*/  LDL R112, [R1+0x558] ;  /* 0x0005580001707983 */ /* 0x000ee80000100800 */
[----:B----4-:R4:W-:Y:S04]  /*8550*/  STL [R1+0xa24], R91 ;  /* 0x000a245b01007387 */ /* 0x0109e80000100800 */
[----:B------:R-:W3:Y:S04]  /*8560*/  LDL R121, [R1+0x54c] ;  /* 0x00054c0001797983 */ /* 0x000ee80000100800 */
[----:B------:R-:W3:Y:S04]  /*8570*/  LDL R120, [R1+0x550] ;  /* 0x0005500001787983 */ /* 0x000ee80000100800 */
[----:B-1----:R-:W3:Y:S04]  /*8580*/  LDL R102, [R1+0x544] ;  /* 0x0005440001667983 */ /* 0x002ee80000100800 */
[----:B------:R-:W3:Y:S01]  /*8590*/  LDL R2, [R1+0x548] ;  /* 0x0005480001027983 */ /* 0x000ee20000100800 */
[----:B------:R-:W-:-:S02]  /*85a0*/  ISETP.GT.AND P0, PT, R113, 0x1a, PT ;  /* 0x0000001a7100780c */ /* 0x000fc40003f04270 */
[----:B------:R-:W-:Y:S01]  /*85b0*/  PRMT R103, RZ, 0x7610, R103 ;  /* 0x00007610ff677816 */ /* 0x000fe20000000067 */
[----:B0-----:R-:W3:Y:S01]  /*85c0*/  LDL R3, [R1+0x540] ;  /* 0x0005400001037983 */ /* 0x001ee20000100800 */
[----:B------:R-:W-:Y:S02]  /*85d0*/  PRMT R20, RZ, 0x7610, R20 ;  /* 0x00007610ff147816 */ /* 0x000fe40000000014 */
[----:B------:R-:W-:Y:S01]  /*85e0*/  PRMT R107, RZ, 0x7610, R107 ;  /* 0x00007610ff6b7816 */ /* 0x000fe2000000006b */
[----:B----4-:R-:W4:Y:S04]  /*85f0*/  LDL R91, [R1+0x52c] ;  /* 0x00052c00015b7983 */ /* 0x010f280000100800 */
[----:B------:R5:W4:Y:S01]  /*8600*/  @P1 LDG.E.U16 R103, desc[UR60][R114.64] ;  /* 0x0000003c72671981 */ /* 0x000b22000c1e1500 */
[----:B------:R-:W-:-:S03]  /*8610*/  PRMT R16, RZ, 0x7610, R16 ;  /* 0x00007610ff107816 */ /* 0x000fc60000000010 */
[----:B------:R-:W4:Y:S01]  /*8620*/  LDL R90, [R1+0x530] ;  /* 0x00053000015a7983 */ /* 0x000f220000100800 */
[----:B------:R-:W-:Y:S02]  /*8630*/  PRMT R104, RZ, 0x7610, R104 ;  /* 0x00007610ff687816 */ /* 0x000fe40000000068 */
[----:B------:R-:W-:Y:S01]  /*8640*/  PRMT R11, RZ, 0x7610, R11 ;  /* 0x00007610ff0b7816 */ /* 0x000fe2000000000b */
[----:B------:R-:W4:Y:S01]  /*8650*/  LDL R128, [R1+0x334] ;  /* 0x0003340001807983 */ /* 0x000f220000100800 */
[----:B-----5:R-:W-:Y:S02]  /*8660*/  @P0 IMAD.MOV.U32 R114, RZ, RZ, R118 ;  /* 0x000000ffff720224 */ /* 0x020fe400078e0076 */
[----:B------:R-:W-:Y:S01]  /*8670*/  @P0 IMAD.MOV.U32 R115, RZ, RZ, R126 ;  /* 0x000000ffff730224 */ /* 0x000fe200078e007e */
[----:B------:R-:W5:Y:S04]  /*8680*/  LDL R118, [R1+0x53c] ;  /* 0x00053c0001767983 */ /* 0x000f680000100800 */
[----:B------:R0:W4:Y:S01]  /*8690*/  @P0 LDG.E.U16 R20, desc[UR60][R114.64] ;  /* 0x0000003c72140981 */ /* 0x000122000c1e1500 */
[----:B------:R-:W-:-:S02]  /*86a0*/  ISETP.GT.AND P1, PT, R113, 0x1b, PT ;  /* 0x0000001b7100780c */ /* 0x000fc40003f24270 */
[----:B------:R-:W-:Y:S01]  /*86b0*/  PRMT R10, RZ, 0x7610, R10 ;  /* 0x00007610ff0a7816 */ /* 0x000fe2000000000a */
[----:B------:R-:W4:Y:S01]  /*86c0*/  LDL R127, [R1+0x314] ;  /* 0x00031400017f7983 */ /* 0x000f220000100800 */
[----:B------:R-:W-:Y:S02]  /*86d0*/  PRMT R15, RZ, 0x7610, R15 ;  /* 0x00007610ff0f7816 */ /* 0x000fe4000000000f */
[----:B------:R-:W-:Y:S01]  /*86e0*/  PRMT R105, RZ, 0x7610, R105 ;  /* 0x00007610ff697816 */ /* 0x000fe20000000069 */
[----:B------:R-:W4:Y:S01]  /*86f0*/  LDL R126, [R1+0x30c] ;  /* 0x00030c00017e7983 */ /* 0x000f220000100800 */
[----:B0-----:R-:W-:Y:S02]  /*8700*/  @P0 IMAD.MOV.U32 R114, RZ, RZ, R124 ;  /* 0x000000ffff720224 */ /* 0x001fe400078e007c */
[----:B------:R-:W-:Y:S01]  /*8710*/  @P0 IMAD.MOV.U32 R115, RZ, RZ, R125 ;  /* 0x000000ffff730224 */ /* 0x000fe200078e007d */
[----:B------:R-:W-:Y:S01]  /*8720*/  PRMT R13, RZ, 0x7610, R13 ;  /* 0x00007610ff0d7816 */ /* 0x000fe2000000000d */
[----:B------:R-:W4:Y:S04]  /*8730*/  LDL R124, [R1+0x354] ;  /* 0x00035400017c7983 */ /* 0x000f280000100800 */
[----:B------:R0:W4:Y:S01]  /*8740*/  @P0 LDG.E.U16 R107, desc[UR60][R114.64] ;  /* 0x0000003c726b0981 */ /* 0x000122000c1e1500 */
[----:B------:R-:W-:-:S02]  /*8750*/  PRMT R18, RZ, 0x7610, R18 ;  /* 0x00007610ff127816 */ /* 0x000fc40000000012 */
[----:B------:R-:W-:Y:S01]  /*8760*/  PRMT R12, RZ, 0x7610, R12 ;  /* 0x00007610ff0c7816 */ /* 0x000fe2000000000c */
[----:B------:R-:W4:Y:S01]  /*8770*/  LDL R125, [R1+0x31c] ;  /* 0x00031c00017d7983 */ /* 0x000f220000100800 */
[----:B------:R-:W-:Y:S02]  /*8780*/  PRMT R106, RZ, 0x7610, R106 ;  /* 0x00007610ff6a7816 */ /* 0x000fe4000000006a */
[----:B------:R-:W-:Y:S01]  /*8790*/  PRMT R88, RZ, 0x7610, R88 ;  /* 0x00007610ff587816 */ /* 0x000fe20000000058 */
[----:B------:R-:W4:Y:S01]  /*87a0*/  LDL R131, [R1+0x304] ;  /* 0x0003040001837983 */ /* 0x000f220000100800 */
[----:B0-----:R-:W-:Y:S02]  /*87b0*/  @P0 IMAD.MOV.U32 R114, RZ, RZ, R117 ;  /* 0x000000ffff720224 */ /* 0x001fe400078e0075 */
[----:B------:R-:W-:Y:S01]  /*87c0*/  @P0 IMAD.MOV.U32 R115, RZ, RZ, R122 ;  /* 0x000000ffff730224 */ /* 0x000fe200078e007a */
[----:B------:R-:W4:Y:S04]  /*87d0*/  LDL R117, [R1+0x538] ;  /* 0x0005380001757983 */ /* 0x000f280000100800 */
        /* <DEDUP_REMOVED lines=8> */
[----:B------:R-:W-:Y:S02]  /*8860*/  PRMT R157, RZ, 0x7610, R157 ;  /* 0x00007610ff9d7816 */ /* 0x000fe4000000009d */
[----:B------:R-:W-:Y:S01]  /*8870*/  PRMT R156, RZ, 0x7610, R156 ;  /* 0x00007610ff9c7816 */ /* 0x000fe2000000009c */
[----:B------:R-:W4:Y:S01]  /*8880*/  LDL R133, [R1+0x2e4] ;  /* 0x0002e40001857983 */ /* 0x000f220000100800 */
        /* <DEDUP_REMOVED lines=48> */
[----:B--2---:R-:W-:-:S03]  /*8b90*/  @P0 IMAD.MOV.U32 R115, RZ, RZ, R123 ;  /* 0x000000ffff730224 */ /* 0x004fc600078e007b */
[----:B------:R-:W2:Y:S01]  /*8ba0*/  LDL R123, [R1+0x524] ;  /* 0x00052400017b7983 */ /* 0x000ea20000100800 */
[----:B------:R-:W-:-:S03]  /*8bb0*/  @P0 MOV R114, R119 ;  /* 0x0000007700720202 */ /* 0x000fc60000000f00 */
[----:B------:R-:W2:Y:S04]  /*8bc0*/  LDL R119, [R1+0x528] ;  /* 0x0005280001777983 */ /* 0x000ea80000100800 */
[----:B------:R3:W2:Y:S02]  /*8bd0*/  @P0 LDG.E.U16 R104, desc[UR60][R114.64] ;  /* 0x0000003c72680981 */ /* 0x0006a4000c1e1500 */
[----:B---3--:R-:W-:Y:S02]  /*8be0*/  @P1 IMAD.MOV.U32 R115, RZ, RZ, R116 ;  /* 0x000000ffff731224 */ /* 0x008fe400078e0074 */
[----:B------:R-:W3:Y:S01]  /*8bf0*/  LDL R116, [R1+0x51c] ;  /* 0x00051c0001747983 */ /* 0x000ee20000100800 */
[----:B------:R-:W-:-:S03]  /*8c00*/  @P1 IMAD.MOV.U32 R114, RZ, RZ, R112 ;  /* 0x000000ffff721224 */ /* 0x000fc600078e0070 */
[----:B------:R-:W3:Y:S04]  /*8c10*/  LDL R112, [R1+0x520] ;  /* 0x0005200001707983 */ /* 0x000ee80000100800 */
[----:B------:R0:W3:Y:S02]  /*8c20*/  @P1 LDG.E.U16 R11, desc[UR60][R114.64] ;  /* 0x0000003c720b1981 */ /* 0x0000e4000c1e1500 */
[----:B0-----:R-:W-:Y:S02]  /*8c30*/  @P1 IMAD.MOV.U32 R115, RZ, RZ, R121 ;  /* 0x000000ffff731224 */ /* 0x001fe400078e0079 */
[----:B------:R-:W-:Y:S01]  /*8c40*/  @P1 IMAD.MOV.U32 R114, RZ, RZ, R120 ;  /* 0x000000ffff721224 */ /* 0x000fe200078e0078 */
[----:B------:R-:W-:Y:S01]  /*8c50*/  ISETP.GT.AND P0, PT, R113, 0x1c, PT ;  /* 0x0000001c7100780c */ /* 0x000fe20003f04270 */
[----:B------:R-:W3:Y:S04]  /*8c60*/  LDL R121, [R1+0x50c] ;  /* 0x00050c0001797983 */ /* 0x000ee80000100800 */
[----:B------:R0:W3:Y:S04]  /*8c70*/  @P1 LDG.E.U16 R10, desc[UR60][R114.64] ;  /* 0x0000003c720a1981 */ /* 0x0000e8000c1e1500 */
[----:B------:R-:W3:Y:S01]  /*8c80*/  LDL R120, [R1+0x510] ;  /* 0x0005100001787983 */ /* 0x000ee20000100800 */
[----:B0-----:R-:W-:-:S03]  /*8c90*/  @P1 MOV R115, R102 ;  /* 0x0000006600731202 */ /* 0x001fc60000000f00 */
[----:B------:R-:W3:Y:S01]  /*8ca0*/  LDL R102, [R1+0x514] ;  /* 0x0005140001667983 */ /* 0x000ee20000100800 */
[----:B------:R-:W-:-:S03]  /*8cb0*/  @P1 IMAD.MOV.U32 R114, RZ, RZ, R2 ;  /* 0x000000ffff721224 */ /* 0x000fc600078e0002 */
[----:B------:R-:W3:Y:S04]  /*8cc0*/  LDL R2, [R1+0x518] ;  /* 0x0005180001027983 */ /* 0x000ee80000100800 */
[----:B------:R0:W3:Y:S02]  /*8cd0*/  @P1 LDG.E.U16 R15, desc[UR60][R114.64] ;  /* 0x0000003c720f1981 */ /* 0x0000e4000c1e1500 */
[----:B0-----:R-:W-:Y:S02]  /*8ce0*/  @P1 IMAD.MOV.U32 R114, RZ, RZ, R3 ;  /* 0x000000ffff721224 */ /* 0x001fe400078e0003 */
[----:B-----5:R-:W-:Y:S01]  /*8cf0*/  @P1 IMAD.MOV.U32 R115, RZ, RZ, R118 ;  /* 0x000000ffff731224 */ /* 0x020fe200078e0076 */
[----:B------:R-:W5:Y:S04]  /*8d00*/  LDL R3, [R1+0x508] ;  /* 0x0005080001037983 */ /* 0x000f680000100800 */
[----:B------:R-:W5:Y:S04]  /*8d10*/  LDL R118, [R1+0x504] ;  /* 0x0005040001767983 */ /* 0x000f680000100800 */
[----:B------:R4:W5:Y:S01]  /*8d20*/  @P1 LDG.E.U16 R105, desc[UR60][R114.64] ;  /* 0x0000003c72691981 */ /* 0x000962000c1e1500 */
[----:B------:R-:W-:Y:S01]  /*8d30*/  ISETP.GT.AND P1, PT, R113, 0x1d, PT ;  /* 0x0000001d7100780c */ /* 0x000fe20003f24270 */
[----:B----4-:R-:W-:-:S02]  /*8d40*/  @P0 IMAD.MOV.U32 R114, RZ, RZ, R117 ;  /* 0x000000ffff720224 */ /* 0x010fc400078e0075 */
[----:B------:R-:W4:Y:S01]  /*8d50*/  LDL R117, [R1+0x500] ;  /* 0x0005000001757983 */ /* 0x000f220000100800 */
[----:B------:R-:W-:-:S03]  /*8d60*/  @P0 IMAD.MOV.U32 R115, RZ, RZ, R122 ;  /* 0x000000ffff730224 */ /* 0x000fc600078e007a */
[----:B------:R-:W4:Y:S04]  /*8d70*/  LDL R122, [R1+0x4fc] ;  /* 0x0004fc00017a7983 */ /* 0x000f280000100800 */
[----:B------:R0:W4:Y:S02]  /*8d80*/  @P0 LDG.E.U16 R13, desc[UR60][R114.64] ;  /* 0x0000003c720d0981 */ /* 0x000124000c1e1500 */
[----:B0-----:R-:W-:Y:S02]  /*8d90*/  @P0 IMAD.MOV.U32 R114, RZ, RZ, R90 ;  /* 0x000000ffff720224 */ /* 0x001fe400078e005a */
[----:B------:R-:W-:Y:S01]  /*8da0*/  @P0 IMAD.MOV.U32 R115, RZ, RZ, R91 ;  /* 0x000000ffff730224 */ /* 0x000fe200078e005b */
[----:B------:R-:W4:Y:S04]  /*8db0*/  LDL R90, [R1+0x4f8] ;  /* 0x0004f800015a7983 */ /* 0x000f280000100800 */
[----:B------:R-:W4:Y:S04]  /*8dc0*/  LDL R91, [R1+0x4f4] ;  /* 0x0004f400015b7983 */ /* 0x000f280000100800 */
[----:B------:R2:W4:Y:S02]  /*8dd0*/  @P0 LDG.E.U16 R18, desc[UR60][R114.64] ;  /* 0x0000003c72120981 */ /* 0x000524000c1e1500 */
[----:B--2---:R-:W-:-:S02]  /*8de0*/  @P0 IMAD.MOV.U32 R115, RZ, RZ, R123 ;  /* 0x000000ffff730224 */ /* 0x004fc400078e007b */
        /* <DEDUP_REMOVED lines=10> */
[----:B------:R-:W3:Y:S01]  /*8e90*/  LDL R102, [R1+0x4dc] ;  /* 0x0004dc0001667983 */ /* 0x000ee20000100800 */
[----:B------:R-:W-:-:S03]  /*8ea0*/  @P1 IMAD.MOV.U32 R114, RZ, RZ, R2 ;  /* 0x000000ffff721224 */ /* 0x000fc600078e0002 */
[----:B------:R-:W3:Y:S04]  /*8eb0*/  LDL R2, [R1+0x4e0] ;  /* 0x0004e00001027983 */ /* 0x000ee80000100800 */
[----:B------:R0:W3:Y:S01]  /*8ec0*/  @P1 LDG.E.U16 R88, desc[UR60][R114.64] ;  /* 0x0000003c72581981 */ /* 0x0000e2000c1e1500 */
[----:B------:R-:W-:Y:S01]  /*8ed0*/  ISETP.GT.AND P0, PT, R113, 0x1e, PT ;  /* 0x0000001e7100780c */ /* 0x000fe20003f04270 */
[----:B0-----:R-:W-:Y:S01]  /*8ee0*/  @P1 IMAD.MOV.U32 R114, RZ, RZ, R120 ;  /* 0x000000ffff721224 */ /* 0x001fe200078e0078 */
[----:B------:R-:W-:Y:S01]  /*8ef0*/  @P1 MOV R115, R121 ;  /* 0x0000007900731202 */ /* 0x000fe20000000f00 */
[----:B------:R-:W3:Y:S04]  /*8f00*/  LDL R120, [R1+0x4d8] ;  /* 0x0004d80001787983 */ /* 0x000ee80000100800 */
[----:B------:R-:W3:Y:S04]  /*8f10*/  LDL R121, [R1+0x4d4] ;  /* 0x0004d40001797983 */ /* 0x000ee80000100800 */
[----:B------:R5:W3:Y:S02]  /*8f20*/  @P1 LDG.E.U16 R0, desc[UR60][R114.64] ;  /* 0x0000003c72001981 */ /* 0x000ae4000c1e1500 */
[----:B-----5:R-:W-:-:S02]  /*8f30*/  @P1 IMAD.MOV.U32 R114, RZ, RZ, R3 ;  /* 0x000000ffff721224 */ /* 0x020fc400078e0003 */
[----:B------:R-:W-:Y:S01]  /*8f40*/  @P1 IMAD.MOV.U32 R115, RZ, RZ, R118 ;  /* 0x000000ffff731224 */ /* 0x000fe200078e0076 */
[----:B------:R-:W5:Y:S04]  /*8f50*/  LDL R3, [R1+0x4d0] ;  /* 0x0004d00001037983 */ /* 0x000f680000100800 */
[----:B------:R-:W5:Y:S04]  /*8f60*/  LDL R118, [R1+0x4cc] ;  /* 0x0004cc0001767983 */ /* 0x000f680000100800 */
[----:B------:R4:W5:Y:S02]  /*8f70*/  @P1 LDG.E.U16 R22, desc[UR60][R114.64] ;  /* 0x0000003c72161981 */ /* 0x000964000c1e1500 */
[----:B----4-:R-:W-:-:S02]  /*8f80*/  @P1 IMAD.MOV.U32 R114, RZ, RZ, R117 ;  /* 0x000000ffff721224 */ /* 0x010fc400078e0075 */
[----:B------:R-:W-:Y:S01]  /*8f90*/  @P1 IMAD.MOV.U32 R115, RZ, RZ, R122 ;  /* 0x000000ffff731224 */ /* 0x000fe200078e007a */
[----:B------:R-:W4:Y:S04]  /*8fa0*/  LDL R117, [R1+0x4c8] ;  /* 0x0004c80001757983 */ /* 0x000f280000100800 */
[----:B------:R-:W4:Y:S04]  /*8fb0*/  LDL R122, [R1+0x4c4] ;  /* 0x0004c400017a7983 */ /* 0x000f280000100800 */
[----:B------:R0:W4:Y:S02]  /*8fc0*/  @P1 LDG.E.U16 R14, desc[UR60][R114.64] ;  /* 0x0000003c720e1981 */ /* 0x000124000c1e1500 */
[----:B0-----:R-:W-:-:S02]  /*8fd0*/  @P0 IMAD.MOV.U32 R114, RZ, RZ, R90 ;  /* 0x000000ffff720224 */ /* 0x001fc400078e005a */
        /* <DEDUP_REMOVED lines=12> */
[----:B------:R-:W2:Y:S04]  /*90a0*/  LDL R112, [R1+0x4b8] ;  /* 0x0004b80001707983 */ /* 0x000ea80000100800 */
[----:B------:R0:W2:Y:S02]  /*90b0*/  @P0 LDG.E.U16 R156, desc[UR60][R114.64] ;  /* 0x0000003c729c0981 */ /* 0x0000a4000c1e1500 */
[----:B0-----:R-:W-:Y:S02]  /*90c0*/  @P0 IMAD.MOV.U32 R115, RZ, RZ, R102 ;  /* 0x000000ffff730224 */ /* 0x001fe400078e0066 */
[----:B------:R-:W2:Y:S01]  /*90d0*/  LDL R102, [R1+0x4a4] ;  /* 0x0004a40001667983 */ /* 0x000ea20000100800 */
[----:B------:R-:W-:-:S03]  /*90e0*/  @P0 IMAD.MOV.U32 R114, RZ, RZ, R2 ;  /* 0x000000ffff720224 */ /* 0x000fc600078e0002 */
[----:B------:R-:W2:Y:S01]  /*90f0*/  LDL R2, [R1+0x4a8] ;  /* 0x0004a80001027983 */ /* 0x000ea20000100800 */
[----:B------:R-:W-:-:S03]  /*9100*/  ISETP.GT.AND P1, PT, R113, 0x1f, PT ;  /* 0x0000001f7100780c */ /* 0x000fc60003f24270 */
[----:B------:R0:W2:Y:S10]  /*9110*/  @P0 LDG.E.U16 R108, desc[UR60][R114.64] ;  /* 0x0000003c726c0981 */ /* 0x0000b4000c1e1500 */
[----:B0-----:R-:W-:-:S02]  /*9120*/  @P1 IMAD.MOV.U32 R114, RZ, RZ, R120 ;  /* 0x000000ffff721224 */ /* 0x001fc400078e0078 */
[----:B------:R-:W2:Y:S01]  /*9130*/  LDL R120, [R1+0x4a0] ;  /* 0x0004a00001787983 */ /* 0x000ea20000100800 */
[----:B------:R-:W-:-:S03]  /*9140*/  @P1 MOV R115, R121 ;  /* 0x0000007900731202 */ /* 0x000fc60000000f00 */
[----:B------:R-:W2:Y:S04]  /*9150*/  LDL R121, [R1+0x49c] ;  /* 0x00049c0001797983 */ /* 0x000ea80000100800 */
[----:B------:R5:W2:Y:S02]  /*9160*/  @P1 LDG.E.U16 R8, desc[UR60][R114.64] ;  /* 0x0000003c72081981 */ /* 0x000aa4000c1e1500 */
[----:B-----5:R-:W-:Y:S02]  /*9170*/  @P1 IMAD.MOV.U32 R114, RZ, RZ, R3 ;  /* 0x000000ffff721224 */ /* 0x020fe400078e0003 */
[----:B------:R-:W5:Y:S01]  /*9180*/  LDL R3, [R1+0x498] ;  /* 0x0004980001037983 */ /* 0x000f620000100800 */
[----:B------:R-:W-:-:S03]  /*9190*/  @P1 IMAD.MOV.U32 R115, RZ, RZ, R118 ;  /* 0x000000ffff731224 */ /* 0x000fc600078e0076 */
[----:B------:R-:W5:Y:S04]  /*91a0*/  LDL R118, [R1+0x494] ;  /* 0x0004940001767983 */ /* 0x000f680000100800 */
[----:B------:R4:W5:Y:S01]  /*91b0*/  @P1 LDG.E.U16 R111, desc[UR60][R114.64] ;  /* 0x0000003c726f1981 */ /* 0x000962000c1e1500 */
[----:B------:R-:W-:Y:S01]  /*91c0*/  ISETP.GT.AND P0, PT, R113, 0x20, PT ;  /* 0x000000207100780c */ /* 0x000fe20003f04270 */
[----:B----4-:R-:W-:Y:S02]  /*91d0*/  @P1 IMAD.MOV.U32 R114, RZ, RZ, R117 ;  /* 0x000000ffff721224 */ /* 0x010fe400078e0075 */
[----:B------:R-:W4:Y:S01]  /*91e0*/  LDL R117, [R1+0x490] ;  /* 0x0004900001757983 */ /* 0x000f220000100800 */
[----:B------:R-:W-:-:S03]  /*91f0*/  @P1 IMAD.MOV.U32 R115, RZ, RZ, R122 ;  /* 0x000000ffff731224 */ /* 0x000fc600078e007a */
[----:B------:R-:W4:Y:S04]  /*9200*/  LDL R122, [R1+0x48c] ;  /* 0x00048c00017a7983 */ /* 0x000f280000100800 */
[----:B------:R0:W4:Y:S02]  /*9210*/  @P1 LDG.E.U16 R110, desc[UR60][R114.64] ;  /* 0x0000003c726e1981 */ /* 0x000124000c1e1500 */
[----:B0-----:R-:W-:Y:S02]  /*9220*/  @P1 IMAD.MOV.U32 R114, RZ, RZ, R90 ;  /* 0x000000ffff721224 */ /* 0x001fe400078e005a */
[----:B------:R-:W4:Y:S01]  /*9230*/  LDL R90, [R1+0x488] ;  /* 0x00048800015a7983 */ /* 0x000f220000100800 */
[----:B------:R-:W-:-:S03]  /*9240*/  @P1 IMAD.MOV.U32 R115, RZ, RZ, R91 ;  /* 0x000000ffff731224 */ /* 0x000fc600078e005b */
[----:B------:R-:W4:Y:S04]  /*9250*/  LDL R91, [R1+0x484] ;  /* 0x00048400015b7983 */ /* 0x000f280000100800 */
[----:B------:R3:W4:Y:S02]  /*9260*/  @P1 LDG.E.U16 R251, desc[UR60][R114.64] ;  /* 0x0000003c72fb1981 */ /* 0x000724000c1e1500 */
[----:B---3--:R-:W-:Y:S02]  /*9270*/  @P0 IMAD.MOV.U32 R115, RZ, RZ, R116 ;  /* 0x000000ffff730224 */ /* 0x008fe400078e0074 */
[----:B------:R-:W3:Y:S01]  /*9280*/  LDL R116, [R1+0x47c] ;  /* 0x00047c0001747983 */ /* 0x000ee20000100800 */
[----:B--2---:R-:W-:-:S03]  /*9290*/  @P0 MOV R114, R112 ;  /* 0x0000007000720202 */ /* 0x004fc60000000f00 */
[----:B------:R-:W2:Y:S04]  /*92a0*/  LDL R112, [R1+0x480] ;  /* 0x0004800001707983 */ /* 0x000ea80000100800 */
[----:B------:R0:W2:Y:S02]  /*92b0*/  @P0 LDG.E.U16 R249, desc[UR60][R114.64] ;  /* 0x0000003c72f90981 */ /* 0x0000a4000c1e1500 */
[----:B0-----:R-:W-:Y:S02]  /*92c0*/  @P0 IMAD.MOV.U32 R114, RZ, RZ, R119 ;  /* 0x000000ffff720224 */ /* 0x001fe400078e0077 */
[----:B------:R-:W-:Y:S01]  /*92d0*/  @P0 IMAD.MOV.U32 R115, RZ, RZ, R123 ;  /* 0x000000ffff730224 */ /* 0x000fe200078e007b */
[----:B------:R-:W2:Y:S04]  /*92e0*/  LDL R119, [R1+0x478] ;  /* 0x0004780001777983 */ /* 0x000ea80000100800 */
[----:B------:R-:W2:Y:S04]  /*92f0*/  LDL R123, [R1+0x474] ;  /* 0x00047400017b7983 */ /* 0x000ea80000100800 */
[----:B------:R0:W2:Y:S02]  /*9300*/  @P0 LDG.E.U16 R247, desc[UR60][R114.64] ;  /* 0x0000003c72f70981 */ /* 0x0000a4000c1e1500 */
[----:B0-----:R-:W-:-:S02]  /*9310*/  @P0 IMAD.MOV.U32 R115, RZ, RZ, R102 ;  /* 0x000000ffff730224 */ /* 0x001fc400078e0066 */
[----:B------:R-:W2:Y:S01]  /*9320*/  LDL R102, [R1+0x46c] ;  /* 0x00046c0001667983 */ /* 0x000ea20000100800 */
[----:B------:R-:W-:-:S03]  /*9330*/  @P0 IMAD.MOV.U32 R114, RZ, RZ, R2 ;  /* 0x000000ffff720224 */ /* 0x000fc600078e0002 */
[----:B------:R-:W2:Y:S01]  /*9340*/  LDL R2, [R1+0x470] ;  /* 0x0004700001027983 */ /* 0x000ea20000100800 */
[----:B------:R-:W-:-:S03]  /*9350*/  ISETP.GT.AND P1, PT, R113, 0x21, PT ;  /* 0x000000217100780c */ /* 0x000fc60003f24270 */
[----:B------:R0:W2:Y:S02]  /*9360*/  @P0 LDG.E.U16 R245, desc[UR60][R114.64] ;  /* 0x0000003c72f50981 */ /* 0x0000a4000c1e1500 */
[----:B0-----:R-:W-:Y:S01]  /*9370*/  @P0 IMAD.MOV.U32 R114, RZ, RZ, R120 ;  /* 0x000000ffff720224 */ /* 0x001fe200078e0078 */
[----:B------:R-:W-:Y:S01]  /*9380*/  @P0 MOV R115, R121 ;  /* 0x0000007900730202 */ /* 0x000fe20000000f00 */
[----:B------:R-:W2:Y:S04]  /*9390*/  LDL R120, [R1+0x468] ;  /* 0x0004680001787983 */ /* 0x000ea80000100800 */
[----:B------:R-:W2:Y:S04]  /*93a0*/  LDL R121, [R1+0x464] ;  /* 0x0004640001797983 */ /* 0x000ea80000100800 */
[----:B------:R5:W2:Y:S02]  /*93b0*/  @P0 LDG.E.U16 R243, desc[UR60][R114.64] ;  /* 0x0000003c72f30981 */ /* 0x000aa4000c1e1500 */
[----:B-----5:R-:W-:-:S02]  /*93c0*/  @P1 IMAD.MOV.U32 R114, RZ, RZ, R3 ;  /* 0x000000ffff721224 */ /* 0x020fc400078e0003 */
[----:B------:R-:W-:Y:S01]  /*93d0*/  @P1 IMAD.MOV.U32 R115, RZ, RZ, R118 ;  /* 0x000000ffff731224 */ /* 0x000fe200078e0076 */
[----:B------:R-:W5:Y:S04]  /*93e0*/  LDL R3, [R1+0x460] ;  /* 0x0004600001037983 */ /* 0x000f680000100800 */
[----:B------:R-:W5:Y:S04]  /*93f0*/  LDL R118, [R1+0x45c] ;  /* 0x00045c0001767983 */ /* 0x000f680000100800 */
[----:B------:R4:W5:Y:S02]  /*9400*/  @P1 LDG.E.U16 R241, desc[UR60][R114.64] ;  /* 0x0000003c72f11981 */ /* 0x000964000c1e1500 */
[----:B----4-:R-:W-:-:S02]  /*9410*/  @P1 IMAD.MOV.U32 R114, RZ, RZ, R117 ;  /* 0x000000ffff721224 */ /* 0x010fc400078e0075 */
[----:B------:R-:W-:Y:S01]  /*9420*/  @P1 IMAD.MOV.U32 R115, RZ, RZ, R122 ;  /* 0x000000ffff731224 */ /* 0x000fe200078e007a */
[----:B------:R-:W-:Y:S01]  /*9430*/  ISETP.GT.AND P0, PT, R113, 0x22, PT ;  /* 0x000000227100780c */ /* 0x000fe20003f04270 */
[----:B------:R-:W4:Y:S04]  /*9440*/  LDL R122, [R1+0x44c] ;  /* 0x00044c00017a7983 */ /* 0x000f280000100800 */
[----:B------:R0:W4:Y:S04]  /*9450*/  @P1 LDG.E.U16 R239, desc[UR60][R114.64] ;  /* 0x0000003c72ef1981 */ /* 0x000128000c1e1500 */
[----:B------:R-:W4:Y:S01]  /*9460*/  LDL R117, [R1+0x450] ;  /* 0x0004500001757983 */ /* 0x000f220000100800 */
[----:B0-----:R-:W-:-:S03]  /*9470*/  @P1 IMAD.MOV.U32 R114, RZ, RZ, R90 ;  /* 0x000000ffff721224 */ /* 0x001fc600078e005a */
        /* <DEDUP_REMOVED lines=10> */
[----:B------:R-:W2:Y:S01]  /*9520*/  LDL R119, [R1+0x440] ;  /* 0x0004400001777983 */ /* 0x000ea20000100800 */
[----:B------:R-:W-:-:S03]  /*9530*/  @P0 IMAD.MOV.U32 R115, RZ, RZ, R123 ;  /* 0x000000ffff730224 */ /* 0x000fc600078e007b */
[----:B------:R-:W2:Y:S04]  /*9540*/  LDL R123, [R1+0x43c] ;  /* 0x00043c00017b7983 */ /* 0x000ea80000100800 */
[----:B------:R0:W2:Y:S02]  /*9550*/  @P0 LDG.E.U16 R233, desc[UR60][R114.64] ;  /* 0x0000003c72e90981 */ /* 0x0000a4000c1e1500 */
[----:B0-----:R-:W-:Y:S02]  /*9560*/  @P0 IMAD.MOV.U32 R115, RZ, RZ, R102 ;  /* 0x000000ffff730224 */ /* 0x001fe400078e0066 */
[----:B------:R-:W2:Y:S01]  /*9570*/  LDL R102, [R1+0x434] ;  /* 0x0004340001667983 */ /* 0x000ea20000100800 */
[----:B------:R-:W-:-:S03]  /*9580*/  @P0 IMAD.MOV.U32 R114, RZ, RZ, R2 ;  /* 0x000000ffff720224 */ /* 0x000fc600078e0002 */
[----:B------:R-:W2:Y:S04]  /*9590*/  LDL R2, [R1+0x438] ;  /* 0x0004380001027983 */ /* 0x000ea80000100800 */
[----:B------:R0:W2:Y:S01]  /*95a0*/  @P0 LDG.E.U16 R231, desc[UR60][R114.64] ;  /* 0x0000003c72e70981 */ /* 0x0000a2000c1e1500 */
[----:B------:R-:W-:Y:S01]  /*95b0*/  ISETP.GT.AND P1, PT, R113, 0x23, PT ;  /* 0x000000237100780c */ /* 0x000fe20003f24270 */
[----:B0-----:R-:W-:Y:S02]  /*95c0*/  @P0 IMAD.MOV.U32 R114, RZ, RZ, R120 ;  /* 0x000000ffff720224 */ /* 0x001fe400078e0078 */
        /* <DEDUP_REMOVED lines=20> */
[----:B---3--:R-:W-:-:S02]  /*9710*/  @P1 IMAD.MOV.U32 R115, RZ, RZ, R116 ;  /* 0x000000ffff731224 */ /* 0x008fc400078e0074 */
        /* <DEDUP_REMOVED lines=13> */
[----:B------:R0:W2:Y:S02]  /*97f0*/  @P0 LDG.E.U16 R217, desc[UR60][R114.64] ;  /* 0x0000003c72d90981 */ /* 0x0000a4000c1e1500 */
[----:B0-----:R-:W-:Y:S01]  /*9800*/  @P0 IMAD.MOV.U32 R114, RZ, RZ, R120 ;  /* 0x000000ffff720224 */ /* 0x001fe200078e0078 */
[----:B------:R-:W-:Y:S01]  /*9810*/  ISETP.GT.AND P1, PT, R113, 0x25, PT ;  /* 0x000000257100780c */ /* 0x000fe20003f24270 */
        /* <DEDUP_REMOVED lines=8> */
[----:B------:R4:W5:Y:S02]  /*98a0*/  @P0 LDG.E.U16 R213, desc[UR60][R114.64] ;  /* 0x0000003c72d50981 */ /* 0x000964000c1e1500 */
        /* <DEDUP_REMOVED lines=25> */
[----:B------:R5:W2:Y:S01]  /*9a40*/  @P1 LDG.E.U16 R203, desc[UR60][R114.64] ;  /* 0x0000003c72cb1981 */ /* 0x000aa2000c1e1500 */
[----:B------:R-:W-:Y:S02]  /*9a50*/  ISETP.GT.AND P1, PT, R113, 0x27, PT ;  /* 0x000000277100780c */ /* 0x000fe40003f24270 */
[----:B------:R-:W-:Y:S02]  /*9a60*/  PRMT R195, RZ, 0x7610, R195 ;  /* 0x00007610ffc37816 */ /* 0x000fe400000000c3 */
[----:B------:R-:W-:-:S05]  /*9a70*/  PRMT R193, RZ, 0x7610, R193 ;  /* 0x00007610ffc17816 */ /* 0x000fca00000000c1 */
[----:B-----5:R-:W-:Y:S02]  /*9a80*/  @P0 IMAD.MOV.U32 R114, RZ, RZ, R3 ;  /* 0x000000ffff720224 */ /* 0x020fe400078e0003 */
[----:B------:R-:W5:Y:S01]  /*9a90*/  LDL R3, [R1+0x3c0] ;  /* 0x0003c00001037983 */ /* 0x000f620000100800 */
[----:B------:R-:W-:-:S03]  /*9aa0*/  @P0 MOV R115, R118 ;  /* 0x0000007600730202 */ /* 0x000fc60000000f00 */
[----:B------:R-:W5:Y:S04]  /*9ab0*/  LDL R118, [R1+0x3bc] ;  /* 0x0003bc0001767983 */ /* 0x000f680000100800 */
[----:B------:R0:W5:Y:S02]  /*9ac0*/  @P0 LDG.E.U16 R201, desc[UR60][R114.64] ;  /* 0x0000003c72c90981 */ /* 0x000164000c1e1500 */
[----:B0-----:R-:W-:Y:S02]  /*9ad0*/  @P0 IMAD.MOV.U32 R114, RZ, RZ, R120 ;  /* 0x000000ffff720224 */ /* 0x001fe400078e0078 */
[----:B------:R-:W-:Y:S01]  /*9ae0*/  @P0 IMAD.MOV.U32 R115, RZ, RZ, R121 ;  /* 0x000000ffff730224 */ /* 0x000fe200078e0079 */
[----:B------:R-:W5:Y:S04]  /*9af0*/  LDL R120, [R1+0x3b8] ;  /* 0x0003b80001787983 */ /* 0x000f680000100800 */
[----:B------:R4:W5:Y:S04]  /*9b00*/  @P0 LDG.E.U16 R199, desc[UR60][R114.64] ;  /* 0x0000003c72c70981 */ /* 0x000968000c1e1500 */
[----:B------:R-:W5:Y:S01]  /*9b10*/  LDL R121, [R1+0x3b4] ;  /* 0x0003b40001797983 */ /* 0x000f620000100800 */
[----:B----4-:R-:W-:-:S03]  /*9b20*/  @P0 IMAD.MOV.U32 R114, RZ, RZ, R90 ;  /* 0x000000ffff720224 */ /* 0x010fc600078e005a */
        /* <DEDUP_REMOVED lines=8> */
[----:B------:R3:W4:Y:S01]  /*9bb0*/  @P0 LDG.E.U16 R195, desc[UR60][R114.64] ;  /* 0x0000003c72c30981 */ /* 0x000722000c1e1500 */
[----:B------:R-:W-:Y:S01]  /*9bc0*/  PRMT R191, RZ, 0x7610, R191 ;  /* 0x00007610ffbf7816 */ /* 0x000fe200000000bf */
[----:B---3--:R-:W-:Y:S02]  /*9bd0*/  @P1 IMAD.MOV.U32 R115, RZ, RZ, R116 ;  /* 0x000000ffff731224 */ /* 0x008fe400078e0074 */
[----:B------:R-:W3:Y:S01]  /*9be0*/  LDL R116, [R1+0x39c] ;  /* 0x00039c0001747983 */ /* 0x000ee20000100800 */
[----:B--2---:R-:W-:-:S03]  /*9bf0*/  @P1 MOV R114, R112 ;  /* 0x0000007000721202 */ /* 0x004fc60000000f00 */
[----:B------:R-:W2:Y:S04]  /*9c00*/  LDL R112, [R1+0x3a0] ;  /* 0x0003a00001707983 */ /* 0x000ea80000100800 */
[----:B------:R0:W2:Y:S02]  /*9c10*/  @P1 LDG.E.U16 R193, desc[UR60][R114.64] ;  /* 0x0000003c72c11981 */ /* 0x0000a4000c1e1500 */
[----:B0-----:R-:W-:Y:S01]  /*9c20*/  @P1 IMAD.MOV.U32 R114, RZ, RZ, R119 ;  /* 0x000000ffff721224 */ /* 0x001fe200078e0077 */
[----:B------:R-:W-:Y:S01]  /*9c30*/  ISETP.GT.AND P0, PT, R113, 0x28, PT ;  /* 0x000000287100780c */ /* 0x000fe20003f04270 */
[----:B------:R-:W2:Y:S01]  /*9c40*/  LDL R119, [R1+0x390] ;  /* 0x0003900001777983 */ /* 0x000ea20000100800 */
[----:B------:R-:W-:Y:S01]  /*9c50*/  @P1 IMAD.MOV.U32 R115, RZ, RZ, R123 ;  /* 0x000000ffff731224 */ /* 0x000fe200078e007b */
[----:B------:R-:W-:-:S02]  /*9c60*/  PRMT R189, RZ, 0x7610, R189 ;  /* 0x00007610ffbd7816 */ /* 0x000fc400000000bd */
[----:B------:R-:W2:Y:S04]  /*9c70*/  LDL R123, [R1+0x38c] ;  /* 0x00038c00017b7983 */ /* 0x000ea80000100800 */
[----:B------:R0:W2:Y:S02]  /*9c80*/  @P1 LDG.E.U16 R191, desc[UR60][R114.64] ;  /* 0x0000003c72bf1981 */ /* 0x0000a4000c1e1500 */
[----:B0-----:R-:W-:Y:S02]  /*9c90*/  @P1 IMAD.MOV.U32 R115, RZ, RZ, R102 ;  /* 0x000000ffff731224 */ /* 0x001fe400078e0066 */
[----:B------:R-:W2:Y:S01]  /*9ca0*/  LDL R102, [R1+0x394] ;  /* 0x0003940001667983 */ /* 0x000ea20000100800 */
[----:B------:R-:W-:-:S03]  /*9cb0*/  @P1 IMAD.MOV.U32 R114, RZ, RZ, R2 ;  /* 0x000000ffff721224 */ /* 0x000fc600078e0002 */
[----:B------:R-:W2:Y:S01]  /*9cc0*/  LDL R2, [R1+0x398] ;  /* 0x0003980001027983 */ /* 0x000ea20000100800 */
[----:B------:R-:W-:-:S03]  /*9cd0*/  PRMT R187, RZ, 0x7610, R187 ;  /* 0x00007610ffbb7816 */ /* 0x000fc600000000bb */
[----:B------:R5:W2:Y:S01]  /*9ce0*/  @P1 LDG.E.U16 R189, desc[UR60][R114.64] ;  /* 0x0000003c72bd1981 */ /* 0x000aa2000c1e1500 */
[----:B------:R-:W-:Y:S02]  /*9cf0*/  PRMT R185, RZ, 0x7610, R185 ;  /* 0x00007610ffb97816 */ /* 0x000fe400000000b9 */
[----:B------:R-:W-:Y:S02]  /*9d00*/  PRMT R183, RZ, 0x7610, R183 ;  /* 0x00007610ffb77816 */ /* 0x000fe400000000b7 */
[----:B------:R-:W-:Y:S02]  /*9d10*/  PRMT R181, RZ, 0x7610, R181 ;  /* 0x00007610ffb57816 */ /* 0x000fe400000000b5 */
[----:B------:R-:W-:Y:S01]  /*9d20*/  PRMT R179, RZ, 0x7610, R179 ;  /* 0x00007610ffb37816 */ /* 0x000fe200000000b3 */
[----:B-----5:R-:W-:Y:S02]  /*9d30*/  @P1 IMAD.MOV.U32 R114, RZ, RZ, R3 ;  /* 0x000000ffff721224 */ /* 0x020fe400078e0003 */
[----:B------:R-:W5:Y:S01]  /*9d40*/  LDL R3, [R1+0x388] ;  /* 0x0003880001037983 */ /* 0x000f620000100800 */
[----:B------:R-:W-:-:S03]  /*9d50*/  @P1 MOV R115, R118 ;  /* 0x0000007600731202 */ /* 0x000fc60000000f00 */
[----:B------:R-:W5:Y:S04]  /*9d60*/  LDL R118, [R1+0x384] ;  /* 0x0003840001767983 */ /* 0x000f680000100800 */
[----:B------:R0:W5:Y:S02]  /*9d70*/  @P1 LDG.E.U16 R187, desc[UR60][R114.64] ;  /* 0x0000003c72bb1981 */ /* 0x000164000c1e1500 */
[----:B0-----:R-:W-:Y:S02]  /*9d80*/  @P0 IMAD.MOV.U32 R114, RZ, RZ, R120 ;  /* 0x000000ffff720224 */ /* 0x001fe400078e0078 */
[----:B------:R-:W5:Y:S01]  /*9d90*/  LDL R120, [R1+0x380] ;  /* 0x0003800001787983 */ /* 0x000f620000100800 */
[----:B------:R-:W-:-:S03]  /*9da0*/  @P0 IMAD.MOV.U32 R115, RZ, RZ, R121 ;  /* 0x000000ffff730224 */ /* 0x000fc600078e0079 */
[----:B------:R-:W5:Y:S04]  /*9db0*/  LDL R121, [R1+0x37c] ;  /* 0x00037c0001797983 */ /* 0x000f680000100800 */
[----:B------:R4:W5:Y:S01]  /*9dc0*/  @P0 LDG.E.U16 R185, desc[UR60][R114.64] ;  /* 0x0000003c72b90981 */ /* 0x000962000c1e1500 */
[----:B------:R-:W-:Y:S01]  /*9dd0*/  ISETP.GT.AND P1, PT, R113, 0x29, PT ;  /* 0x000000297100780c */ /* 0x000fe20003f24270 */
[----:B----4-:R-:W-:Y:S02]  /*9de0*/  @P0 IMAD.MOV.U32 R114, RZ, RZ, R90 ;  /* 0x000000ffff720224 */ /* 0x010fe400078e005a */
[----:B------:R-:W-:Y:S01]  /*9df0*/  @P0 IMAD.MOV.U32 R115, RZ, RZ, R91 ;  /* 0x000000ffff730224 */ /* 0x000fe200078e005b */
[----:B------:R-:W4:Y:S04]  /*9e00*/  LDL R90, [R1+0x378] ;  /* 0x00037800015a7983 */ /* 0x000f280000100800 */
[----:B------:R0:W4:Y:S04]  /*9e10*/  @P0 LDG.E.U16 R183, desc[UR60][R114.64] ;  /* 0x0000003c72b70981 */ /* 0x000128000c1e1500 */
[----:B------:R-:W4:Y:S01]  /*9e20*/  LDL R91, [R1+0x374] ;  /* 0x00037400015b7983 */ /* 0x000f220000100800 */
[----:B0-----:R-:W-:-:S02]  /*9e30*/  @P0 IMAD.MOV.U32 R114, RZ, RZ, R117 ;  /* 0x000000ffff720224 */ /* 0x001fc400078e0075 */
[----:B------:R-:W-:Y:S01]  /*9e40*/  @P0 IMAD.MOV.U32 R115, RZ, RZ, R122 ;  /* 0x000000ffff730224 */ /* 0x000fe200078e007a */
[----:B------:R-:W4:Y:S04]  /*9e50*/  LDL R117, [R1+0x370] ;  /* 0x0003700001757983 */ /* 0x000f280000100800 */
[----:B------:R3:W4:Y:S04]  /*9e60*/  @P0 LDG.E.U16 R181, desc[UR60][R114.64] ;  /* 0x0000003c72b50981 */ /* 0x000728000c1e1500 */
[----:B------:R-:W4:Y:S01]  /*9e70*/  LDL R122, [R1+0x36c] ;  /* 0x00036c00017a7983 */ /* 0x000f220000100800 */
[----:B---3--:R-:W-:-:S03]  /*9e80*/  @P0 IMAD.MOV.U32 R115, RZ, RZ, R116 ;  /* 0x000000ffff730224 */ /* 0x008fc600078e0074 */
[----:B------:R-:W3:Y:S01]  /*9e90*/  LDL R116, [R1+0x364] ;  /* 0x0003640001747983 */ /* 0x000ee20000100800 */
[----:B--2---:R-:W-:-:S03]  /*9ea0*/  @P0 MOV R114, R112 ;  /* 0x0000007000720202 */ /* 0x004fc60000000f00 */
[----:B------:R-:W2:Y:S04]  /*9eb0*/  LDL R112, [R1+0x368] ;  /* 0x0003680001707983 */ /* 0x000ea80000100800 */
[----:B------:R0:W3:Y:S02]  /*9ec0*/  @P0 LDG.E.U16 R179, desc[UR60][R114.64] ;  /* 0x0000003c72b30981 */ /* 0x0000e4000c1e1500 */
[----:B0-----:R-:W-:Y:S02]  /*9ed0*/  @P1 IMAD.MOV.U32 R115, RZ, RZ, R102 ;  /* 0x000000ffff731224 */ /* 0x001fe400078e0066 */
[----:B------:R-:W3:Y:S01]  /*9ee0*/  LDL R102, [R1+0x35c] ;  /* 0x00035c0001667983 */ /* 0x000ee20000100800 */
[----:B------:R-:W-:-:S03]  /*9ef0*/  @P1 IMAD.MOV.U32 R114, RZ, RZ, R2 ;  /* 0x000000ffff721224 */ /* 0x000fc600078e0002 */
[----:B------:R-:W3:Y:S01]  /*9f00*/  LDL R2, [R1+0x360] ;  /* 0x0003600001027983 */ /* 0x000ee20000100800 */
[----:B------:R-:W-:Y:S02]  /*9f10*/  PRMT R177, RZ, 0x7610, R177 ;  /* 0x00007610ffb17816 */ /* 0x000fe400000000b1 */
[----:B------:R-:W-:-:S04]  /*9f20*/  PRMT R175, RZ, 0x7610, R175 ;  /* 0x00007610ffaf7816 */ /* 0x000fc800000000af */
[----:B------:R0:W3:Y:S01]  /*9f30*/  @P1 LDG.E.U16 R177, desc[UR60][R114.64] ;  /* 0x0000003c72b11981 */ /* 0x0000e2000c1e1500 */
[----:B------:R-:W-:Y:S02]  /*9f40*/  ISETP.GT.AND P0, PT, R113, 0x2a, PT ;  /* 0x0000002a7100780c */ /* 0x000fe40003f04270 */
[----:B------:R-:W-:Y:S01]  /*9f50*/  PRMT R173, RZ, 0x7610, R173 ;  /* 0x00007610ffad7816 */ /* 0x000fe200000000ad */
[----:B0-----:R-:W-:Y:S02]  /*9f60*/  @P1 IMAD.MOV.U32 R114, RZ, RZ, R119 ;  /* 0x000000ffff721224 */ /* 0x001fe400078e0077 */
[----:B------:R-:W-:Y:S01]  /*9f70*/  @P1 IMAD.MOV.U32 R115, RZ, RZ, R123 ;  /* 0x000000ffff731224 */ /* 0x000fe200078e007b */
[----:B------:R-:W3:Y:S04]  /*9f80*/  LDL R119, [R1+0x358] ;  /* 0x0003580001777983 */ /* 0x000ee80000100800 */
[----:B------:R5:W3:Y:S01]  /*9f90*/  @P1 LDG.E.U16 R175, desc[UR60][R114.64] ;  /* 0x0000003c72af1981 */ /* 0x000ae2000c1e1500 */
[----:B------:R-:W-:-:S02]  /*9fa0*/  PRMT R171, RZ, 0x7610, R171 ;  /* 0x00007610ffab7816 */ /* 0x000fc400000000ab */
[----:B------:R-:W-:Y:S01]  /*9fb0*/  PRMT R169, RZ, 0x7610, R169 ;  /* 0x00007610ffa97816 */ /* 0x000fe200000000a9 */
[----:B------:R-:W3:Y:S01]  /*9fc0*/  LDL R123, [R1+0x338] ;  /* 0x00033800017b7983 */ /* 0x000ee20000100800 */
[----:B-----5:R-:W-:-:S03]  /*9fd0*/  @P1 IMAD.MOV.U32 R114, RZ, RZ, R3 ;  /* 0x000000ffff721224 */ /* 0x020fc600078e0003 */
        /* <DEDUP_REMOVED lines=8> */
[----:B------:R4:W5:Y:S02]  /*a060*/  @P1 LDG.E.U16 R171, desc[UR60][R114.64] ;  /* 0x0000003c72ab1981 */ /* 0x000964000c1e1500 */
[----:B----4-:R-:W-:Y:S02]  /*a070*/  @P0 IMAD.MOV.U32 R114, RZ, RZ, R90 ;  /* 0x000000ffff720224 */ /* 0x010fe400078e005a */
[----:B------:R-:W4:Y:S01]  /*a080*/  LDL R90, [R1+0x340] ;  /* 0x00034000015a7983 */ /* 0x000f220000100800 */
[----:B------:R-:W-:-:S03]  /*a090*/  @P0 IMAD.MOV.U32 R115, RZ, RZ, R91 ;  /* 0x000000ffff730224 */ /* 0x000fc600078e005b */
[----:B------:R-:W4:Y:S01]  /*a0a0*/  LDL R91, [R1+0x33c] ;  /* 0x00033c00015b7983 */ /* 0x000f220000100800 */
[----:B------:R-:W-:-:S03]  /*a0b0*/  PRMT R167, RZ, 0x7610, R167 ;  /* 0x00007610ffa77816 */ /* 0x000fc600000000a7 */
[----:B------:R0:W4:Y:S02]  /*a0c0*/  @P0 LDG.E.U16 R169, desc[UR60][R114.64] ;  /* 0x0000003c72a90981 */ /* 0x000124000c1e1500 */
[----:B0-----:R-:W-:Y:S02]  /*a0d0*/  @P0 IMAD.MOV.U32 R114, RZ, RZ, R117 ;  /* 0x000000ffff720224 */ /* 0x001fe400078e0075 */
[----:B------:R-:W-:Y:S02]  /*a0e0*/  @P0 IMAD.MOV.U32 R115, RZ, RZ, R122 ;  /* 0x000000ffff730224 */ /* 0x000fe400078e007a */
[----:B------:R-:W4:Y:S04]  /*a0f0*/  LDL R122, [R1+0x32c] ;  /* 0x00032c00017a7983 */ /* 0x000f280000100800 */
[----:B------:R2:W4:Y:S02]  /*a100*/  @P0 LDG.E.U16 R167, desc[UR60][R114.64] ;  /* 0x0000003c72a70981 */ /* 0x000524000c1e1500 */
[----:B--2---:R-:W-:-:S02]  /*a110*/  @P0 MOV R114, R112 ;  /* 0x0000007000720202 */ /* 0x004fc40000000f00 */
[----:B------:R-:W2:Y:S01]  /*a120*/  LDL R112, [R1+0x324] ;  /* 0x0003240001707983 */ /* 0x000ea20000100800 */
[----:B---3--:R-:W-:Y:S02]  /*a130*/  @P0 IMAD.MOV.U32 R115, RZ, RZ, R116 ;  /* 0x000000ffff730224 */ /* 0x008fe400078e0074 */
[----:B------:R-:W-:Y:S02]  /*a140*/  @P0 IMAD.MOV.U32 R117, RZ, RZ, R102 ;  /* 0x000000ffff750224 */ /* 0x000fe400078e0066 */
[----:B------:R-:W3:Y:S01]  /*a150*/  LDL R102, [R1+0x330] ;  /* 0x0003300001667983 */ /* 0x000ee20000100800 */
[----:B------:R-:W-:-:S03]  /*a160*/  @P0 IMAD.MOV.U32 R116, RZ, RZ, R2 ;  /* 0x000000ffff740224 */ /* 0x000fc600078e0002 */
[----:B------:R-:W2:Y:S01]  /*a170*/  LDL R2, [R1+0x328] ;  /* 0x0003280001027983 */ /* 0x000ea20000100800 */
[----:B------:R-:W-:Y:S02]  /*a180*/  ISETP.GT.AND P1, PT, R113, 0x2b, PT ;  /* 0x0000002b7100780c */ /* 0x000fe40003f24270 */
[----:B------:R-:W-:Y:S02]  /*a190*/  PRMT R153, RZ, 0x7610, R153 ;  /* 0x00007610ff997816 */ /* 0x000fe40000000099 */
[----:B------:R-:W-:-:S04]  /*a1a0*/  PRMT R165, RZ, 0x7610, R165 ;  /* 0x00007610ffa57816 */ /* 0x000fc800000000a5 */
[----:B------:R0:W2:Y:S04]  /*a1b0*/  @P0 LDG.E.U16 R153, desc[UR60][R116.64] ;  /* 0x0000003c74990981 */ /* 0x0000a8000c1e1500 */
[----:B------:R1:W2:Y:S01]  /*a1c0*/  @P0 LDG.E.U16 R165, desc[UR60][R114.64] ;  /* 0x0000003c72a50981 */ /* 0x0002a2000c1e1500 */
[----:B0-----:R-:W-:Y:S01]  /*a1d0*/  @P1 IMAD.MOV.U32 R116, RZ, RZ, R119 ;  /* 0x000000ffff741224 */ /* 0x001fe200078e0077 */
[----:B-1----:R-:W-:Y:S01]  /*a1e0*/  PRMT R115, RZ, 0x7610, R115 ;  /* 0x00007610ff737816 */ /* 0x002fe20000000073 */
[----:B------:R-:W-:Y:S02]  /*a1f0*/  @P1 IMAD.MOV.U32 R117, RZ, RZ, R124 ;  /* 0x000000ffff751224 */ /* 0x000fe400078e007c */
[----:B------:R-:W2:Y:S01]  /*a200*/  LDL R124, [R1+0x320] ;  /* 0x00032000017c7983 */ /* 0x000ea20000100800 */
[----:B------:R-:W-:-:S02]  /*a210*/  PRMT R114, RZ, 0x7610, R114 ;  /* 0x00007610ff727816 */ /* 0x000fc40000000072 */
[----:B------:R-:W-:-:S04]  /*a220*/  ISETP.GT.AND P0, PT, R113, 0x2c, PT ;  /* 0x0000002c7100780c */ /* 0x000fc80003f04270 */
[----:B------:R-:W2:Y:S01]  /*a230*/  @P1 LDG.E.U16 R114, desc[UR60][R116.64] ;  /* 0x0000003c74721981 */ /* 0x000ea2000c1e1500 */
[----:B-----5:R-:W-:Y:S01]  /*a240*/  @P1 IMAD.MOV.U32 R119, RZ, RZ, R118 ;  /* 0x000000ffff771224 */ /* 0x020fe200078e0076 */
[----:B------:R-:W-:Y:S02]  /*a250*/  @P1 MOV R118, R3 ;  /* 0x0000000300761202 */ /* 0x000fe40000000f00 */
[----:B------:R-:W5:Y:S04]  /*a260*/  LDL R3, [R1+0x318] ;  /* 0x0003180001037983 */ /* 0x000f680000100800 */
[----:B------:R0:W5:Y:S02]  /*a270*/  @P1 LDG.E.U16 R115, desc[UR60][R118.64] ;  /* 0x0000003c76731981 */ /* 0x000164000c1e1500 */
[----:B0-----:R-:W-:Y:S01]  /*a280*/  @P1 IMAD.MOV.U32 R118, RZ, RZ, R120 ;  /* 0x000000ffff761224 */ /* 0x001fe200078e0078 */
[----:B------:R-:W-:-:S02]  /*a290*/  PRMT R117, RZ, 0x7610, R117 ;  /* 0x00007610ff757816 */ /* 0x000fc40000000075 */
[----:B------:R-:W-:Y:S01]  /*a2a0*/  PRMT R116, RZ, 0x7610, R116 ;  /* 0x00007610ff747816 */ /* 0x000fe20000000074 */
[----:B------:R-:W-:-:S05]  /*a2b0*/  @P1 IMAD.MOV.U32 R119, RZ, RZ, R121 ;  /* 0x000000ffff771224 */ /* 0x000fca00078e0079 */
[----:B------:R0:W5:Y:S01]  /*a2c0*/  @P1 LDG.E.U16 R116, desc[UR60][R118.64] ;  /* 0x0000003c76741981 */ /* 0x000162000c1e1500 */
[----:B----4-:R-:W-:-:S03]  /*a2d0*/  @P1 IMAD.MOV.U32 R120, RZ, RZ, R90 ;  /* 0x000000ffff781224 */ /* 0x010fc600078e005a */
[----:B------:R-:W4:Y:S01]  /*a2e0*/  LDL R90, [R1+0x310] ;  /* 0x00031000015a7983 */ /* 0x000f220000100800 */
[----:B------:R-:W-:-:S03]  /*a2f0*/  @P1 IMAD.MOV.U32 R121, RZ, RZ, R91 ;  /* 0x000000ffff791224 */ /* 0x000fc600078e005b */
[----:B------:R-:W4:Y:S01]  /*a300*/  LDL R91, [R1+0x308] ;  /* 0x00030800015b7983 */ /* 0x000f220000100800 */
[----:B0-----:R-:W-:-:S03]  /*a310*/  PRMT R119, RZ, 0x7610, R119 ;  /* 0x00007610ff777816 */ /* 0x001fc60000000077 */
[----:B------:R0:W4:Y:S02]  /*a320*/  @P1 LDG.E.U16 R117, desc[UR60][R120.64] ;  /* 0x0000003c78751981 */ /* 0x000124000c1e1500 */
[----:B0-----:R-:W-:Y:S01]  /*a330*/  @P0 IMAD.MOV.U32 R120, RZ, RZ, R123 ;  /* 0x000000ffff780224 */ /* 0x001fe200078e007b */
[----:B------:R-:W-:Y:S01]  /*a340*/  @P0 MOV R123, R122 ;  /* 0x0000007a007b0202 */ /* 0x000fe20000000f00 */
[----:B------:R-:W-:Y:S02]  /*a350*/  @P0 IMAD.MOV.U32 R121, RZ, RZ, R128 ;  /* 0x000000ffff790224 */ /* 0x000fe400078e0080 */
[----:B------:R-:W4:Y:S01]  /*a360*/  LDL R128, [R1+0x300] ;  /* 0x0003000001807983 */ /* 0x000f220000100800 */
[----:B---3--:R-:W-:-:S03]  /*a370*/  @P0 IMAD.MOV.U32 R122, RZ, RZ, R102 ;  /* 0x000000ffff7a0224 */ /* 0x008fc600078e0066 */
[----:B------:R-:W3:Y:S04]  /*a380*/  LDL R102, [R1+0x2f8] ;  /* 0x0002f80001667983 */ /* 0x000ee80000100800 */
[----:B------:R2:W3:Y:S02]  /*a390*/  @P0 LDG.E.U16 R119, desc[UR60][R122.64] ;  /* 0x0000003c7a770981 */ /* 0x0004e4000c1e1500 */
[----:B--2---:R-:W-:Y:S02]  /*a3a0*/  @P0 IMAD.MOV.U32 R123, RZ, RZ, R112 ;  /* 0x000000ffff7b0224 */ /* 0x004fe400078e0070 */
[----:B------:R-:W2:Y:S01]  /*a3b0*/  LDL R112, [R1+0x2ec] ;  /* 0x0002ec0001707983 */ /* 0x000ea20000100800 */
[----:B------:R-:W-:-:S03]  /*a3c0*/  @P0 IMAD.MOV.U32 R122, RZ, RZ, R2 ;  /* 0x000000ffff7a0224 */ /* 0x000fc600078e0002 */
[----:B------:R-:W2:Y:S01]  /*a3d0*/  LDL R2, [R1+0x2f0] ;  /* 0x0002f00001027983 */ /* 0x000ea20000100800 */
[----:B------:R-:W-:Y:S02]  /*a3e0*/  PRMT R118, RZ, 0x7610, R118 ;  /* 0x00007610ff767816 */ /* 0x000fe40000000076 */
[----:B------:R-:W-:-:S04]  /*a3f0*/  ISETP.GT.AND P1, PT, R113, 0x2d, PT ;  /* 0x0000002d7100780c */ /* 0x000fc80003f24270 */
[----:B------:R0:W2:Y:S02]  /*a400*/  @P0 LDG.E.U16 R118, desc[UR60][R120.64] ;  /* 0x0000003c78760981 */ /* 0x0000a4000c1e1500 */
[----:B0-----:R-:W-:Y:S02]  /*a410*/  PRMT R121, RZ, 0x7610, R121 ;  /* 0x00007610ff797816 */ /* 0x001fe40000000079 */
[----:B------:R-:W-:-:S04]  /*a420*/  PRMT R120, RZ, 0x7610, R120 ;  /* 0x00007610ff787816 */ /* 0x000fc80000000078 */
[----:B------:R0:W2:Y:S04]  /*a430*/  @P0 LDG.E.U16 R121, desc[UR60][R124.64] ;  /* 0x0000003c7c790981 */ /* 0x0000a8000c1e1500 */
[----:B------:R1:W2:Y:S01]  /*a440*/  @P0 LDG.E.U16 R120, desc[UR60][R122.64] ;  /* 0x0000003c7a780981 */ /* 0x0002a2000c1e1500 */
[----:B0-----:R-:W-:Y:S02]  /*a450*/  @P1 IMAD.MOV.U32 R125, RZ, RZ, R127 ;  /* 0x000000ffff7d1224 */ /* 0x001fe400078e007f */
[----:B------:R-:W-:Y:S01]  /*a460*/  @P1 IMAD.MOV.U32 R127, RZ, RZ, R126 ;  /* 0x000000ffff7f1224 */ /* 0x000fe200078e007e */
[----:B-1----:R-:W-:Y:S01]  /*a470*/  PRMT R123, RZ, 0x7610, R123 ;  /* 0x00007610ff7b7816 */ /* 0x002fe2000000007b */
[----:B-----5:R-:W-:Y:S02]  /*a480*/  @P1 IMAD.MOV.U32 R124, RZ, RZ, R3 ;  /* 0x000000ffff7c1224 */ /* 0x020fe400078e0003 */
[----:B------:R-:W5:Y:S01]  /*a490*/  LDL R3, [R1+0x2e0] ;  /* 0x0002e00001037983 */ /* 0x000f620000100800 */
[----:B------:R-:W-:-:S02]  /*a4a0*/  PRMT R122, RZ, 0x7610, R122 ;  /* 0x00007610ff7a7816 */ /* 0x000fc4000000007a */
[----:B------:R-:W-:-:S04]  /*a4b0*/  ISETP.GT.AND P2, PT, R113, 0x2e, PT ;  /* 0x0000002e7100780c */ /* 0x000fc80003f44270 */
[----:B------:R0:W5:Y:S01]  /*a4c0*/  @P1 LDG.E.U16 R122, desc[UR60][R124.64] ;  /* 0x0000003c7c7a1981 */ /* 0x000162000c1e1500 */
[----:B----4-:R-:W-:-:S03]  /*a4d0*/  @P1 MOV R126, R90 ;  /* 0x0000005a007e1202 */ /* 0x010fc60000000f00 */
[----:B------:R-:W4:Y:S04]  /*a4e0*/  LDL R90, [R1+0x2dc] ;  /* 0x0002dc00015a7983 */ /* 0x000f280000100800 */
[----:B------:R1:W4:Y:S01]  /*a4f0*/  @P1 LDG.E.U16 R123, desc[UR60][R126.64] ;  /* 0x0000003c7e7b1981 */ /* 0x000322000c1e1500 */
[----:B0-----:R-:W-:Y:S01]  /*a500*/  PRMT R125, RZ, 0x7610, R125 ;  /* 0x00007610ff7d7816 */ /* 0x001fe2000000007d */
[----:B-1----:R-:W-:Y:S02]  /*a510*/  @P1 IMAD.MOV.U32 R126, RZ, RZ, R91 ;  /* 0x000000ffff7e1224 */ /* 0x002fe400078e005b */
[----:B------:R-:W4:Y:S01]  /*a520*/  LDL R91, [R1+0x2d8] ;  /* 0x0002d800015b7983 */ /* 0x000f220000100800 */
[----:B------:R-:W-:-:S03]  /*a530*/  @P1 IMAD.MOV.U32 R127, RZ, RZ, R131 ;  /* 0x000000ffff7f1224 */ /* 0x000fc600078e0083 */
[----:B------:R0:W4:Y:S02]  /*a540*/  @P1 LDG.E.U16 R125, desc[UR60][R128.64] ;  /* 0x0000003c807d1981 */ /* 0x000124000c1e1500 */
[----:B0-----:R-:W-:Y:S02]  /*a550*/  @P2 IMAD.MOV.U32 R129, RZ, RZ, R130 ;  /* 0x000000ffff812224 */ /* 0x001fe400078e0082 */
[----:B---3--:R-:W-:Y:S02]  /*a560*/  @P2 IMAD.MOV.U32 R128, RZ, RZ, R102 ;  /* 0x000000ffff802224 */ /* 0x008fe400078e0066 */
[----:B------:R-:W3:Y:S01]  /*a570*/  LDL R102, [R1+0x2c8] ;  /* 0x0002c80001667983 */ /* 0x000ee20000100800 */
[----:B--2---:R-:W-:-:S03]  /*a580*/  @P2 IMAD.MOV.U32 R131, RZ, RZ, R112 ;  /* 0x000000ffff832224 */ /* 0x004fc600078e0070 */
[----:B------:R-:W2:Y:S01]  /*a590*/  LDL R112, [R1+0x2c4] ;  /* 0x0002c40001707983 */ /* 0x000ea20000100800 */
[----:B------:R-:W-:-:S03]  /*a5a0*/  @P2 IMAD.MOV.U32 R130, RZ, RZ, R2 ;  /* 0x000000ffff822224 */ /* 0x000fc600078e0002 */
[----:B------:R-:W2:Y:S01]  /*a5b0*/  LDL R2, [R1+0x2b8] ;  /* 0x0002b80001027983 */ /* 0x000ea20000100800 */
[----:B------:R-:W-:-:S06]  /*a5c0*/  PRMT R124, RZ, 0x7610, R124 ;  /* 0x00007610ff7c7816 */ /* 0x000fcc000000007c */
[----:B------:R0:W2:Y:S01]  /*a5d0*/  @P1 LDG.E.U16 R124, desc[UR60][R126.64] ;  /* 0x0000003c7e7c1981 */ /* 0x0000a2000c1e1500 */
[----:B------:R-:W-:Y:S02]  /*a5e0*/  ISETP.GT.AND P0, PT, R113, 0x2f, PT ;  /* 0x0000002f7100780c */ /* 0x000fe40003f04270 */
[----:B0-----:R-:W-:Y:S02]  /*a5f0*/  PRMT R127, RZ, 0x7610, R127 ;  /* 0x00007610ff7f7816 */ /* 0x001fe4000000007f */
[----:B------:R-:W-:-:S04]  /*a600*/  PRMT R126, RZ, 0x7610, R126 ;  /* 0x00007610ff7e7816 */ /* 0x000fc8000000007e */
[----:B------:R0:W2:Y:S04]  /*a610*/  @P2 LDG.E.U16 R127, desc[UR60][R130.64] ;  /* 0x0000003c827f2981 */ /* 0x0000a8000c1e1500 */
[----:B------:R1:W2:Y:S01]  /*a620*/  @P2 LDG.E.U16 R126, desc[UR60][R128.64] ;  /* 0x0000003c807e2981 */ /* 0x0002a2000c1e1500 */
[----:B0-----:R-:W-:Y:S01]  /*a630*/  @P2 IMAD.MOV.U32 R131, RZ, RZ, R133 ;  /* 0x000000ffff832224 */ /* 0x001fe200078e0085 */
[----:B------:R-:W-:Y:S02]  /*a640*/  @P2 MOV R130, R132 ;  /* 0x0000008400822202 */ /* 0x000fe40000000f00 */
[----:B-1----:R-:W-:Y:S01]  /*a650*/  PRMT R129, RZ, 0x7610, R129 ;  /* 0x00007610ff817816 */ /* 0x002fe20000000081 */
[----:B-----5:R-:W-:Y:S02]  /*a660*/  @P2 IMAD.MOV.U32 R132, RZ, RZ, R3 ;  /* 0x000000ffff842224 */ /* 0x020fe400078e0003 */
[----:B------:R-:W5:Y:S01]  /*a670*/  LDL R3, [R1+0x2b0] ;  /* 0x0002b00001037983 */ /* 0x000f620000100800 */
[----:B------:R-:W-:-:S02]  /*a680*/  PRMT R128, RZ, 0x7610, R128 ;  /* 0x00007610ff807816 */ /* 0x000fc40000000080 */
[----:B------:R-:W-:-:S04]  /*a690*/  ISETP.GT.AND P1, PT, R113, 0x30, PT ;  /* 0x000000307100780c */ /* 0x000fc80003f24270 */
[----:B------:R0:W5:Y:S01]  /*a6a0*/  @P2 LDG.E.U16 R128, desc[UR60][R130.64] ;  /* 0x0000003c82802981 */ /* 0x000162000c1e1500 */
[----:B----4-:R-:W-:-:S03]  /*a6b0*/  @P2 IMAD.MOV.U32 R133, RZ, RZ, R90 ;  /* 0x000000ffff852224 */ /* 0x010fc600078e005a */
[----:B------:R-:W4:Y:S04]  /*a6c0*/  LDL R90, [R1+0x2ac] ;  /* 0x0002ac00015a7983 */ /* 0x000f280000100800 */
[----:B------:R1:W4:Y:S01]  /*a6d0*/  @P2 LDG.E.U16 R129, desc[UR60][R132.64] ;  /* 0x0000003c84812981 */ /* 0x000322000c1e1500 */
[----:B0-----:R-:W-:-:S06]  /*a6e0*/  PRMT R131, RZ, 0x7610, R131 ;  /* 0x00007610ff837816 */ /* 0x001fcc0000000083 */
[----:B------:R3:W4:Y:S01]  /*a6f0*/  @P0 LDG.E.U16 R131, desc[UR60][R134.64] ;  /* 0x0000003c86830981 */ /* 0x000722000c1e1500 */
[----:B-1----:R-:W-:-:S03]  /*a700*/  @P0 IMAD.MOV.U32 R132, RZ, RZ, R91 ;  /* 0x000000ffff840224 */ /* 0x002fc600078e005b */
[----:B------:R-:W4:Y:S01]  /*a710*/  LDL R91, [R1+0x2a8] ;  /* 0x0002a800015b7983 */ /* 0x000f220000100800 */
[----:B------:R-:W-:Y:S02]  /*a720*/  @P0 IMAD.MOV.U32 R133, RZ, RZ, R137 ;  /* 0x000000ffff850224 */ /* 0x000fe400078e0089 */
[----:B------:R-:W-:Y:S02]  /*a730*/  @P1 IMAD.MOV.U32 R137, RZ, RZ, R136 ;  /* 0x000000ffff891224 */ /* 0x000fe400078e0088 */
[----:B---3--:R-:W-:Y:S02]  /*a740*/  @P0 IMAD.MOV.U32 R134, RZ, RZ, R102 ;  /* 0x000000ffff860224 */ /* 0x008fe400078e0066 */
[----:B------:R-:W3:Y:S01]  /*a750*/  LDL R102, [R1+0x298] ;  /* 0x0002980001667983 */ /* 0x000ee20000100800 */
[----:B--2---:R-:W-:-:S03]  /*a760*/  @P0 MOV R135, R112 ;  /* 0x0000007000870202 */ /* 0x004fc60000000f00 */
[----:B------:R-:W2:Y:S01]  /*a770*/  LDL R112, [R1+0x294] ;  /* 0x0002940001707983 */ /* 0x000ea20000100800 */
[----:B------:R-:W-:-:S03]  /*a780*/  @P1 IMAD.MOV.U32 R136, RZ, RZ, R2 ;  /* 0x000000ffff881224 */ /* 0x000fc600078e0002 */
[----:B------:R-:W2:Y:S01]  /*a790*/  LDL R2, [R1+0x290] ;  /* 0x0002900001027983 */ /* 0x000ea20000100800 */
[----:B------:R-:W-:-:S06]  /*a7a0*/  PRMT R130, RZ, 0x7610, R130 ;  /* 0x00007610ff827816 */ /* 0x000fcc0000000082 */
[----:B------:R0:W2:Y:S02]  /*a7b0*/  @P0 LDG.E.U16 R130, desc[UR60][R132.64] ;  /* 0x0000003c84820981 */ /* 0x0000a4000c1e1500 */
[----:B0-----:R-:W-:-:S06]  /*a7c0*/  PRMT R133, RZ, 0x7610, R133 ;  /* 0x00007610ff857816 */ /* 0x001fcc0000000085 */
[----:B------:R5:W2:Y:S01]  /*a7d0*/  @P1 LDG.E.U16 R133, desc[UR60][R136.64] ;  /* 0x0000003c88851981 */ /* 0x000aa2000c1e1500 */
[----:B------:R-:W-:Y:S01]  /*a7e0*/  PRMT R132, RZ, 0x7610, R132 ;  /* 0x00007610ff847816 */ /* 0x000fe20000000084 */
[----:B------:R-:W-:Y:S01]  /*a7f0*/  @P1 IMAD.MOV.U32 R139, RZ, RZ, R138 ;  /* 0x000000ffff8b1224 */ /* 0x000fe200078e008a */
[----:B------:R-:W-:-:S04]  /*a800*/  ISETP.GT.AND P2, PT, R113, 0x31, PT ;  /* 0x000000317100780c */ /* 0x000fc80003f44270 */
[----:B------:R0:W2:Y:S01]  /*a810*/  @P0 LDG.E.U16 R132, desc[UR60][R134.64] ;  /* 0x0000003c86840981 */ /* 0x0000a2000c1e1500 */
[----:B-----5:R-:W-:-:S03]  /*a820*/  @P1 IMAD.MOV.U32 R136, RZ, RZ, R3 ;  /* 0x000000ffff881224 */ /* 0x020fc600078e0003 */
[----:B------:R-:W5:Y:S01]  /*a830*/  LDL R3, [R1+0x288] ;  /* 0x0002880001037983 */ /* 0x000f620000100800 */
[----:B0-----:R-:W-:Y:S02]  /*a840*/  PRMT R134, RZ, 0x7610, R134 ;  /* 0x00007610ff867816 */ /* 0x001fe40000000086 */
[----:B------:R-:W-:Y:S01]  /*a850*/  PRMT R135, RZ, 0x7610, R135 ;  /* 0x00007610ff877816 */ /* 0x000fe20000000087 */
[----:B----4-:R-:W-:Y:S02]  /*a860*/  @P1 IMAD.MOV.U32 R137, RZ, RZ, R90 ;  /* 0x000000ffff891224 */ /* 0x010fe400078e005a */
[----:B------:R-:W4:Y:S04]  /*a870*/  LDL R90, [R1+0x28c] ;  /* 0x00028c00015a7983 */ /* 0x000f280000100800 */
[----:B------:R0:W4:Y:S01]  /*a880*/  @P1 LDG.E.U16 R134, desc[UR60][R136.64] ;  /* 0x0000003c88861981 */ /* 0x000122000c1e1500 */
[----:B------:R-:W-:-:S03]  /*a890*/  @P1 IMAD.MOV.U32 R138, RZ, RZ, R91 ;  /* 0x000000ffff8a1224 */ /* 0x000fc600078e005b */
[----:B------:R-:W4:Y:S01]  /*a8a0*/  LDL R91, [R1+0x284] ;  /* 0x00028400015b7983 */ /* 0x000f220000100800 */
[----:B0-----:R-:W-:-:S03]  /*a8b0*/  PRMT R137, RZ, 0x7610, R137 ;  /* 0x00007610ff897816 */ /* 0x001fc60000000089 */
[----:B------:R0:W4:Y:S02]  /*a8c0*/  @P1 LDG.E.U16 R135, desc[UR60][R138.64] ;  /* 0x0000003c8a871981 */ /* 0x000124000c1e1500 */
[----:B0-----:R-:W-:Y:S01]  /*a8d0*/  @P1 MOV R138, R140 ;  /* 0x0000008c008a1202 */ /* 0x001fe20000000f00 */
[----:B------:R-:W-:Y:S02]  /*a8e0*/  @P1 IMAD.MOV.U32 R139, RZ, RZ, R141 ;  /* 0x000000ffff8b1224 */ /* 0x000fe400078e008d */
[----:B---3--:R-:W-:Y:S02]  /*a8f0*/  @P2 IMAD.MOV.U32 R140, RZ, RZ, R102 ;  /* 0x000000ffff8c2224 */ /* 0x008fe400078e0066 */
[----:B------:R-:W3:Y:S01]  /*a900*/  LDL R102, [R1+0x278] ;  /* 0x0002780001667983 */ /* 0x000ee20000100800 */
[----:B--2---:R-:W-:-:S03]  /*a910*/  @P2 IMAD.MOV.U32 R141, RZ, RZ, R112 ;  /* 0x000000ffff8d2224 */ /* 0x004fc600078e0070 */
[----:B------:R-:W2:Y:S04]  /*a920*/  LDL R112, [R1+0x274] ;  /* 0x0002740001707983 */ /* 0x000ea80000100800 */
[----:B------:R0:W2:Y:S02]  /*a930*/  @P2 LDG.E.U16 R137, desc[UR60][R140.64] ;  /* 0x0000003c8c892981 */ /* 0x0000a4000c1e1500 */
[----:B0-----:R-:W-:Y:S02]  /*a940*/  @P2 IMAD.MOV.U32 R140, RZ, RZ, R2 ;  /* 0x000000ffff8c2224 */ /* 0x001fe400078e0002 */
[----:B------:R-:W2:Y:S01]  /*a950*/  LDL R2, [R1+0x270] ;  /* 0x0002700001027983 */ /* 0x000ea20000100800 */
[----:B------:R-:W-:-:S06]  /*a960*/  PRMT R136, RZ, 0x7610, R136 ;  /* 0x00007610ff887816 */ /* 0x000fcc0000000088 */
[----:B------:R0:W2:Y:S01]  /*a970*/  @P1 LDG.E.U16 R136, desc[UR60][R138.64] ;  /* 0x0000003c8a881981 */ /* 0x0000a2000c1e1500 */
[----:B------:R-:W-:Y:S01]  /*a980*/  ISETP.GT.AND P1, PT, R113, 0x32, PT ;  /* 0x000000327100780c */ /* 0x000fe20003f24270 */
[----:B-----5:R-:W-:Y:S02]  /*a990*/  @P2 IMAD.MOV.U32 R142, RZ, RZ, R3 ;  /* 0x000000ffff8e2224 */ /* 0x020fe400078e0003 */
[----:B------:R-:W5:Y:S01]  /*a9a0*/  LDL R3, [R1+0x268] ;  /* 0x0002680001037983 */ /* 0x000f620000100800 */
[----:B0-----:R-:W-:Y:S02]  /*a9b0*/  PRMT R138, RZ, 0x7610, R138 ;  /* 0x00007610ff8a7816 */ /* 0x001fe4000000008a */
[----:B------:R-:W-:Y:S01]  /*a9c0*/  PRMT R139, RZ, 0x7610, R139 ;  /* 0x00007610ff8b7816 */ /* 0x000fe2000000008b */
[----:B----4-:R-:W-:Y:S02]  /*a9d0*/  @P2 IMAD.MOV.U32 R141, RZ, RZ, R90 ;  /* 0x000000ffff8d2224 */ /* 0x010fe400078e005a */
[----:B------:R-:W4:Y:S04]  /*a9e0*/  LDL R90, [R1+0x26c] ;  /* 0x00026c00015a7983 */ /* 0x000f280000100800 */
[----:B------:R0:W4:Y:S01]  /*a9f0*/  @P2 LDG.E.U16 R138, desc[UR60][R140.64] ;  /* 0x0000003c8c8a2981 */ /* 0x000122000c1e1500 */
[----:B------:R-:W-:-:S03]  /*aa00*/  @P2 MOV R143, R91 ;  /* 0x0000005b008f2202 */ /* 0x000fc60000000f00 */
[----:B------:R-:W4:Y:S01]  /*aa10*/  LDL R91, [R1+0x264] ;  /* 0x00026400015b7983 */ /* 0x000f220000100800 */
[----:B0-----:R-:W-:-:S03]  /*aa20*/  PRMT R141, RZ, 0x7610, R141 ;  /* 0x00007610ff8d7816 */ /* 0x001fc6000000008d */
[----:B------:R0:W4:Y:S02]  /*aa30*/  @P2 LDG.E.U16 R139, desc[UR60][R142.64] ;  /* 0x0000003c8e8b2981 */ /* 0x000124000c1e1500 */
[----:B0-----:R-:W-:Y:S02]  /*aa40*/  @P2 IMAD.MOV.U32 R142, RZ, RZ, R144 ;  /* 0x000000ffff8e2224 */ /* 0x001fe400078e0090 */
        /* <DEDUP_REMOVED lines=10> */
[----:B------:R-:W-:Y:S02]  /*aaf0*/  ISETP.GT.AND P2, PT, R113, 0x33, PT ;  /* 0x000000337100780c */ /* 0x000fe40003f44270 */
[----:B-----5:R-:W-:Y:S02]  /*ab00*/  @P1 MOV R146, R3 ;  /* 0x0000000300921202 */ /* 0x020fe40000000f00 */
        /* <DEDUP_REMOVED lines=22> */
[----:B0-----:R-:W-:Y:S01]  /*ac70*/  PRMT R147, RZ, 0x7610, R147 ;  /* 0x00007610ff937816 */ /* 0x001fe20000000093 */
[----:B-----5:R-:W-:Y:S02]  /*ac80*/  @P2 IMAD.MOV.U32 R150, RZ, RZ, R3 ;  /* 0x000000ffff962224 */ /* 0x020fe400078e0003 */
[----:B------:R-:W5:Y:S01]  /*ac90*/  LDL R3, [R1+0x228] ;  /* 0x0002280001037983 */ /* 0x000f620000100800 */
[----:B------:R-:W-:Y:S02]  /*aca0*/  PRMT R146, RZ, 0x7610, R146 ;  /* 0x00007610ff927816 */ /* 0x000fe40000000092 */
[----:B----4-:R-:W-:Y:S02]  /*acb0*/  @P2 MOV R149, R90 ;  /* 0x0000005a00952202 */ /* 0x010fe40000000f00 */
[----:B------:R-:W4:Y:S04]  /*acc0*/  LDL R90, [R1+0x22c] ;  /* 0x00022c00015a7983 */ /* 0x000f280000100800 */
[----:B------:R0:W5:Y:S01]  /*acd0*/  @P2 LDG.E.U16 R146, desc[UR60][R148.64] ;  /* 0x0000003c94922981 */ /* 0x000162000c1e1500 */
[----:B------:R-:W-:-:S03]  /*ace0*/  @P2 IMAD.MOV.U32 R151, RZ, RZ, R91 ;  /* 0x000000ffff972224 */ /* 0x000fc600078e005b */
[----:B------:R-:W5:Y:S04]  /*acf0*/  LDL R91, [R1+0x224] ;  /* 0x00022400015b7983 */ /* 0x000f680000100800 */
[----:B------:R1:W5:Y:S01]  /*ad00*/  @P2 LDG.E.U16 R147, desc[UR60][R150.64] ;  /* 0x0000003c96932981 */ /* 0x000362000c1e1500 */
[----:B0-----:R-:W-:Y:S01]  /*ad10*/  PRMT R149, RZ, 0x7610, R149 ;  /* 0x00007610ff957816 */ /* 0x001fe20000000095 */
[----:B-1----:R-:W-:Y:S02]  /*ad20*/  @P2 IMAD.MOV.U32 R150, RZ, RZ, R155 ;  /* 0x000000ffff962224 */ /* 0x002fe400078e009b */
[----:B------:R-:W-:Y:S01]  /*ad30*/  @P2 IMAD.MOV.U32 R151, RZ, RZ, R158 ;  /* 0x000000ffff972224 */ /* 0x000fe200078e009e */
[----:B------:R-:W5:Y:S04]  /*ad40*/  LDL R155, [R1+0x220] ;  /* 0x00022000019b7983 */ /* 0x000f680000100800 */
[----:B------:R-:W5:Y:S01]  /*ad50*/  LDL R158, [R1+0x21c] ;  /* 0x00021c00019e7983 */ /* 0x000f620000100800 */
[----:B---3--:R-:W-:-:S03]  /*ad60*/  @P1 IMAD.MOV.U32 R162, RZ, RZ, R102 ;  /* 0x000000ffffa21224 */ /* 0x008fc600078e0066 */
[----:B------:R-:W3:Y:S01]  /*ad70*/  LDL R102, [R1+0x1ac] ;  /* 0x0001ac0001667983 */ /* 0x000ee20000100800 */
[----:B--2---:R-:W-:-:S03]  /*ad80*/  @P1 IMAD.MOV.U32 R163, RZ, RZ, R112 ;  /* 0x000000ffffa31224 */ /* 0x004fc600078e0070 */
[----:B------:R-:W2:Y:S04]  /*ad90*/  LDL R112, [R1+0x1a8] ;  /* 0x0001a80001707983 */ /* 0x000ea80000100800 */
[----:B------:R0:W2:Y:S02]  /*ada0*/  @P1 LDG.E.U16 R149, desc[UR60][R162.64] ;  /* 0x0000003ca2951981 */ /* 0x0000a4000c1e1500 */
[----:B0-----:R-:W-:Y:S02]  /*adb0*/  @P1 MOV R162, R2 ;  /* 0x0000000200a21202 */ /* 0x001fe40000000f00 */
[----:B------:R-:W2:Y:S01]  /*adc0*/  LDL R2, [R1+0x1a4] ;  /* 0x0001a40001027983 */ /* 0x000ea20000100800 */
[----:B------:R-:W-:-:S06]  /*add0*/  PRMT R148, RZ, 0x7610, R148 ;  /* 0x00007610ff947816 */ /* 0x000fcc0000000094 */
[----:B------:R0:W2:Y:S02]  /*ade0*/  @P2 LDG.E.U16 R148, desc[UR60][R150.64] ;  /* 0x0000003c96942981 */ /* 0x0000a4000c1e1500 */
[----:B0-----:R-:W-:Y:S02]  /*adf0*/  PRMT R150, RZ, 0x7610, R150 ;  /* 0x00007610ff967816 */ /* 0x001fe40000000096 */
[----:B------:R-:W-:Y:S02]  /*ae00*/  PRMT R151, RZ, 0x7610, R151 ;  /* 0x00007610ff977816 */ /* 0x000fe40000000097 */
[----:B------:R-:W-:Y:S02]  /*ae10*/  ISETP.GT.AND P2, PT, R113, 0x38, PT ;  /* 0x000000387100780c */ /* 0x000fe40003f44270 */
[----:B------:R-:W-:Y:S02]  /*ae20*/  PRMT R152, RZ, 0x7610, R152 ;  /* 0x00007610ff987816 */ /* 0x000fe40000000098 */
[----:B------:R-:W-:Y:S01]  /*ae30*/  PRMT R164, RZ, 0x7610, R164 ;  /* 0x00007610ffa47816 */ /* 0x000fe200000000a4 */
[----:B----4-:R-:W-:-:S02]  /*ae40*/  @P1 IMAD.MOV.U32 R163, RZ, RZ, R90 ;  /* 0x000000ffffa31224 */ /* 0x010fc400078e005a */
[----:B------:R-:W4:Y:S04]  /*ae50*/  LDL R90, [R1+0x1a0] ;  /* 0x0001a000015a7983 */ /* 0x000f280000100800 */
[----:B------:R5:W4:Y:S02]  /*ae60*/  @P1 LDG.E.U16 R150, desc[UR60][R162.64] ;  /* 0x0000003ca2961981 */ /* 0x000b24000c1e1500 */
[----:B-----5:R-:W-:Y:S02]  /*ae70*/  @P1 IMAD.MOV.U32 R162, RZ, RZ, R3 ;  /* 0x000000ffffa21224 */ /* 0x020fe400078e0003 */
[----:B------:R-:W5:Y:S01]  /*ae80*/  LDL R3, [R1+0x18c] ;  /* 0x00018c0001037983 */ /* 0x000f620000100800 */
[----:B------:R-:W-:-:S03]  /*ae90*/  @P1 IMAD.MOV.U32 R163, RZ, RZ, R91 ;  /* 0x000000ffffa31224 */ /* 0x000fc600078e005b */
[----:B------:R-:W5:Y:S04]  /*aea0*/  LDL R91, [R1+0xe4] ;  /* 0x0000e400015b7983 */ /* 0x000f680000100800 */
[----:B------:R0:W5:Y:S02]  /*aeb0*/  @P1 LDG.E.U16 R151, desc[UR60][R162.64] ;  /* 0x0000003ca2971981 */ /* 0x000164000c1e1500 */
[----:B0-----:R-:W-:Y:S02]  /*aec0*/  @P1 IMAD.MOV.U32 R162, RZ, RZ, R155 ;  /* 0x000000ffffa21224 */ /* 0x001fe400078e009b */
[----:B------:R-:W-:Y:S01]  /*aed0*/  @P1 IMAD.MOV.U32 R163, RZ, RZ, R158 ;  /* 0x000000ffffa31224 */ /* 0x000fe200078e009e */
[----:B------:R-:W5:Y:S04]  /*aee0*/  LDL R155, [R1+0xe0] ;  /* 0x0000e000019b7983 */ /* 0x000f680000100800 */
[----:B------:R3:W5:Y:S04]  /*aef0*/  @P1 LDG.E.U16 R152, desc[UR60][R162.64] ;  /* 0x0000003ca2981981 */ /* 0x000768000c1e1500 */
[----:B------:R-:W5:Y:S01]  /*af00*/  LDL R158, [R1+0xdc] ;  /* 0x0000dc00019e7983 */ /* 0x000f620000100800 */
[----:B---3--:R-:W-:Y:S01]  /*af10*/  @P2 IMAD.MOV.U32 R162, RZ, RZ, R102 ;  /* 0x000000ffffa22224 */ /* 0x008fe200078e0066 */
[----:B--2---:R-:W-:-:S02]  /*af20*/  @P2 MOV R163, R112 ;  /* 0x0000007000a32202 */ /* 0x004fc40000000f00 */
[----:B------:R-:W2:Y:S04]  /*af30*/  LDL R102, [R1+0xcc] ;  /* 0x0000cc0001667983 */ /* 0x000ea80000100800 */
[----:B------:R0:W3:Y:S01]  /*af40*/  @P2 LDG.E.U16 R164, desc[UR60][R162.64] ;  /* 0x0000003ca2a42981 */ /* 0x0000e2000c1e1500 */
[----:B------:R-:W-:-:S03]  /*af50*/  PRMT R166, RZ, 0x7610, R166 ;  /* 0x00007610ffa67816 */ /* 0x000fc600000000a6 */
[----:B------:R-:W2:Y:S01]  /*af60*/  LDL R112, [R1+0xd4] ;  /* 0x0000d40001707983 */ /* 0x000ea20000100800 */
[----:B0-----:R-:W-:-:S03]  /*af70*/  @P2 IMAD.MOV.U32 R162, RZ, RZ, R2 ;  /* 0x000000ffffa22224 */ /* 0x001fc600078e0002 */
[----:B------:R-:W3:Y:S01]  /*af80*/  LDL R2, [R1+0x218] ;  /* 0x0002180001027983 */ /* 0x000ee20000100800 */
[----:B------:R-:W-:Y:S02]  /*af90*/  PRMT R168, RZ, 0x7610, R168 ;  /* 0x00007610ffa87816 */ /* 0x000fe400000000a8 */
[----:B------:R-:W-:Y:S02]  /*afa0*/  ISETP.GT.AND P1, PT, R113, 0x35, PT ;  /* 0x000000357100780c */ /* 0x000fe40003f24270 */
[----:B------:R-:W-:Y:S01]  /*afb0*/  PRMT R170, RZ, 0x7610, R170 ;  /* 0x00007610ffaa7816 */ /* 0x000fe200000000aa */
[----:B----4-:R-:W-:Y:S02]  /*afc0*/  @P2 IMAD.MOV.U32 R163, RZ, RZ, R90 ;  /* 0x000000ffffa32224 */ /* 0x010fe400078e005a */
[----:B------:R-:W4:Y:S04]  /*afd0*/  LDL R90, [R1+0x214] ;  /* 0x00021400015a7983 */ /* 0x000f280000100800 */
[----:B------:R5:W2:Y:S02]  /*afe0*/  @P2 LDG.E.U16 R166, desc[UR60][R162.64] ;  /* 0x0000003ca2a62981 */ /* 0x000aa4000c1e1500 */
[----:B-----5:R-:W-:-:S02]  /*aff0*/  @P2 IMAD.MOV.U32 R162, RZ, RZ, R3 ;  /* 0x000000ffffa22224 */ /* 0x020fc400078e0003 */
[----:B------:R-:W5:Y:S01]  /*b000*/  LDL R3, [R1+0xd8] ;  /* 0x0000d80001037983 */ /* 0x000f620000100800 */
        /* <DEDUP_REMOVED lines=8> */
[----:B---3--:R-:W-:Y:S02]  /*b090*/  @P1 MOV R162, R2 ;  /* 0x0000000200a21202 */ /* 0x008fe40000000f00 */
[----:B------:R-:W3:Y:S01]  /*b0a0*/  LDL R2, [R1+0xc0] ;  /* 0x0000c00001027983 */ /* 0x000ee20000100800 */
[----:B------:R-:W-:Y:S02]  /*b0b0*/  ISETP.GT.AND P2, PT, R113, 0x39, PT ;  /* 0x000000397100780c */ /* 0x000fe40003f44270 */
[----:B------:R-:W-:-:S02]  /*b0c0*/  PRMT R172, RZ, 0x7610, R172 ;  /* 0x00007610ffac7816 */ /* 0x000fc400000000ac */
[----:B------:R-:W-:Y:S02]  /*b0d0*/  PRMT R174, RZ, 0x7610, R174 ;  /* 0x00007610ffae7816 */ /* 0x000fe400000000ae */
[----:B------:R-:W-:Y:S02]  /*b0e0*/  PRMT R176, RZ, 0x7610, R176 ;  /* 0x00007610ffb07816 */ /* 0x000fe400000000b0 */
[----:B------:R-:W-:Y:S01]  /*b0f0*/  PRMT R178, RZ, 0x7610, R178 ;  /* 0x00007610ffb27816 */ /* 0x000fe200000000b2 */
[----:B----4-:R-:W-:Y:S02]  /*b100*/  @P1 IMAD.MOV.U32 R163, RZ, RZ, R90 ;  /* 0x000000ffffa31224 */ /* 0x010fe400078e005a */
[----:B------:R-:W4:Y:S04]  /*b110*/  LDL R90, [R1+0xbc] ;  /* 0x0000bc00015a7983 */ /* 0x000f280000100800 */
[----:B------:R5:W4:Y:S02]  /*b120*/  @P1 LDG.E.U16 R172, desc[UR60][R162.64] ;  /* 0x0000003ca2ac1981 */ /* 0x000b24000c1e1500 */
[----:B-----5:R-:W-:-:S02]  /*b130*/  @P2 IMAD.MOV.U32 R162, RZ, RZ, R3 ;  /* 0x000000ffffa22224 */ /* 0x020fc400078e0003 */
[----:B--2---:R-:W-:Y:S01]  /*b140*/  @P2 IMAD.MOV.U32 R163, RZ, RZ, R112 ;  /* 0x000000ffffa32224 */ /* 0x004fe200078e0070 */
[----:B------:R-:W2:Y:S04]  /*b150*/  LDL R3, [R1+0x210] ;  /* 0x0002100001037983 */ /* 0x000ea80000100800 */
[----:B------:R-:W5:Y:S04]  /*b160*/  LDL R112, [R1+0x20c] ;  /* 0x00020c0001707983 */ /* 0x000f680000100800 */
[----:B------:R0:W5:Y:S02]  /*b170*/  @P2 LDG.E.U16 R174, desc[UR60][R162.64] ;  /* 0x0000003ca2ae2981 */ /* 0x000164000c1e1500 */
[----:B0-----:R-:W-:-:S02]  /*b180*/  @P2 IMAD.MOV.U32 R162, RZ, RZ, R91 ;  /* 0x000000ffffa22224 */ /* 0x001fc400078e005b */
[----:B------:R-:W-:Y:S01]  /*b190*/  @P2 IMAD.MOV.U32 R163, RZ, RZ, R102 ;  /* 0x000000ffffa32224 */ /* 0x000fe200078e0066 */
[----:B------:R-:W5:Y:S04]  /*b1a0*/  LDL R91, [R1+0xb8] ;  /* 0x0000b800015b7983 */ /* 0x000f680000100800 */
[----:B------:R-:W5:Y:S04]  /*b1b0*/  LDL R102, [R1+0xb4] ;  /* 0x0000b40001667983 */ /* 0x000f680000100800 */
[----:B------:R0:W5:Y:S02]  /*b1c0*/  @P2 LDG.E.U16 R176, desc[UR60][R162.64] ;  /* 0x0000003ca2b02981 */ /* 0x000164000c1e1500 */
[----:B0-----:R-:W-:Y:S01]  /*b1d0*/  @P2 IMAD.MOV.U32 R162, RZ, RZ, R155 ;  /* 0x000000ffffa22224 */ /* 0x001fe200078e009b */
[----:B------:R-:W-:Y:S01]  /*b1e0*/  @P2 MOV R163, R158 ;  /* 0x0000009e00a32202 */ /* 0x000fe20000000f00 */
[----:B------:R-:W5:Y:S04]  /*b1f0*/  LDL R155, [R1+0xb0] ;  /* 0x0000b000019b7983 */ /* 0x000f680000100800 */
[----:B------:R-:W5:Y:S04]  /*b200*/  LDL R158, [R1+0xac] ;  /* 0x0000ac00019e7983 */ /* 0x000f680000100800 */
[----:B------:R3:W5:Y:S02]  /*b210*/  @P2 LDG.E.U16 R178, desc[UR60][R162.64] ;  /* 0x0000003ca2b22981 */ /* 0x000764000c1e1500 */
[----:B---3--:R-:W-:-:S02]  /*b220*/  @P2 IMAD.MOV.U32 R162, RZ, RZ, R2 ;  /* 0x000000ffffa22224 */ /* 0x008fc400078e0002 */
[----:B------:R-:W3:Y:S01]  /*b230*/  LDL R2, [R1+0xa8] ;  /* 0x0000a80001027983 */ /* 0x000ee20000100800 */
[----:B------:R-:W-:Y:S02]  /*b240*/  PRMT R180, RZ, 0x7610, R180 ;  /* 0x00007610ffb47816 */ /* 0x000fe400000000b4 */
[----:B------:R-:W-:Y:S02]  /*b250*/  PRMT R182, RZ, 0x7610, R182 ;  /* 0x00007610ffb67816 */ /* 0x000fe400000000b6 */
[----:B------:R-:W-:Y:S02]  /*b260*/  PRMT R184, RZ, 0x7610, R184 ;  /* 0x00007610ffb87816 */ /* 0x000fe400000000b8 */
[----:B------:R-:W-:Y:S01]  /*b270*/  PRMT R186, RZ, 0x7610, R186 ;  /* 0x00007610ffba7816 */ /* 0x000fe200000000ba */
[----:B----4-:R-:W-:Y:S02]  /*b280*/  @P2 IMAD.MOV.U32 R163, RZ, RZ, R90 ;  /* 0x000000ffffa32224 */ /* 0x010fe400078e005a */
[----:B------:R-:W4:Y:S04]  /*b290*/  LDL R90, [R1+0xa4] ;  /* 0x0000a400015a7983 */ /* 0x000f280000100800 */
[----:B------:R2:W4:Y:S01]  /*b2a0*/  @P2 LDG.E.U16 R180, desc[UR60][R162.64] ;  /* 0x0000003ca2b42981 */ /* 0x000522000c1e1500 */
[----:B------:R-:W-:Y:S01]  /*b2b0*/  ISETP.GT.AND P2, PT, R113, 0x3a, PT ;  /* 0x0000003a7100780c */ /* 0x000fe20003f44270 */
[----:B--2---:R-:W-:-:S02]  /*b2c0*/  @P1 IMAD.MOV.U32 R162, RZ, RZ, R3 ;  /* 0x000000ffffa21224 */ /* 0x004fc400078e0003 */
[----:B------:R-:W2:Y:S01]  /*b2d0*/  LDL R3, [R1+0xa0] ;  /* 0x0000a00001037983 */ /* 0x000ea20000100800 */
[----:B-----5:R-:W-:-:S03]  /*b2e0*/  @P1 IMAD.MOV.U32 R163, RZ, RZ, R112 ;  /* 0x000000ffffa31224 */ /* 0x020fc600078e0070 */
[----:B------:R-:W5:Y:S04]  /*b2f0*/  LDL R112, [R1+0x9c] ;  /* 0x00009c0001707983 */ /* 0x000f680000100800 */
[----:B------:R0:W5:Y:S02]  /*b300*/  @P1 LDG.E.U16 R182, desc[UR60][R162.64] ;  /* 0x0000003ca2b61981 */ /* 0x000164000c1e1500 */
[----:B0-----:R-:W-:Y:S02]  /*b310*/  @P2 IMAD.MOV.U32 R162, RZ, RZ, R91 ;  /* 0x000000ffffa22224 */ /* 0x001fe400078e005b */
[----:B------:R-:W5:Y:S01]  /*b320*/  LDL R91, [R1+0x208] ;  /* 0x00020800015b7983 */ /* 0x000f620000100800 */
[----:B------:R-:W-:-:S03]  /*b330*/  @P2 IMAD.MOV.U32 R163, RZ, RZ, R102 ;  /* 0x000000ffffa32224 */ /* 0x000fc600078e0066 */
[----:B------:R-:W5:Y:S04]  /*b340*/  LDL R102, [R1+0x204] ;  /* 0x0002040001667983 */ /* 0x000f680000100800 */
[----:B------:R0:W5:Y:S02]  /*b350*/  @P2 LDG.E.U16 R184, desc[UR60][R162.64] ;  /* 0x0000003ca2b82981 */ /* 0x000164000c1e1500 */
[----:B0-----:R-:W-:Y:S02]  /*b360*/  @P2 MOV R162, R155 ;  /* 0x0000009b00a22202 */ /* 0x001fe40000000f00 */
[----:B------:R-:W5:Y:S01]  /*b370*/  LDL R155, [R1+0x98] ;  /* 0x00009800019b7983 */ /* 0x000f620000100800 */
[----:B------:R-:W-:-:S03]  /*b380*/  @P2 IMAD.MOV.U32 R163, RZ, RZ, R158 ;  /* 0x000000ffffa32224 */ /* 0x000fc600078e009e */
[----:B------:R-:W5:Y:S04]  /*b390*/  LDL R158, [R1+0x94] ;  /* 0x00009400019e7983 */ /* 0x000f680000100800 */
[----:B------:R3:W5:Y:S02]  /*b3a0*/  @P2 LDG.E.U16 R186, desc[UR60][R162.64] ;  /* 0x0000003ca2ba2981 */ /* 0x000764000c1e1500 */
[----:B---3--:R-:W-:Y:S02]  /*b3b0*/  @P2 IMAD.MOV.U32 R162, RZ, RZ, R2 ;  /* 0x000000ffffa22224 */ /* 0x008fe400078e0002 */
[----:B------:R-:W3:Y:S01]  /*b3c0*/  LDL R2, [R1+0x90] ;  /* 0x0000900001027983 */ /* 0x000ee20000100800 */
[----:B------:R-:W-:Y:S02]  /*b3d0*/  PRMT R188, RZ, 0x7610, R188 ;  /* 0x00007610ffbc7816 */ /* 0x000fe400000000bc */
[----:B------:R-:W-:-:S02]  /*b3e0*/  PRMT R190, RZ, 0x7610, R190 ;  /* 0x00007610ffbe7816 */ /* 0x000fc400000000be */
[----:B------:R-:W-:Y:S02]  /*b3f0*/  PRMT R192, RZ, 0x7610, R192 ;  /* 0x00007610ffc07816 */ /* 0x000fe400000000c0 */
[----:B------:R-:W-:Y:S01]  /*b400*/  PRMT R194, RZ, 0x7610, R194 ;  /* 0x00007610ffc27816 */ /* 0x000fe200000000c2 */
[----:B----4-:R-:W-:Y:S02]  /*b410*/  @P2 IMAD.MOV.U32 R163, RZ, RZ, R90 ;  /* 0x000000ffffa32224 */ /* 0x010fe400078e005a */
[----:B------:R-:W4:Y:S04]  /*b420*/  LDL R90, [R1+0x8c] ;  /* 0x00008c00015a7983 */ /* 0x000f280000100800 */
[----:B------:R2:W4:Y:S02]  /*b430*/  @P2 LDG.E.U16 R188, desc[UR60][R162.64] ;  /* 0x0000003ca2bc2981 */ /* 0x000524000c1e1500 */
[----:B--2---:R-:W-:-:S02]  /*b440*/  @P2 IMAD.MOV.U32 R162, RZ, RZ, R3 ;  /* 0x000000ffffa22224 */ /* 0x004fc400078e0003 */
[----:B------:R-:W2:Y:S01]  /*b450*/  LDL R3, [R1+0x84] ;  /* 0x0000840001037983 */ /* 0x000ea20000100800 */
[----:B-----5:R-:W-:-:S03]  /*b460*/  @P2 IMAD.MOV.U32 R163, RZ, RZ, R112 ;  /* 0x000000ffffa32224 */ /* 0x020fc600078e0070 */
[----:B------:R-:W5:Y:S04]  /*b470*/  LDL R112, [R1+0x7c] ;  /* 0x00007c0001707983 */ /* 0x000f680000100800 */
[----:B------:R0:W5:Y:S01]  /*b480*/  @P2 LDG.E.U16 R190, desc[UR60][R162.64] ;  /* 0x0000003ca2be2981 */ /* 0x000162000c1e1500 */
[----:B------:R-:W-:Y:S01]  /*b490*/  ISETP.GT.AND P2, PT, R113, 0x3b, PT ;  /* 0x0000003b7100780c */ /* 0x000fe20003f44270 */
[----:B0-----:R-:W-:Y:S02]  /*b4a0*/  @P1 IMAD.MOV.U32 R162, RZ, RZ, R91 ;  /* 0x000000ffffa21224 */ /* 0x001fe400078e005b */
[----:B------:R-:W5:Y:S01]  /*b4b0*/  LDL R91, [R1+0x74] ;  /* 0x00007400015b7983 */ /* 0x000f620000100800 */
[----:B------:R-:W-:-:S03]  /*b4c0*/  @P1 MOV R163, R102 ;  /* 0x0000006600a31202 */ /* 0x000fc60000000f00 */
[----:B------:R-:W5:Y:S04]  /*b4d0*/  LDL R102, [R1+0x70] ;  /* 0x0000700001667983 */ /* 0x000f680000100800 */
[----:B------:R0:W5:Y:S02]  /*b4e0*/  @P1 LDG.E.U16 R192, desc[UR60][R162.64] ;  /* 0x0000003ca2c01981 */ /* 0x000164000c1e1500 */
[----:B0-----:R-:W-:Y:S01]  /*b4f0*/  @P2 IMAD.MOV.U32 R162, RZ, RZ, R155 ;  /* 0x000000ffffa22224 */ /* 0x001fe200078e009b */
[----:B------:R-:W-:Y:S01]  /*b500*/  PRMT R196, RZ, 0x7610, R196 ;  /* 0x00007610ffc47816 */ /* 0x000fe200000000c4 */
[----:B------:R-:W5:Y:S01]  /*b510*/  LDL R155, [R1+0x58] ;  /* 0x00005800019b7983 */ /* 0x000f620000100800 */
[----:B------:R-:W-:-:S03]  /*b520*/  @P2 IMAD.MOV.U32 R163, RZ, RZ, R158 ;  /* 0x000000ffffa32224 */ /* 0x000fc600078e009e */
[----:B------:R-:W5:Y:S04]  /*b530*/  LDL R158, [R1+0x60] ;  /* 0x00006000019e7983 */ /* 0x000f680000100800 */
[----:B------:R3:W5:Y:S02]  /*b540*/  @P2 LDG.E.U16 R194, desc[UR60][R162.64] ;  /* 0x0000003ca2c22981 */ /* 0x000764000c1e1500 */
[----:B---3--:R-:W-:Y:S02]  /*b550*/  @P2 IMAD.MOV.U32 R162, RZ, RZ, R2 ;  /* 0x000000ffffa22224 */ /* 0x008fe400078e0002 */
[----:B------:R-:W3:Y:S01]  /*b560*/  LDL R2, [R1+0x200] ;  /* 0x0002000001027983 */ /* 0x000ee20000100800 */
[----:B------:R-:W-:Y:S02]  /*b570*/  PRMT R198, RZ, 0x7610, R198 ;  /* 0x00007610ffc67816 */ /* 0x000fe400000000c6 */
[----:B------:R-:W-:Y:S01]  /*b580*/  PRMT R200, RZ, 0x7610, R200 ;  /* 0x00007610ffc87816 */ /* 0x000fe200000000c8 */
[----:B----4-:R-:W-:-:S02]  /*b590*/  @P2 IMAD.MOV.U32 R163, RZ, RZ, R90 ;  /* 0x000000ffffa32224 */ /* 0x010fc400078e005a */
[----:B------:R-:W4:Y:S04]  /*b5a0*/  LDL R90, [R1+0x1fc] ;  /* 0x0001fc00015a7983 */ /* 0x000f280000100800 */
[----:B------:R2:W4:Y:S02]  /*b5b0*/  @P2 LDG.E.U16 R196, desc[UR60][R162.64] ;  /* 0x0000003ca2c42981 */ /* 0x000524000c1e1500 */
[----:B--2---:R-:W-:Y:S02]  /*b5c0*/  @P2 IMAD.MOV.U32 R162, RZ, RZ, R3 ;  /* 0x000000ffffa22224 */ /* 0x004fe400078e0003 */
[----:B------:R-:W2:Y:S01]  /*b5d0*/  LDL R3, [R1+0x64] ;  /* 0x0000640001037983 */ /* 0x000ea20000100800 */
[----:B-----5:R-:W-:-:S03]  /*b5e0*/  @P2 IMAD.MOV.U32 R163, RZ, RZ, R112 ;  /* 0x000000ffffa32224 */ /* 0x020fc600078e0070 */
        /* <DEDUP_REMOVED lines=9> */
[----:B------:R-:W-:Y:S02]  /*b680*/  ISETP.GT.AND P2, PT, R113, 0x3c, PT ;  /* 0x0000003c7100780c */ /* 0x000fe40003f44270 */
[----:B------:R-:W-:-:S02]  /*b690*/  PRMT R202, RZ, 0x7610, R202 ;  /* 0x00007610ffca7816 */ /* 0x000fc400000000ca */
[----:B------:R-:W-:Y:S02]  /*b6a0*/  PRMT R204, RZ, 0x7610, R204 ;  /* 0x00007610ffcc7816 */ /* 0x000fe400000000cc */
[----:B------:R-:W-:Y:S02]  /*b6b0*/  PRMT R206, RZ, 0x7610, R206 ;  /* 0x00007610ffce7816 */ /* 0x000fe400000000ce */
[----:B------:R-:W-:Y:S02]  /*b6c0*/  PRMT R208, RZ, 0x7610, R208 ;  /* 0x00007610ffd07816 */ /* 0x000fe400000000d0 */
[----:B------:R-:W-:Y:S01]  /*b6d0*/  PRMT R210, RZ, 0x7610, R210 ;  /* 0x00007610ffd27816 */ /* 0x000fe200000000d2 */
[----:B----4-:R-:W-:Y:S02]  /*b6e0*/  @P1 IMAD.MOV.U32 R163, RZ, RZ, R90 ;  /* 0x000000ffffa31224 */ /* 0x010fe400078e005a */
[----:B------:R-:W4:Y:S04]  /*b6f0*/  LDL R90, [R1+0x48] ;  /* 0x00004800015a7983 */ /* 0x000f280000100800 */
[----:B------:R0:W4:Y:S02]  /*b700*/  @P1 LDG.E.U16 R202, desc[UR60][R162.64] ;  /* 0x0000003ca2ca1981 */ /* 0x000124000c1e1500 */
[----:B0-----:R-:W-:-:S02]  /*b710*/  @P2 IMAD.MOV.U32 R162, RZ, RZ, R159 ;  /* 0x000000ffffa22224 */ /* 0x001fc400078e009f */
[----:B------:R-:W-:Y:S01]  /*b720*/  @P2 IMAD.MOV.U32 R163, RZ, RZ, R160 ;  /* 0x000000ffffa32224 */ /* 0x000fe200078e00a0 */
[----:B------:R-:W-:Y:S01]  /*b730*/  ISETP.GT.AND P1, PT, R113, 0x3d, PT ;  /* 0x0000003d7100780c */ /* 0x000fe20003f24270 */
[----:B------:R-:W4:Y:S04]  /*b740*/  LDL R159, [R1+0x2bc] ;  /* 0x0002bc00019f7983 */ /* 0x000f280000100800 */
[----:B------:R2:W4:Y:S02]  /*b750*/  @P2 LDG.E.U16 R204, desc[UR60][R162.64] ;  /* 0x0000003ca2cc2981 */ /* 0x000524000c1e1500 */
[----:B--2---:R-:W-:Y:S01]  /*b760*/  @P2 IMAD.MOV.U32 R162, RZ, RZ, R3 ;  /* 0x000000ffffa22224 */ /* 0x004fe200078e0003 */
[----:B------:R-:W-:Y:S01]  /*b770*/  @P2 MOV R163, R158 ;  /* 0x0000009e00a32202 */ /* 0x000fe20000000f00 */
[----:B------:R-:W2:Y:S04]  /*b780*/  LDL R3, [R1+0x44] ;  /* 0x0000440001037983 */ /* 0x000ea80000100800 */
[----:B------:R5:W2:Y:S01]  /*b790*/  @P2 LDG.E.U16 R206, desc[UR60][R162.64] ;  /* 0x0000003ca2ce2981 */ /* 0x000aa2000c1e1500 */
[----:B------:R-:W-:-:S03]  /*b7a0*/  PRMT R212, RZ, 0x7610, R212 ;  /* 0x00007610ffd47816 */ /* 0x000fc600000000d4 */
[----:B------:R-:W2:Y:S01]  /*b7b0*/  LDL R158, [R1+0x1ec] ;  /* 0x0001ec00019e7983 */ /* 0x000ea20000100800 */
[----:B-----5:R-:W-:Y:S02]  /*b7c0*/  @P2 IMAD.MOV.U32 R162, RZ, RZ, R112 ;  /* 0x000000ffffa22224 */ /* 0x020fe400078e0070 */
[----:B------:R-:W-:Y:S01]  /*b7d0*/  @P2 IMAD.MOV.U32 R163, RZ, RZ, R155 ;  /* 0x000000ffffa32224 */ /* 0x000fe200078e009b */
[----:B------:R-:W-:Y:S01]  /*b7e0*/  PRMT R214, RZ, 0x7610, R214 ;  /* 0x00007610ffd67816 */ /* 0x000fe200000000d6 */
[----:B------:R-:W5:Y:S04]  /*b7f0*/  LDL R155, [R1+0x1f0] ;  /* 0x0001f000019b7983 */ /* 0x000f680000100800 */
[----:B------:R0:W5:Y:S04]  /*b800*/  @P2 LDG.E.U16 R208, desc[UR60][R162.64] ;  /* 0x0000003ca2d02981 */ /* 0x000168000c1e1500 */
[----:B------:R-:W5:Y:S01]  /*b810*/  LDL R112, [R1+0x1e0] ;  /* 0x0001e00001707983 */ /* 0x000f620000100800 */
[----:B0-----:R-:W-:-:S02]  /*b820*/  @P2 IMAD.MOV.U32 R162, RZ, RZ, R91 ;  /* 0x000000ffffa22224 */ /* 0x001fc400078e005b */
[----:B------:R-:W-:Y:S01]  /*b830*/  @P2 IMAD.MOV.U32 R163, RZ, RZ, R102 ;  /* 0x000000ffffa32224 */ /* 0x000fe200078e0066 */
[----:B------:R-:W5:Y:S04]  /*b840*/  LDL R91, [R1+0x1d8] ;  /* 0x0001d800015b7983 */ /* 0x000f680000100800 */
[----:B------:R3:W5:Y:S04]  /*b850*/  @P2 LDG.E.U16 R210, desc[UR60][R162.64] ;  /* 0x0000003ca2d22981 */ /* 0x000768000c1e1500 */
[----:B------:R-:W5:Y:S01]  /*b860*/  LDL R102, [R1+0x1e8] ;  /* 0x0001e80001667983 */ /* 0x000f620000100800 */
[----:B---3--:R-:W-:-:S03]  /*b870*/  @P1 IMAD.MOV.U32 R162, RZ, RZ, R2 ;  /* 0x000000ffffa21224 */ /* 0x008fc600078e0002 */
[----:B------:R-:W3:Y:S01]  /*b880*/  LDL R2, [R1+0x2c0] ;  /* 0x0002c00001027983 */ /* 0x000ee20000100800 */
[----:B------:R-:W-:Y:S02]  /*b890*/  PRMT R216, RZ, 0x7610, R216 ;  /* 0x00007610ffd87816 */ /* 0x000fe400000000d8 */
[----:B------:R-:W-:Y:S01]  /*b8a0*/  PRMT R218, RZ, 0x7610, R218 ;  /* 0x00007610ffda7816 */ /* 0x000fe200000000da */
[----:B----4-:R-:W-:Y:S02]  /*b8b0*/  @P1 IMAD.MOV.U32 R163, RZ, RZ, R90 ;  /* 0x000000ffffa31224 */ /* 0x010fe400078e005a */
[----:B------:R-:W4:Y:S04]  /*b8c0*/  LDL R90, [R1+0x1dc] ;  /* 0x0001dc00015a7983 */ /* 0x000f280000100800 */
[----:B------:R0:W4:Y:S02]  /*b8d0*/  @P1 LDG.E.U16 R212, desc[UR60][R162.64] ;  /* 0x0000003ca2d41981 */ /* 0x000124000c1e1500 */
[----:B0-----:R-:W-:Y:S01]  /*b8e0*/  @P1 IMAD.MOV.U32 R163, RZ, RZ, R109 ;  /* 0x000000ffffa31224 */ /* 0x001fe200078e006d */
[----:B--2---:R-:W-:-:S02]  /*b8f0*/  @P1 MOV R162, R3 ;  /* 0x0000000300a21202 */ /* 0x004fc40000000f00 */
[----:B------:R-:W2:Y:S04]  /*b900*/  LDL R3, [R1+0x1d4] ;  /* 0x0001d40001037983 */ /* 0x000ea80000100800 */
[----:B------:R0:W2:Y:S04]  /*b910*/  @P1 LDG.E.U16 R214, desc[UR60][R162.64] ;  /* 0x0000003ca2d61981 */ /* 0x0000a8000c1e1500 */
[----:B------:R1:W-:Y:S01]  /*b920*/  STL [R1+0x8ec], R109 ;  /* 0x0008ec6d01007387 */ /* 0x0003e20000100800 */
[----:B0-----:R-:W-:Y:S02]  /*b930*/  @P1 IMAD.MOV.U32 R162, RZ, RZ, R101 ;  /* 0x000000ffffa21224 */ /* 0x001fe400078e0065 */
[----:B------:R-:W-:Y:S01]  /*b940*/  @P1 IMAD.MOV.U32 R163, RZ, RZ, R89 ;  /* 0x000000ffffa31224 */ /* 0x000fe200078e0059 */
[----:B-1----:R-:W2:Y:S04]  /*b950*/  LDL.LU R109, [R1+0x1b0] ;  /* 0x0001b000016d7983 */ /* 0x002ea80000300800 */
[----:B------:R0:W-:Y:S04]  /*b960*/  STL [R1+0x8f4], R101 ;  /* 0x0008f46501007387 */ /* 0x0001e80000100800 */
[----:B------:R1:W2:Y:S04]  /*b970*/  @P1 LDG.E.U16 R216, desc[UR60][R162.64] ;  /* 0x0000003ca2d81981 */ /* 0x0002a8000c1e1500 */
[----:B0-----:R-:W2:Y:S04]  /*b980*/  LDL.LU R101, [R1+0x1c0] ;  /* 0x0001c00001657983 */ /* 0x001ea80000300800 */
[----:B------:R0:W-:Y:S01]  /*b990*/  STL [R1+0x8f0], R89 ;  /* 0x0008f05901007387 */ /* 0x0001e20000100800 */
[----:B-1----:R-:W-:-:S02]  /*b9a0*/  @P1 IMAD.MOV.U32 R162, RZ, RZ, R100 ;  /* 0x000000ffffa21224 */ /* 0x002fc400078e0064 */
[----:B------:R-:W-:-:S05]  /*b9b0*/  @P1 IMAD.MOV.U32 R163, RZ, RZ, R23 ;  /* 0x000000ffffa31224 */ /* 0x000fca00078e0017 */
[----:B------:R3:W2:Y:S04]  /*b9c0*/  @P1 LDG.E.U16 R218, desc[UR60][R162.64] ;  /* 0x0000003ca2da1981 */ /* 0x0006a8000c1e1500 */
[----:B0-----:R-:W2:Y:S04]  /*b9d0*/  LDL.LU R89, [R1+0x1b8] ;  /* 0x0001b80001597983 */ /* 0x001ea80000300800 */
[----:B------:R0:W-:Y:S04]  /*b9e0*/  STL [R1+0x8fc], R100 ;  /* 0x0008fc6401007387 */ /* 0x0001e80000100800 */
[----:B0-----:R-:W2:Y:S04]  /*b9f0*/  LDL.LU R100, [R1+0x1d0] ;  /* 0x0001d00001647983 */ /* 0x001ea80000300800 */
[----:B------:R0:W-:Y:S04]  /*ba00*/  STL [R1+0x8f8], R23 ;  /* 0x0008f81701007387 */ /* 0x0001e80000100800 */
[----:B0-----:R-:W2:Y:S01]  /*ba10*/  LDL.LU R23, [R1+0x1c8] ;  /* 0x0001c80001177983 */ /* 0x001ea20000300800 */
[----:B---3--:R-:W-:-:S03]  /*ba20*/  @P0 IMAD.MOV.U32 R162, RZ, RZ, R2 ;  /* 0x000000ffffa20224 */ /* 0x008fc600078e0002 */
[----:B------:R-:W3:Y:S01]  /*ba30*/  LDL R2, [R1+0x1cc] ;  /* 0x0001cc0001027983 */ /* 0x000ee20000100800 */
[----:B------:R-:W-:Y:S02]  /*ba40*/  ISETP.GT.AND P1, PT, R113, 0x36, PT ;  /* 0x000000367100780c */ /* 0x000fe40003f24270 */
[----:B------:R-:W-:Y:S02]  /*ba50*/  PRMT R220, RZ, 0x7610, R220 ;  /* 0x00007610ffdc7816 */ /* 0x000fe400000000dc */
[----:B------:R-:W-:Y:S02]  /*ba60*/  @P0 MOV R163, R159 ;  /* 0x0000009f00a30202 */ /* 0x000fe40000000f00 */
[----:B------:R-:W-:-:S03]  /*ba70*/  PRMT R222, RZ, 0x7610, R222 ;  /* 0x00007610ffde7816 */ /* 0x000fc600000000de */
[----:B------:R5:W3:Y:S01]  /*ba80*/  @P0 LDG.E.U16 R220, desc[UR60][R162.64] ;  /* 0x0000003ca2dc0981 */ /* 0x000ae2000c1e1500 */
[----:B------:R-:W-:-:S03]  /*ba90*/  PRMT R224, RZ, 0x7610, R224 ;  /* 0x00007610ffe07816 */ /* 0x000fc600000000e0 */
[----:B-----5:R-:W-:Y:S02]  /*baa0*/  @P1 IMAD.MOV.U32 R162, RZ, RZ, R155 ;  /* 0x000000ffffa21224 */ /* 0x020fe400078e009b */
[----:B------:R-:W-:-:S05]  /*bab0*/  @P1 IMAD.MOV.U32 R163, RZ, RZ, R158 ;  /* 0x000000ffffa31224 */ /* 0x000fca00078e009e */
[----:B------:R0:W5:Y:S01]  /*bac0*/  @P1 LDG.E.U16 R222, desc[UR60][R162.64] ;  /* 0x0000003ca2de1981 */ /* 0x000162000c1e1500 */
[----:B------:R-:W-:Y:S02]  /*bad0*/  PRMT R226, RZ, 0x7610, R226 ;  /* 0x00007610ffe27816 */ /* 0x000fe400000000e2 */
[----:B------:R-:W-:Y:S01]  /*bae0*/  ISETP.GT.AND P0, PT, R113, 0x37, PT ;  /* 0x000000377100780c */ /* 0x000fe20003f04270 */
[----:B0-----:R-:W-:Y:S02]  /*baf0*/  @P1 IMAD.MOV.U32 R162, RZ, RZ, R102 ;  /* 0x000000ffffa21224 */ /* 0x001fe400078e0066 */
[----:B------:R-:W-:-:S05]  /*bb00*/  @P1 IMAD.MOV.U32 R163, RZ, RZ, R112 ;  /* 0x000000ffffa31224 */ /* 0x000fca00078e0070 */
[----:B------:R4:W5:Y:S01]  /*bb10*/  @P1 LDG.E.U16 R224, desc[UR60][R162.64] ;  /* 0x0000003ca2e01981 */ /* 0x000962000c1e1500 */
[----:B------:R-:W-:Y:S01]  /*bb20*/  PRMT R228, RZ, 0x7610, R228 ;  /* 0x00007610ffe47816 */ /* 0x000fe200000000e4 */
[----:B----4-:R-:W-:Y:S02]  /*bb30*/  @P1 IMAD.MOV.U32 R162, RZ, RZ, R90 ;  /* 0x000000ffffa21224 */ /* 0x010fe400078e005a */
[----:B------:R-:W-:-:S05]  /*bb40*/  @P1 IMAD.MOV.U32 R163, RZ, RZ, R91 ;  /* 0x000000ffffa31224 */ /* 0x000fca00078e005b */
[----:B------:R2:W4:Y:S01]  /*bb50*/  @P1 LDG.E.U16 R226, desc[UR60][R162.64] ;  /* 0x0000003ca2e21981 */ /* 0x000522000c1e1500 */
[----:B------:R-:W-:Y:S02]  /*bb60*/  PRMT R230, RZ, 0x7610, R230 ;  /* 0x00007610ffe67816 */ /* 0x000fe400000000e6 */
[----:B--2---:R-:W-:Y:S01]  /*bb70*/  @P1 MOV R162, R3 ;  /* 0x0000000300a21202 */ /* 0x004fe20000000f00 */
[----:B------:R-:W-:Y:S01]  /*bb80*/  @P1 IMAD.MOV.U32 R163, RZ, RZ, R100 ;  /* 0x000000ffffa31224 */ /* 0x000fe200078e0064 */
[----:B------:R0:W-:Y:S04]  /*bb90*/  STL [R1+0x908], R100 ;  /* 0x0009086401007387 */ /* 0x0001e80000100800 */
[----:B------:R1:W2:Y:S04]  /*bba0*/  @P1 LDG.E.U16 R228, desc[UR60][R162.64] ;  /* 0x0000003ca2e41981 */ /* 0x0002a8000c1e1500 */
[----:B0-----:R-:W5:Y:S04]  /*bbb0*/  LDL.LU R100, [R1+0x1c4] ;  /* 0x0001c40001647983 */ /* 0x001f680000300800 */
[----:B------:R-:W4:Y:S04]  /*bbc0*/  LDL.LU R91, [R1+0x1f8] ;  /* 0x0001f800015b7983 */ /* 0x000f280000300800 */
[----:B------:R-:W2:Y:S04]  /*bbd0*/  LDL.LU R3, [R1+0x1f4] ;  /* 0x0001f40001037983 */ /* 0x000ea80000300800 */
[----:B------:R-:W2:Y:S04]  /*bbe0*/  LDL.LU R90, [R1+0x1e4] ;  /* 0x0001e400015a7983 */ /* 0x000ea80000300800 */
[----:B------:R-:W2:Y:S01]  /*bbf0*/  LDL.LU R102, [R1+0x19c] ;  /* 0x00019c0001667983 */ /* 0x000ea20000300800 */
[----:B-1----:R-:W-:-:S02]  /*bc00*/  @P0 IMAD.MOV.U32 R163, RZ, RZ, R23 ;  /* 0x000000ffffa30224 */ /* 0x002fc400078e0017 */
[----:B---3--:R-:W-:Y:S02]  /*bc10*/  @P0 IMAD.MOV.U32 R162, RZ, RZ, R2 ;  /* 0x000000ffffa20224 */ /* 0x008fe400078e0002 */
[----:B------:R-:W3:Y:S04]  /*bc20*/  LDL.LU R2, [R1+0x134] ;  /* 0x0001340001027983 */ /* 0x000ee80000300800 */
[----:B------:R-:W3:Y:S04]  /*bc30*/  LDL.LU R155, [R1+0x130] ;  /* 0x00013000019b7983 */ /* 0x000ee80000300800 */
[----:B------:R-:W3:Y:S04]  /*bc40*/  LDL.LU R160, [R1+0x12c] ;  /* 0x00012c0001a07983 */ /* 0x000ee80000300800 */
[----:B------:R-:W3:Y:S04]  /*bc50*/  LDL.LU R159, [R1+0x128] ;  /* 0x00012800019f7983 */ /* 0x000ee80000300800 */
[----:B------:R-:W3:Y:S04]  /*bc60*/  LDL.LU R158, [R1+0x3c] ;  /* 0x00003c00019e7983 */ /* 0x000ee80000300800 */
[----:B------:R-:W3:Y:S04]  /*bc70*/  LDL.LU R161, [R1+0x38] ;  /* 0x0000380001a17983 */ /* 0x000ee80000300800 */
[----:B------:R0:W-:Y:S04]  /*bc80*/  STL [R1+0x904], R23 ;  /* 0x0009041701007387 */ /* 0x0001e80000100800 */
[----:B------:R1:W3:Y:S04]  /*bc90*/  @P0 LDG.E.U16 R230, desc[UR60][R162.64] ;  /* 0x0000003ca2e60981 */ /* 0x0002e8000c1e1500 */
[----:B0-----:R-:W4:Y:S01]  /*bca0*/  LDL.LU R23, [R1+0x1bc] ;  /* 0x0001bc0001177983 */ /* 0x001f220000300800 */
[----:B-1----:R-:W-:-:S03]  /*bcb0*/  @P0 IMAD.MOV.U32 R163, RZ, RZ, R101 ;  /* 0x000000ffffa30224 */ /* 0x002fc600078e0065 */
[----:B------:R0:W-:Y:S04]  /*bcc0*/  STL [R1+0x900], R101 ;  /* 0x0009006501007387 */ /* 0x0001e80000100800 */
[----:B0-----:R-:W2:Y:S01]  /*bcd0*/  LDL.LU R101, [R1+0x1b4] ;  /* 0x0001b40001657983 */ /* 0x001ea20000300800 */
[----:B------:R-:W-:Y:S02]  /*bce0*/  PRMT R232, RZ, 0x7610, R232 ;  /* 0x00007610ffe87816 */ /* 0x000fe400000000e8 */
[----:B------:R-:W-:Y:S02]  /*bcf0*/  PRMT R234, RZ, 0x7610, R234 ;  /* 0x00007610ffea7816 */ /* 0x000fe400000000ea */
[----:B------:R-:W-:Y:S02]  /*bd00*/  ISETP.GT.AND P1, PT, R113, 0x3e, PT ;  /* 0x0000003e7100780c */ /* 0x000fe40003f24270 */
[----:B------:R-:W-:-:S02]  /*bd10*/  PRMT R236, RZ, 0x7610, R236 ;  /* 0x00007610ffec7816 */ /* 0x000fc400000000ec */
[----:B------:R-:W-:Y:S02]  /*bd20*/  PRMT R238, RZ, 0x7610, R238 ;  /* 0x00007610ffee7816 */ /* 0x000fe400000000ee */
[----:B------:R-:W-:Y:S01]  /*bd30*/  PRMT R240, RZ, 0x7610, R240 ;  /* 0x00007610fff07816 */ /* 0x000fe200000000f0 */
[----:B------:R-:W0:Y:S01]  /*bd40*/  S2R R112, SR_TID.X ;  /* 0x0000000000707919 */ /* 0x000e220000002100 */
[----:B------:R-:W-:Y:S02]  /*bd50*/  PRMT R242, RZ, 0x7610, R242 ;  /* 0x00007610fff27816 */ /* 0x000fe400000000f2 */
[----:B------:R-:W-:Y:S02]  /*bd60*/  PRMT R244, RZ, 0x7610, R244 ;  /* 0x00007610fff47816 */ /* 0x000fe400000000f4 */
[----:B------:R-:W-:Y:S02]  /*bd70*/  PRMT R246, RZ, 0x7610, R246 ;  /* 0x00007610fff67816 */ /* 0x000fe400000000f6 */
[----:B------:R-:W-:-:S02]  /*bd80*/  PRMT R248, RZ, 0x7610, R248 ;  /* 0x00007610fff87816 */ /* 0x000fc400000000f8 */
[----:B------:R-:W-:Y:S02]  /*bd90*/  PRMT R250, RZ, 0x7610, R250 ;  /* 0x00007610fffa7816 */ /* 0x000fe400000000fa */
[----:B------:R-:W-:Y:S02]  /*bda0*/  PRMT R252, RZ, 0x7610, R252 ;  /* 0x00007610fffc7816 */ /* 0x000fe400000000fc */
[----:B0-----:R-:W-:Y:S01]  /*bdb0*/  LOP3.LUT R112, R112, 0x3f, RZ, 0xc0, !PT ;  /* 0x0000003f70707812 */ /* 0x001fe200078ec0ff */
[----:B-----5:R-:W-:-:S05]  /*bdc0*/  @P0 IMAD.MOV.U32 R162, RZ, RZ, R100 ;  /* 0x000000ffffa20224 */ /* 0x020fca00078e0064 */
[----:B------:R0:W5:Y:S02]  /*bdd0*/  @P0 LDG.E.U16 R232, desc[UR60][R162.64] ;  /* 0x0000003ca2e80981 */ /* 0x000164000c1e1500 */
[----:B0-----:R-:W-:Y:S01]  /*bde0*/  @P0 MOV R163, R89 ;  /* 0x0000005900a30202 */ /* 0x001fe20000000f00 */
[----:B----4-:R-:W-:-:S05]  /*bdf0*/  @P0 IMAD.MOV.U32 R162, RZ, RZ, R23 ;  /* 0x000000ffffa20224 */ /* 0x010fca00078e0017 */
[----:B------:R2:W4:Y:S02]  /*be00*/  @P0 LDG.E.U16 R234, desc[UR60][R162.64] ;  /* 0x0000003ca2ea0981 */ /* 0x000524000c1e1500 */
[----:B--2---:R-:W-:Y:S02]  /*be10*/  @P0 IMAD.MOV.U32 R162, RZ, RZ, R101 ;  /* 0x000000ffffa20224 */ /* 0x004fe400078e0065 */
[----:B------:R-:W-:-:S05]  /*be20*/  @P0 IMAD.MOV.U32 R163, RZ, RZ, R109 ;  /* 0x000000ffffa30224 */ /* 0x000fca00078e006d */
[----:B------:R0:W2:Y:S02]  /*be30*/  @P0 LDG.E.U16 R236, desc[UR60][R162.64] ;  /* 0x0000003ca2ec0981 */ /* 0x0000a4000c1e1500 */
[----:B0-----:R-:W-:Y:S02]  /*be40*/  @P1 IMAD.MOV.U32 R162, RZ, RZ, R99 ;  /* 0x000000ffffa21224 */ /* 0x001fe400078e0063 */
[----:B------:R-:W-:-:S05]  /*be50*/  @P1 IMAD.MOV.U32 R163, RZ, RZ, R21 ;  /* 0x000000ffffa31224 */ /* 0x000fca00078e0015 */
[----:B------:R0:W5:Y:S01]  /*be60*/  @P1 LDG.E.U16 R238, desc[UR60][R162.64] ;  /* 0x0000003ca2ee1981 */ /* 0x000162000c1e1500 */
[----:B------:R-:W-:Y:S01]  /*be70*/  ISETP.GT.AND P0, PT, R113, 0x3f, PT ;  /* 0x0000003f7100780c */ /* 0x000fe20003f04270 */
[----:B0-----:R-:W-:Y:S02]  /*be80*/  @P1 IMAD.MOV.U32 R162, RZ, RZ, R98 ;  /* 0x000000ffffa21224 */ /* 0x001fe400078e0062 */
[----:B------:R-:W-:-:S05]  /*be90*/  @P1 IMAD.MOV.U32 R163, RZ, RZ, R19 ;  /* 0x000000ffffa31224 */ /* 0x000fca00078e0013 */
[----:B------:R0:W4:Y:S02]  /*bea0*/  @P1 LDG.E.U16 R240, desc[UR60][R162.64] ;  /* 0x0000003ca2f01981 */ /* 0x000124000c1e1500 */
[----:B0-----:R-:W-:Y:S01]  /*beb0*/  @P1 MOV R162, R97 ;  /* 0x0000006100a21202 */ /* 0x001fe20000000f00 */
[----:B------:R-:W-:-:S05]  /*bec0*/  @P1 IMAD.MOV.U32 R163, RZ, RZ, R17 ;  /* 0x000000ffffa31224 */ /* 0x000fca00078e0011 */
[----:B------:R0:W2:Y:S02]  /*bed0*/  @P1 LDG.E.U16 R242, desc[UR60][R162.64] ;  /* 0x0000003ca2f21981 */ /* 0x0000a4000c1e1500 */
[----:B0-----:R-:W-:Y:S02]  /*bee0*/  @P1 IMAD.MOV.U32 R162, RZ, RZ, R96 ;  /* 0x000000ffffa21224 */ /* 0x001fe400078e0060 */
[----:B------:R-:W-:-:S05]  /*bef0*/  @P1 IMAD.MOV.U32 R163, RZ, RZ, R9 ;  /* 0x000000ffffa31224 */ /* 0x000fca00078e0009 */
[----:B------:R0:W2:Y:S02]  /*bf00*/  @P1 LDG.E.U16 R244, desc[UR60][R162.64] ;  /* 0x0000003ca2f41981 */ /* 0x0000a4000c1e1500 */
[----:B0-----:R-:W-:Y:S02]  /*bf10*/  @P0 IMAD.MOV.U32 R162, RZ, RZ, R95 ;  /* 0x000000ffffa20224 */ /* 0x001fe400078e005f */
[----:B------:R-:W-:-:S05]  /*bf20*/  @P0 IMAD.MOV.U32 R163, RZ, RZ, R7 ;  /* 0x000000ffffa30224 */ /* 0x000fca00078e0007 */
[----:B------:R0:W2:Y:S02]  /*bf30*/  @P0 LDG.E.U16 R246, desc[UR60][R162.64] ;  /* 0x0000003ca2f60981 */ /* 0x0000a4000c1e1500 */
[----:B0-----:R-:W-:Y:S01]  /*bf40*/  @P0 IMAD.MOV.U32 R162, RZ, RZ, R94 ;  /* 0x000000ffffa20224 */ /* 0x001fe200078e005e */
[----:B------:R-:W-:-:S05]  /*bf50*/  @P0 MOV R163, R6 ;  /* 0x0000000600a30202 */ /* 0x000fca0000000f00 */
[----:B------:R0:W2:Y:S02]  /*bf60*/  @P0 LDG.E.U16 R248, desc[UR60][R162.64] ;  /* 0x0000003ca2f80981 */ /* 0x0000a4000c1e1500 */
[----:B0-----:R-:W-:Y:S02]  /*bf70*/  @P0 IMAD.MOV.U32 R162, RZ, RZ, R93 ;  /* 0x000000ffffa20224 */ /* 0x001fe400078e005d */
[----:B------:R-:W-:-:S05]  /*bf80*/  @P0 IMAD.MOV.U32 R163, RZ, RZ, R5 ;  /* 0x000000ffffa30224 */ /* 0x000fca00078e0005 */
[----:B------:R0:W2:Y:S02]  /*bf90*/  @P0 LDG.E.U16 R250, desc[UR60][R162.64] ;  /* 0x0000003ca2fa0981 */ /* 0x0000a4000c1e1500 */
[----:B0-----:R-:W-:Y:S02]  /*bfa0*/  @P0 IMAD.MOV.U32 R162, RZ, RZ, R92 ;  /* 0x000000ffffa20224 */ /* 0x001fe400078e005c */
[----:B------:R-:W-:-:S05]  /*bfb0*/  @P0 IMAD.MOV.U32 R163, RZ, RZ, R4 ;  /* 0x000000ffffa30224 */ /* 0x000fca00078e0004 */
[----:B------:R-:W2:Y:S01]  /*bfc0*/  @P0 LDG.E.U16 R252, desc[UR60][R162.64] ;  /* 0x0000003ca2fc0981 */ /* 0x000ea2000c1e1500 */
[----:B------:R-:W-:-:S03]  /*bfd0*/  ISETP.GE.AND P0, PT, R112, R113, PT ;  /* 0x000000717000720c */ /* 0x000fc60003f06270 */
[----:B------:R-:W5:Y:S04]  /*bfe0*/  LDL.LU R162, [R1+0x34] ;  /* 0x0000340001a27983 */ /* 0x000f680000300800 */
[----:B------:R-:W4:Y:S04]  /*bff0*/  LDL.LU R163, [R1+0x30] ;  /* 0x0000300001a37983 */ /* 0x000f280000300800 */
[----:B------:R-:W3:Y:S01]  /*c000*/  LDL.LU R112, [R1+0xa28] ;  /* 0x000a280001707983 */ /* 0x000ee20000300800 */
[----:B------:R-:W-:Y:S06]  /*c010*/  BAR.SYNC.DEFER_BLOCKING 0x0 ;  /* 0x0000000000007b1d */ /* 0x000fec0000010000 */
[----:B---3--:R0:W-:Y:S04]  /*c020*/  STS.U16 [R112], R91 ;  /* 0x0000005b70007388 */ /* 0x0081e80000000400 */
[----:B------:R1:W-:Y:S04]  /*c030*/  STS.U16 [R112+0x4000], R3 ;  /* 0x0040000370007388 */ /* 0x0003e80000000400 */
[----:B------:R3:W-:Y:S04]  /*c040*/  STS.U16 [R112+0x8000], R90 ;  /* 0x0080005a70007388 */ /* 0x0007e80000000400 */
[----:B0-----:R-:W2:Y:S04]  /*c050*/  LDL.LU R91, [R1+0xa24] ;  /* 0x000a2400015b7983 */ /* 0x001ea80000300800 */
[----:B-1----:R-:W2:Y:S04]  /*c060*/  LDL.LU R3, [R1+0xa20] ;  /* 0x000a200001037983 */ /* 0x002ea80000300800 */
[----:B---3--:R-:W3:Y:S04]  /*c070*/  LDL.LU R90, [R1+0xa1c] ;  /* 0x000a1c00015a7983 */ /* 0x008ee80000300800 */
[----:B------:R0:W-:Y:S04]  /*c080*/  STS.U16 [R112+0xc000], R102 ;  /* 0x00c0006670007388 */ /* 0x0001e80000000400 */
[----:B------:R1:W-:Y:S04]  /*c090*/  STS.U16 [R112+0x400], R2 ;  /* 0x0004000270007388 */ /* 0x0003e80000000400 */
[----:B------:R5:W-:Y:S04]  /*c0a0*/  STS.U16 [R112+0x4400], R155 ;  /* 0x0044009b70007388 */ /* 0x000be80000000400 */
[----:B0-----:R-:W2:Y:S04]  /*c0b0*/  LDL.LU R102, [R1+0xa18] ;  /* 0x000a180001667983 */ /* 0x001ea80000300800 */
[----:B-1----:R-:W3:Y:S04]  /*c0c0*/  LDL.LU R2, [R1+0xa14] ;  /* 0x000a140001027983 */ /* 0x002ee80000300800 */
[----:B-----5:R-:W5:Y:S04]  /*c0d0*/  LDL.LU R155, [R1+0xa10] ;  /* 0x000a1000019b7983 */ /* 0x020f680000300800 */
[----:B------:R0:W-:Y:S04]  /*c0e0*/  STS.U16 [R112+0x8400], R160 ;  /* 0x008400a070007388 */ /* 0x0001e80000000400 */
[----:B0-----:R-:W5:Y:S04]  /*c0f0*/  LDL.LU R160, [R1+0xa0c] ;  /* 0x000a0c0001a07983 */ /* 0x001f680000300800 */
[----:B------:R0:W-:Y:S04]  /*c100*/  STS.U16 [R112+0xc400], R159 ;  /* 0x00c4009f70007388 */ /* 0x0001e80000000400 */
[----:B------:R1:W-:Y:S04]  /*c110*/  STS.U16 [R112+0x800], R158 ;  /* 0x0008009e70007388 */ /* 0x0003e80000000400 */
[----:B------:R4:W-:Y:S04]  /*c120*/  STS.U16 [R112+0x4800], R161 ;  /* 0x004800a170007388 */ /* 0x0009e80000000400 */
[----:B0-----:R-:W5:Y:S04]  /*c130*/  LDL.LU R159, [R1+0xa08] ;  /* 0x000a0800019f7983 */ /* 0x001f680000300800 */
[----:B-1----:R-:W5:Y:S04]  /*c140*/  LDL.LU R158, [R1+0xa04] ;  /* 0x000a0400019e7983 */ /* 0x002f680000300800 */
[----:B----4-:R-:W4:Y:S04]  /*c150*/  LDL.LU R161, [R1+0xa00] ;  /* 0x000a000001a17983 */ /* 0x010f280000300800 */
[----:B------:R-:W-:Y:S04]  /*c160*/  STS.U16 [R112+0x8800], R162 ;  /* 0x008800a270007388 */ /* 0x000fe80000000400 */
        /* <DEDUP_REMOVED lines=11> */
[----:B--2---:R-:W-:Y:S04]  /*c220*/  STS.U16 [R112+0xcc00], R102 ;  /* 0x00cc006670007388 */ /* 0x004fe80000000400 */
[----:B---3--:R-:W-:Y:S04]  /*c230*/  STS.U16 [R112+0x8c00], R2 ;  /* 0x008c000270007388 */ /* 0x008fe80000000400 */
[----:B-----5:R-:W-:Y:S04]  /*c240*/  STS.U16 [R112+0x4c00], R155 ;  /* 0x004c009b70007388 */ /* 0x020fe80000000400 */
[----:B------:R0:W-:Y:S04]  /*c250*/  STS.U16 [R112+0xc00], R160 ;  /* 0x000c00a070007388 */ /* 0x0001e80000000400 */
[----:B0-----:R-:W2:Y:S04]  /*c260*/  LDL.LU R160, [R1+0x9fc] ;  /* 0x0009fc0001a07983 */ /* 0x001ea80000300800 */
[----:B------:R-:W3:Y:S04]  /*c270*/  LDL.LU R162, [R1+0x24] ;  /* 0x0000240001a27983 */ /* 0x000ee80000300800 */
[----:B------:R-:W5:Y:S04]  /*c280*/  LDL.LU R163, [R1+0x20] ;  /* 0x0000200001a37983 */ /* 0x000f680000300800 */
[----:B------:R-:W4:Y:S04]  /*c290*/  LDL.LU R155, [R1+0x9f8] ;  /* 0x0009f800019b7983 */ /* 0x000f280000300800 */
[----:B------:R-:W2:Y:S04]  /*c2a0*/  LDL.LU R2, [R1+0x9f4] ;  /* 0x0009f40001027983 */ /* 0x000ea80000300800 */
[----:B------:R-:W3:Y:S04]  /*c2b0*/  LDL.LU R102, [R1+0x9f0] ;  /* 0x0009f00001667983 */ /* 0x000ee80000300800 */
[----:B------:R-:W5:Y:S04]  /*c2c0*/  LDL.LU R249, [R1+0x28] ;  /* 0x0000280001f97983 */ /* 0x000f680000300800 */
[----:B------:R-:W4:Y:S04]  /*c2d0*/  LDL.LU R247, [R1+0x2c] ;  /* 0x00002c0001f77983 */ /* 0x000f280000300800 */
[----:B------:R-:W2:Y:S04]  /*c2e0*/  LDL.LU R245, [R1+0x118] ;  /* 0x0001180001f57983 */ /* 0x000ea80000300800 */
[----:B------:R-:W5:Y:S04]  /*c2f0*/  LDL.LU R243, [R1+0x11c] ;  /* 0x00011c0001f37983 */ /* 0x000f680000300800 */
[----:B------:R-:W4:Y:S04]  /*c300*/  LDL.LU R185, [R1+0x120] ;  /* 0x0001200001b97983 */ /* 0x000f280000300800 */
[----:B------:R-:W4:Y:S04]  /*c310*/  LDL.LU R183, [R1+0x124] ;  /* 0x0001240001b77983 */ /* 0x000f280000300800 */
[----:B------:R-:W4:Y:S04]  /*c320*/  LDL.LU R181, [R1+0x188] ;  /* 0x0001880001b57983 */ /* 0x000f280000300800 */
[----:B------:R-:W4:Y:S04]  /*c330*/  LDL.LU R179, [R1+0x190] ;  /* 0x0001900001b37983 */ /* 0x000f280000300800 */
[----:B------:R-:W4:Y:S04]  /*c340*/  LDL.LU R133, [R1+0x194] ;  /* 0x0001940001857983 */ /* 0x000f280000300800 */
[----:B------:R-:W4:Y:S04]  /*c350*/  LDL.LU R134, [R1+0x198] ;  /* 0x0001980001867983 */ /* 0x000f280000300800 */
[----:B------:R-:W-:Y:S04]  /*c360*/  STS.U16 [R112+0x9800], R135 ;  /* 0x0098008770007388 */ /* 0x000fe80000000400 */
[----:B------:R-:W-:Y:S04]  /*c370*/  STS.U16 [R112+0xd800], R136 ;  /* 0x00d8008870007388 */ /* 0x000fe80000000400 */
[----:B------:R-:W-:Y:S04]  /*c380*/  STS.U16 [R112+0x1c00], R164 ;  /* 0x001c00a470007388 */ /* 0x000fe80000000400 */
[----:B------:R-:W-:Y:S04]  /*c390*/  STS.U16 [R112+0x5c00], R166 ;  /* 0x005c00a670007388 */ /* 0x000fe80000000400 */
[----:B------:R-:W-:Y:S04]  /*c3a0*/  STS.U16 [R112+0x9c00], R168 ;  /* 0x009c00a870007388 */ /* 0x000fe80000000400 */
[----:B------:R-:W-:Y:S04]  /*c3b0*/  STS.U16 [R112+0xdc00], R170 ;  /* 0x00dc00aa70007388 */ /* 0x000fe80000000400 */
[----:B---3--:R0:W-:Y:S04]  /*c3c0*/  STS.U16 [R102+0xc80], R90 ;  /* 0x000c805a66007388 */ /* 0x0081e80000000400 */
[----:B0-----:R-:W3:Y:S04]  /*c3d0*/  LDL.LU R90, [R1+0x9ec] ;  /* 0x0009ec00015a7983 */ /* 0x001ee80000300800 */
[----:B--2---:R-:W-:Y:S04]  /*c3e0*/  STS.U16 [R102+0xc480], R245 ;  /* 0x00c480f566007388 */ /* 0x004fe80000000400 */
[----:B-----5:R-:W-:Y:S04]  /*c3f0*/  STS.U16 [R102+0x8480], R243 ;  /* 0x008480f366007388 */ /* 0x020fe80000000400 */
[----:B----4-:R-:W-:Y:S04]  /*c400*/  STS.U16 [R102+0x4480], R185 ;  /* 0x004480b966007388 */ /* 0x010fe80000000400 */
[----:B------:R-:W-:Y:S04]  /*c410*/  STS.U16 [R102+0x480], R183 ;  /* 0x000480b766007388 */ /* 0x000fe80000000400 */
[----:B------:R-:W-:Y:S04]  /*c420*/  STS.U16 [R102+0xc080], R181 ;  /* 0x00c080b566007388 */ /* 0x000fe80000000400 */
[----:B------:R-:W-:Y:S04]  /*c430*/  STS.U16 [R102+0x8080], R179 ;  /* 0x008080b366007388 */ /* 0x000fe80000000400 */
[----:B------:R-:W-:Y:S04]  /*c440*/  STS.U16 [R102+0x4080], R133 ;  /* 0x0040808566007388 */ /* 0x000fe80000000400 */
[----:B------:R0:W-:Y:S04]  /*c450*/  STS.U16 [R102+0x80], R134 ;  /* 0x0000808666007388 */ /* 0x0001e80000000400 */
[----:B0-----:R-:W2:Y:S04]  /*c460*/  LDL.LU R134, [R1+0x184] ;  /* 0x0001840001867983 */ /* 0x001ea80000300800 */
[----:B------:R-:W4:Y:S04]  /*c470*/  LDL.LU R133, [R1+0x180] ;  /* 0x0001800001857983 */ /* 0x000f280000300800 */
[----:B------:R-:W5:Y:S04]  /*c480*/  LDL.LU R179, [R1+0x17c] ;  /* 0x00017c0001b37983 */ /* 0x000f680000300800 */
[----:B------:R-:W3:Y:S04]  /*c490*/  LDL.LU R181, [R1+0x178] ;  /* 0x0001780001b57983 */ /* 0x000ee80000300800 */
[----:B------:R-:W3:Y:S04]  /*c4a0*/  LDL.LU R183, [R1+0x114] ;  /* 0x0001140001b77983 */ /* 0x000ee80000300800 */
[----:B------:R-:W3:Y:S04]  /*c4b0*/  LDL.LU R185, [R1+0x110] ;  /* 0x0001100001b97983 */ /* 0x000ee80000300800 */
[----:B------:R-:W3:Y:S04]  /*c4c0*/  LDL.LU R243, [R1+0x10c] ;  /* 0x00010c0001f37983 */ /* 0x000ee80000300800 */
[----:B------:R0:W-:Y:S04]  /*c4d0*/  STS.U16 [R102+0x880], R247 ;  /* 0x000880f766007388 */ /* 0x0001e80000000400 */
[----:B------:R-:W3:Y:S04]  /*c4e0*/  LDL.LU R245, [R1+0x108] ;  /* 0x0001080001f57983 */ /* 0x000ee80000300800 */
[----:B------:R1:W-:Y:S04]  /*c4f0*/  STS.U16 [R102+0x4880], R249 ;  /* 0x004880f966007388 */ /* 0x0003e80000000400 */
[----:B0-----:R-:W3:Y:S04]  /*c500*/  LDL.LU R247, [R1+0x1c] ;  /* 0x00001c0001f77983 */ /* 0x001ee80000300800 */
[----:B------:R0:W-:Y:S04]  /*c510*/  STS.U16 [R102+0x8880], R162 ;  /* 0x008880a266007388 */ /* 0x0001e80000000400 */
[----:B-1----:R-:W3:Y:S04]  /*c520*/  LDL.LU R249, [R1+0x18] ;  /* 0x0000180001f97983 */ /* 0x002ee80000300800 */
        /* <DEDUP_REMOVED lines=8> */
[----:B0-----:R-:W2:Y:S04]  /*c5b0*/  LDL.LU R103, [R1+0x9e0] ;  /* 0x0009e00001677983 */ /* 0x001ea80000300800 */
        /* <DEDUP_REMOVED lines=16> */
[----:B--2---:R0:W-:Y:S04]  /*c6c0*/  STS.U16 [R103+0xd00], R20 ;  /* 0x000d001467007388 */ /* 0x0041e80000000400 */
[----:B------:R1:W-:Y:S04]  /*c6d0*/  STS.U16 [R103+0x100], R134 ;  /* 0x0001008667007388 */ /* 0x0003e80000000400 */
[----:B----4-:R2:W-:Y:S04]  /*c6e0*/  STS.U16 [R103+0x4100], R133 ;  /* 0x0041008567007388 */ /* 0x0105e80000000400 */
[----:B0-----:R-:W4:Y:S04]  /*c6f0*/  LDL.LU R20, [R1+0x9dc] ;  /* 0x0009dc0001147983 */ /* 0x001f280000300800 */
[----:B-1----:R-:W4:Y:S04]  /*c700*/  LDL.LU R134, [R1+0x174] ;  /* 0x0001740001867983 */ /* 0x002f280000300800 */
[----:B-----5:R0:W-:Y:S04]  /*c710*/  STS.U16 [R103+0x8100], R179 ;  /* 0x008100b367007388 */ /* 0x0201e80000000400 */
[----:B--2---:R-:W2:Y:S04]  /*c720*/  LDL.LU R133, [R1+0x170] ;  /* 0x0001700001857983 */ /* 0x004ea80000300800 */
[----:B---3--:R1:W-:Y:S04]  /*c730*/  STS.U16 [R103+0xc100], R181 ;  /* 0x00c100b567007388 */ /* 0x0083e80000000400 */
[----:B0-----:R-:W3:Y:S04]  /*c740*/  LDL.LU R179, [R1+0x16c] ;  /* 0x00016c0001b37983 */ /* 0x001ee80000300800 */
[----:B------:R0:W-:Y:S04]  /*c750*/  STS.U16 [R103+0x500], R183 ;  /* 0x000500b767007388 */ /* 0x0001e80000000400 */
[----:B-1----:R-:W5:Y:S04]  /*c760*/  LDL.LU R181, [R1+0x168] ;  /* 0x0001680001b57983 */ /* 0x002f680000300800 */
[----:B------:R1:W-:Y:S04]  /*c770*/  STS.U16 [R103+0x900], R247 ;  /* 0x000900f767007388 */ /* 0x0003e80000000400 */
[----:B0-----:R-:W4:Y:S04]  /*c780*/  LDL.LU R183, [R1+0x104] ;  /* 0x0001040001b77983 */ /* 0x001f280000300800 */
[----:B------:R0:W-:Y:S04]  /*c790*/  STS.U16 [R103+0x4900], R249 ;  /* 0x004900f967007388 */ /* 0x0001e80000000400 */
[----:B-1----:R-:W2:Y:S04]  /*c7a0*/  LDL.LU R247, [R1+0x100] ;  /* 0x0001000001f77983 */ /* 0x002ea80000300800 */
[----:B------:R1:W-:Y:S04]  /*c7b0*/  STS.U16 [R103+0x8900], R162 ;  /* 0x008900a267007388 */ /* 0x0003e80000000400 */
[----:B0-----:R-:W3:Y:S04]  /*c7c0*/  LDL.LU R249, [R1+0xfc] ;  /* 0x0000fc0001f97983 */ /* 0x001ee80000300800 */
[----:B------:R0:W-:Y:S04]  /*c7d0*/  STS.U16 [R103+0xc900], R163 ;  /* 0x00c900a367007388 */ /* 0x0001e80000000400 */
[----:B-1----:R-:W5:Y:S04]  /*c7e0*/  LDL.LU R162, [R1+0xf8] ;  /* 0x0000f80001a27983 */ /* 0x002f680000300800 */
[----:B------:R1:W-:Y:S04]  /*c7f0*/  STS.U16 [R103+0x4d00], R107 ;  /* 0x004d006b67007388 */ /* 0x0003e80000000400 */
[----:B0-----:R-:W5:Y:S04]  /*c800*/  LDL.LU R163, [R1+0xc] ;  /* 0x00000c0001a37983 */ /* 0x001f680000300800 */
[----:B------:R0:W-:Y:S04]  /*c810*/  STS.U16 [R103+0x8d00], R16 ;  /* 0x008d001067007388 */ /* 0x0001e80000000400 */
[----:B-1----:R-:W5:Y:S04]  /*c820*/  LDL.LU R107, [R1+0x9d8] ;  /* 0x0009d800016b7983 */ /* 0x002f680000300800 */
[----:B------:R1:W-:Y:S04]  /*c830*/  STS.U16 [R103+0xcd00], R104 ;  /* 0x00cd006867007388 */ /* 0x0003e80000000400 */
[----:B0-----:R-:W5:Y:S04]  /*c840*/  LDL.LU R16, [R1+0x9d4] ;  /* 0x0009d40001107983 */ /* 0x001f680000300800 */
[----:B-1----:R-:W4:Y:S04]  /*c850*/  LDL.LU R104, [R1+0x9d0] ;  /* 0x0009d00001687983 */ /* 0x002f280000300800 */
[----:B------:R0:W-:Y:S04]  /*c860*/  STS.U16 [R103+0x4500], R185 ;  /* 0x004500b967007388 */ /* 0x0001e80000000400 */
[----:B------:R1:W-:Y:S04]  /*c870*/  STS.U16 [R103+0x8500], R243 ;  /* 0x008500f367007388 */ /* 0x0003e80000000400 */
[----:B------:R1:W-:Y:S04]  /*c880*/  STS.U16 [R103+0xc500], R245 ;  /* 0x00c500f567007388 */ /* 0x0003e80000000400 */
[----:B0-----:R-:W5:Y:S04]  /*c890*/  LDL.LU R185, [R1+0x8] ;  /* 0x0000080001b97983 */ /* 0x001f680000300800 */
[----:B-1----:R-:W5:Y:S04]  /*c8a0*/  LDL.LU R243, [R1+0x4] ;  /* 0x0000040001f37983 */ /* 0x002f680000300800 */
[----:B------:R-:W5:Y:S04]  /*c8b0*/  LDL.LU R245, [R1] ;  /* 0x0000000001f57983 */ /* 0x000f680000300800 */
        /* <DEDUP_REMOVED lines=16> */
[----:B----4-:R0:W-:Y:S04]  /*c9c0*/  STS.U16 [R104+0x580], R183 ;  /* 0x000580b768007388 */ /* 0x0101e80000000400 */
[----:B--2---:R1:W-:Y:S04]  /*c9d0*/  STS.U16 [R104+0x4580], R247 ;  /* 0x004580f768007388 */ /* 0x0043e80000000400 */
[----:B---3--:R2:W-:Y:S04]  /*c9e0*/  STS.U16 [R104+0x8580], R249 ;  /* 0x008580f968007388 */ /* 0x0085e80000000400 */
[----:B0-----:R-:W3:Y:S04]  /*c9f0*/  LDL.LU R183, [R1+0x164] ;  /* 0x0001640001b77983 */ /* 0x001ee80000300800 */
[----:B-1----:R-:W4:Y:S04]  /*ca00*/  LDL.LU R247, [R1+0x160] ;  /* 0x0001600001f77983 */ /* 0x002f280000300800 */
[----:B-----5:R0:W-:Y:S04]  /*ca10*/  STS.U16 [R104+0xc580], R162 ;  /* 0x00c580a268007388 */ /* 0x0201e80000000400 */
[----:B--2---:R-:W2:Y:S04]  /*ca20*/  LDL.LU R249, [R1+0x15c] ;  /* 0x00015c0001f97983 */ /* 0x004ea80000300800 */
[----:B------:R1:W-:Y:S04]  /*ca30*/  STS.U16 [R104+0x980], R163 ;  /* 0x000980a368007388 */ /* 0x0003e80000000400 */
[----:B0-----:R-:W5:Y:S04]  /*ca40*/  LDL.LU R162, [R1+0x158] ;  /* 0x0001580001a27983 */ /* 0x001f680000300800 */
        /* <DEDUP_REMOVED lines=14> */
[----:B0-----:R-:W4:Y:S04]  /*cb30*/  LDL.LU R105, [R1+0x9c0] ;  /* 0x0009c00001697983 */ /* 0x001f280000300800 */
        /* <DEDUP_REMOVED lines=22> */
[----:B-----5:R2:W-:Y:S04]  /*cca0*/  STS.U16 [R105+0xc200], R162 ;  /* 0x00c200a269007388 */ /* 0x0205e80000000400 */
[----:B0-----:R-:W4:Y:S04]  /*ccb0*/  LDL.LU R247, [R1+0x154] ;  /* 0x0001540001f77983 */ /* 0x001f280000300800 */
[----:B-1----:R-:W5:Y:S04]  /*ccc0*/  LDL.LU R249, [R1+0x14c] ;  /* 0x00014c0001f97983 */ /* 0x002f680000300800 */
[----:B---3--:R0:W-:Y:S04]  /*ccd0*/  STS.U16 [R105+0x600], R163 ;  /* 0x000600a369007388 */ /* 0x0081e80000000400 */
[----:B--2---:R-:W2:Y:S04]  /*cce0*/  LDL.LU R162, [R1+0x144] ;  /* 0x0001440001a27983 */ /* 0x004ea80000300800 */
[----:B------:R1:W-:Y:S04]  /*ccf0*/  STS.U16 [R105+0xa00], R11 ;  /* 0x000a000b69007388 */ /* 0x0003e80000000400 */
[----:B0-----:R-:W3:Y:S04]  /*cd00*/  LDL.LU R163, [R1+0x13c] ;  /* 0x00013c0001a37983 */ /* 0x001ee80000300800 */
[----:B------:R0:W-:Y:S04]  /*cd10*/  STS.U16 [R105+0x4a00], R16 ;  /* 0x004a001069007388 */ /* 0x0001e80000000400 */
[----:B-1----:R-:W3:Y:S04]  /*cd20*/  LDL.LU R11, [R1+0x9bc] ;  /* 0x0009bc00010b7983 */ /* 0x002ee80000300800 */
[----:B------:R1:W-:Y:S04]  /*cd30*/  STS.U16 [R105+0x8a00], R107 ;  /* 0x008a006b69007388 */ /* 0x0003e80000000400 */
[----:B0-----:R-:W3:Y:S04]  /*cd40*/  LDL.LU R16, [R1+0x9b8] ;  /* 0x0009b80001107983 */ /* 0x001ee80000300800 */
[----:B------:R0:W-:Y:S04]  /*cd50*/  STS.U16 [R105+0xca00], R20 ;  /* 0x00ca001469007388 */ /* 0x0001e80000000400 */
[----:B-1----:R-:W4:Y:S04]  /*cd60*/  LDL.LU R107, [R1+0x9b4] ;  /* 0x0009b400016b7983 */ /* 0x002f280000300800 */
[----:B------:R1:W-:Y:S04]  /*cd70*/  STS.U16 [R105+0xe00], R13 ;  /* 0x000e000d69007388 */ /* 0x0003e80000000400 */
[----:B0-----:R-:W5:Y:S04]  /*cd80*/  LDL.LU R20, [R1+0x9b0] ;  /* 0x0009b00001147983 */ /* 0x001f680000300800 */
[----:B------:R0:W-:Y:S04]  /*cd90*/  STS.U16 [R105+0x4e00], R18 ;  /* 0x004e001269007388 */ /* 0x0001e80000000400 */
[----:B-1----:R-:W2:Y:S04]  /*cda0*/  LDL.LU R13, [R1+0x9ac] ;  /* 0x0009ac00010d7983 */ /* 0x002ea80000300800 */
[----:B------:R1:W-:Y:S04]  /*cdb0*/  STS.U16 [R105+0x8e00], R12 ;  /* 0x008e000c69007388 */ /* 0x0003e80000000400 */
[----:B0-----:R-:W3:Y:S04]  /*cdc0*/  LDL.LU R18, [R1+0x9a8] ;  /* 0x0009a80001127983 */ /* 0x001ee80000300800 */
[----:B------:R0:W-:Y:S04]  /*cdd0*/  STS.U16 [R105+0xce00], R106 ;  /* 0x00ce006a69007388 */ /* 0x0001e80000000400 */
[----:B-1----:R-:W4:Y:S04]  /*cde0*/  LDL.LU R12, [R1+0x9a4] ;  /* 0x0009a400010c7983 */ /* 0x002f280000300800 */
[----:B0-----:R-:W3:Y:S04]  /*cdf0*/  LDL.LU R106, [R1+0x9a0] ;  /* 0x0009a000016a7983 */ /* 0x001ee80000300800 */
        /* <DEDUP_REMOVED lines=20> */
[----:B---3--:R0:W-:Y:S04]  /*cf40*/  STS.U16 [R106+0x680], R18 ;  /* 0x000680126a007388 */ /* 0x0081e80000000400 */
[----:B--2---:R1:W-:Y:S04]  /*cf50*/  STS.U16 [R106+0x4680], R13 ;  /* 0x0046800d6a007388 */ /* 0x0043e80000000400 */
[----:B-----5:R2:W-:Y:S04]  /*cf60*/  STS.U16 [R106+0x8680], R20 ;  /* 0x008680146a007388 */ /* 0x0205e80000000400 */
[----:B0-----:R-:W3:Y:S04]  /*cf70*/  LDL.LU R18, [R1+0x99c] ;  /* 0x00099c0001127983 */ /* 0x001ee80000300800 */
[----:B-1----:R-:W5:Y:S04]  /*cf80*/  LDL.LU R13, [R1+0x998] ;  /* 0x00099800010d7983 */ /* 0x002f680000300800 */
[----:B--2---:R-:W2:Y:S04]  /*cf90*/  LDL.LU R20, [R1+0x994] ;  /* 0x0009940001147983 */ /* 0x004ea80000300800 */
[----:B----4-:R0:W-:Y:S04]  /*cfa0*/  STS.U16 [R106+0xc680], R107 ;  /* 0x00c6806b6a007388 */ /* 0x0101e80000000400 */
[----:B0-----:R-:W2:Y:S04]  /*cfb0*/  LDL.LU R107, [R1+0x990] ;  /* 0x00099000016b7983 */ /* 0x001ea80000300800 */
[----:B------:R0:W-:Y:S04]  /*cfc0*/  STS.U16 [R106+0xa80], R91 ;  /* 0x000a805b6a007388 */ /* 0x0001e80000000400 */
[----:B------:R1:W-:Y:S04]  /*cfd0*/  STS.U16 [R106+0x4a80], R3 ;  /* 0x004a80036a007388 */ /* 0x0003e80000000400 */
[----:B0-----:R-:W4:Y:S04]  /*cfe0*/  LDL.LU R91, [R1+0x98c] ;  /* 0x00098c00015b7983 */ /* 0x001f280000300800 */
[----:B-1----:R-:W4:Y:S04]  /*cff0*/  LDL.LU R3, [R1+0x988] ;  /* 0x0009880001037983 */ /* 0x002f280000300800 */
        /* <DEDUP_REMOVED lines=33> */
[----:B-----5:R1:W-:Y:S04]  /*d210*/  STS.U16 [R107+0x4300], R13 ;  /* 0x0043000d6b007388 */ /* 0x0203e80000000400 */
[----:B---3--:R2:W-:Y:S04]  /*d220*/  STS.U16 [R107+0x8300], R18 ;  /* 0x008300126b007388 */ /* 0x0085e80000000400 */
[----:B0-----:R-:W3:Y:S04]  /*d230*/  LDL.LU R20, [R1+0x96c] ;  /* 0x00096c0001147983 */ /* 0x001ee80000300800 */
[----:B-1----:R-:W5:Y:S04]  /*d240*/  LDL.LU R13, [R1+0x968] ;  /* 0x00096800010d7983 */ /* 0x002f680000300800 */
[----:B--2---:R-:W2:Y:S04]  /*d250*/  LDL.LU R18, [R1+0x964] ;  /* 0x0009640001127983 */ /* 0x004ea80000300800 */
[----:B------:R0:W-:Y:S04]  /*d260*/  STS.U16 [R107+0xc300], R12 ;  /* 0x00c3000c6b007388 */ /* 0x0001e80000000400 */
[----:B------:R1:W-:Y:S04]  /*d270*/  STS.U16 [R107+0x700], R16 ;  /* 0x000700106b007388 */ /* 0x0003e80000000400 */
[----:B------:R1:W-:Y:S04]  /*d280*/  STS.U16 [R107+0x4700], R11 ;  /* 0x0047000b6b007388 */ /* 0x0003e80000000400 */
[----:B0-----:R-:W2:Y:S04]  /*d290*/  LDL.LU R12, [R1+0x960] ;  /* 0x00096000010c7983 */ /* 0x001ea80000300800 */
[----:B-1----:R-:W2:Y:S04]  /*d2a0*/  LDL.LU R16, [R1+0x95c] ;  /* 0x00095c0001107983 */ /* 0x002ea80000300800 */
[----:B------:R-:W2:Y:S04]  /*d2b0*/  LDL.LU R11, [R1+0x958] ;  /* 0x00095800010b7983 */ /* 0x000ea80000300800 */
[----:B------:R0:W-:Y:S04]  /*d2c0*/  STS.U16 [R107+0x8700], R15 ;  /* 0x0087000f6b007388 */ /* 0x0001e80000000400 */
[----:B------:R1:W-:Y:S04]  /*d2d0*/  STS.U16 [R107+0xc700], R10 ;  /* 0x00c7000a6b007388 */ /* 0x0003e80000000400 */
[----:B0-----:R-:W2:Y:S04]  /*d2e0*/  LDL.LU R15, [R1+0x954] ;  /* 0x00095400010f7983 */ /* 0x001ea80000300800 */
[----:B------:R-:W2:Y:S04]  /*d2f0*/  LDL.LU R185, [R1+0x88] ;  /* 0x0000880001b97983 */ /* 0x000ea80000300800 */
[----:B------:R-:W2:Y:S04]  /*d300*/  LDL.LU R243, [R1+0x80] ;  /* 0x0000800001f37983 */ /* 0x000ea80000300800 */
[----:B------:R-:W2:Y:S04]  /*d310*/  LDL.LU R245, [R1+0x78] ;  /* 0x0000780001f57983 */ /* 0x000ea80000300800 */
[----:B-1----:R-:W2:Y:S04]  /*d320*/  LDL.LU R10, [R1+0x950] ;  /* 0x00095000010a7983 */ /* 0x002ea80000300800 */
[----:B------:R-:W2:Y:S04]  /*d330*/  LDL.LU R247, [R1+0x150] ;  /* 0x0001500001f77983 */ /* 0x000ea80000300800 */
[----:B------:R-:W2:Y:S04]  /*d340*/  LDL.LU R249, [R1+0x148] ;  /* 0x0001480001f97983 */ /* 0x000ea80000300800 */
[----:B------:R-:W2:Y:S04]  /*d350*/  LDL.LU R162, [R1+0x140] ;  /* 0x0001400001a27983 */ /* 0x000ea80000300800 */
[----:B------:R-:W2:Y:S04]  /*d360*/  LDL.LU R163, [R1+0x138] ;  /* 0x0001380001a37983 */ /* 0x000ea80000300800 */
[----:B------:R0:W-:Y:S04]  /*d370*/  STS.U16 [R107+0xcb00], R155 ;  /* 0x00cb009b6b007388 */ /* 0x0001e80000000400 */
[----:B------:R1:W-:Y:S04]  /*d380*/  STS.U16 [R107+0xf00], R154 ;  /* 0x000f009a6b007388 */ /* 0x0003e80000000400 */
[----:B------:R4:W-:Y:S04]  /*d390*/  STS.U16 [R107+0x4f00], R157 ;  /* 0x004f009d6b007388 */ /* 0x0009e80000000400 */
[----:B0-----:R-:W2:Y:S04]  /*d3a0*/  LDL.LU R155, [R1+0x94c] ;  /* 0x00094c00019b7983 */ /* 0x001ea80000300800 */
[----:B-1----:R-:W2:Y:S04]  /*d3b0*/  LDL.LU R154, [R1+0x948] ;  /* 0x00094800019a7983 */ /* 0x002ea80000300800 */
[----:B----4-:R-:W4:Y:S04]  /*d3c0*/  LDL.LU R157, [R1+0x944] ;  /* 0x00094400019d7983 */ /* 0x010f280000300800 */
[----:B------:R0:W-:Y:S04]  /*d3d0*/  STS.U16 [R107+0x8f00], R156 ;  /* 0x008f009c6b007388 */ /* 0x0001e80000000400 */
[----:B------:R1:W-:Y:S04]  /*d3e0*/  STS.U16 [R107+0xcf00], R108 ;  /* 0x00cf006c6b007388 */ /* 0x0003e80000000400 */
[----:B0-----:R-:W4:Y:S04]  /*d3f0*/  LDL.LU R156, [R1+0x940] ;  /* 0x00094000019c7983 */ /* 0x001f280000300800 */
[----:B-1----:R-:W4:Y:S01]  /*d400*/  LDL.LU R108, [R1+0x93c] ;  /* 0x00093c00016c7983 */ /* 0x002f220000300800 */
[----:B------:R-:W-:Y:S01]  /*d410*/  PRMT R113, RZ, 0x7610, R113 ;  /* 0x00007610ff717816 */ /* 0x000fe20000000071 */
[----:B------:R-:W-:-:S02]  /*d420*/  @!P0 IMAD.MOV.U32 R114, RZ, RZ, R91 ;  /* 0x000000ffff728224 */ /* 0x000fc400078e005b */
[----:B------:R-:W-:Y:S01]  /*d430*/  @!P0 IMAD.MOV.U32 R115, RZ, RZ, R3 ;  /* 0x000000ffff738224 */ /* 0x000fe200078e0003 */
[----:B------:R-:W-:-:S04]  /*d440*/  PRMT R116, RZ, 0x7610, R116 ;  /* 0x00007610ff747816 */ /* 0x000fc80000000074 */
[----:B------:R0:W4:Y:S01]  /*d450*/  @!P0 LDG.E.U16 R113, desc[UR60][R114.64] ;  /* 0x0000003c72718981 */ /* 0x000122000c1e1500 */
[----:B------:R-:W-:Y:S02]  /*d460*/  PRMT R117, RZ, 0x7610, R117 ;  /* 0x00007610ff757816 */ /* 0x000fe40000000075 */
[----:B0-----:R-:W-:Y:S01]  /*d470*/  @!P0 MOV R114, R90 ;  /* 0x0000005a00728202 */ /* 0x001fe20000000f00 */
[----:B------:R-:W-:-:S05]  /*d480*/  @!P0 IMAD.MOV.U32 R115, RZ, RZ, R2 ;  /* 0x000000ffff738224 */ /* 0x000fca00078e0002 */
[----:B------:R0:W4:Y:S01]  /*d490*/  @!P0 LDG.E.U16 R116, desc[UR60][R114.64] ;  /* 0x0000003c72748981 */ /* 0x000122000c1e1500 */
[----:B------:R-:W-:Y:S01]  /*d4a0*/  PRMT R118, RZ, 0x7610, R118 ;  /* 0x00007610ff767816 */ /* 0x000fe20000000076 */
[----:B0-----:R-:W-:Y:S02]  /*d4b0*/  @!P0 IMAD.MOV.U32 R114, RZ, RZ, R88 ;  /* 0x000000ffff728224 */ /* 0x001fe400078e0058 */
[----:B------:R-:W-:-:S05]  /*d4c0*/  @!P0 IMAD.MOV.U32 R115, RZ, RZ, R0 ;  /* 0x000000ffff738224 */ /* 0x000fca00078e0000 */
[----:B------:R0:W4:Y:S01]  /*d4d0*/  @!P0 LDG.E.U16 R117, desc[UR60][R114.64] ;  /* 0x0000003c72758981 */ /* 0x000122000c1e1500 */
[----:B------:R-:W-:Y:S01]  /*d4e0*/  PRMT R119, RZ, 0x7610, R119 ;  /* 0x00007610ff777816 */ /* 0x000fe20000000077 */
[----:B0-----:R-:W-:Y:S02]  /*d4f0*/  @!P0 IMAD.MOV.U32 R114, RZ, RZ, R22 ;  /* 0x000000ffff728224 */ /* 0x001fe400078e0016 */
[----:B------:R-:W-:-:S05]  /*d500*/  @!P0 IMAD.MOV.U32 R115, RZ, RZ, R14 ;  /* 0x000000ffff738224 */ /* 0x000fca00078e000e */
[----:B------:R3:W4:Y:S01]  /*d510*/  @!P0 LDG.E.U16 R118, desc[UR60][R114.64] ;  /* 0x0000003c72768981 */ /* 0x000722000c1e1500 */
[----:B------:R-:W-:Y:S02]  /*d520*/  PRMT R120, RZ, 0x7610, R120 ;  /* 0x00007610ff787816 */ /* 0x000fe40000000078 */
[----:B------:R-:W-:Y:S01]  /*d530*/  PRMT R121, RZ, 0x7610, R121 ;  /* 0x00007610ff797816 */ /* 0x000fe20000000079 */
[----:B------:R-:W-:Y:S01]  /*d540*/  STS.U16 [R107+0x1300], R201 ;  /* 0x001300c96b007388 */ /* 0x000fe20000000400 */
[----:B------:R-:W-:-:S03]  /*d550*/  PRMT R122, RZ, 0x7610, R122 ;  /* 0x00007610ff7a7816 */ /* 0x000fc6000000007a */
        /* <DEDUP_REMOVED lines=14> */
[----:B------:R-:W-:Y:S01]  /*d640*/  STS.U16 [R107+0xdf00], R244 ;  /* 0x00df00f46b007388 */ /* 0x000fe20000000400 */
[----:B---3--:R-:W-:Y:S01]  /*d650*/  @!P0 IMAD.MOV.U32 R114, RZ, RZ, R20 ;  /* 0x000000ffff728224 */ /* 0x008fe200078e0014 */
[----:B-----5:R-:W-:-:S05]  /*d660*/  @!P0 MOV R115, R13 ;  /* 0x0000000d00738202 */ /* 0x020fca0000000f00 */
[----:B------:R2:W3:Y:S02]  /*d670*/  @!P0 LDG.E.U16 R119, desc[UR60][R114.64] ;  /* 0x0000003c72778981 */ /* 0x0004e4000c1e1500 */
[----:B--2---:R-:W-:Y:S02]  /*d680*/  @!P0 IMAD.MOV.U32 R114, RZ, RZ, R18 ;  /* 0x000000ffff728224 */ /* 0x004fe400078e0012 */
[----:B------:R-:W-:-:S05]  /*d690*/  @!P0 IMAD.MOV.U32 R115, RZ, RZ, R12 ;  /* 0x000000ffff738224 */ /* 0x000fca00078e000c */
[----:B------:R0:W2:Y:S02]  /*d6a0*/  @!P0 LDG.E.U16 R120, desc[UR60][R114.64] ;  /* 0x0000003c72788981 */ /* 0x0000a4000c1e1500 */
[----:B0-----:R-:W-:Y:S02]  /*d6b0*/  @!P0 IMAD.MOV.U32 R114, RZ, RZ, R16 ;  /* 0x000000ffff728224 */ /* 0x001fe400078e0010 */
[----:B------:R-:W-:-:S05]  /*d6c0*/  @!P0 IMAD.MOV.U32 R115, RZ, RZ, R11 ;  /* 0x000000ffff738224 */ /* 0x000fca00078e000b */
[----:B------:R0:W5:Y:S04]  /*d6d0*/  @!P0 LDG.E.U16 R121, desc[UR60][R114.64] ;  /* 0x0000003c72798981 */ /* 0x000168000c1e1500 */
[----:B------:R-:W-:Y:S04]  /*d6e0*/  STS.U16 [R107+0xb00], R185 ;  /* 0x000b00b96b007388 */ /* 0x000fe80000000400 */
[----:B------:R-:W-:Y:S01]  /*d6f0*/  STS.U16 [R107+0x4b00], R243 ;  /* 0x004b00f36b007388 */ /* 0x000fe20000000400 */
[----:B0-----:R-:W-:-:S03]  /*d700*/  @!P0 IMAD.MOV.U32 R114, RZ, RZ, R15 ;  /* 0x000000ffff728224 */ /* 0x001fc600078e000f */
[----:B------:R-:W-:Y:S01]  /*d710*/  STS.U16 [R107+0x8b00], R245 ;  /* 0x008b00f56b007388 */ /* 0x000fe20000000400 */
[----:B------:R-:W-:-:S05]  /*d720*/  @!P0 IMAD.MOV.U32 R115, RZ, RZ, R10 ;  /* 0x000000ffff738224 */ /* 0x000fca00078e000a */
[----:B------:R-:W5:Y:S04]  /*d730*/  @!P0 LDG.E.U16 R122, desc[UR60][R114.64] ;  /* 0x0000003c727a8981 */ /* 0x000f68000c1e1500 */
[----:B----4-:R0:W-:Y:S04]  /*d740*/  STS.U16 [R108+0x780], R156 ;  /* 0x0007809c6c007388 */ /* 0x0101e80000000400 */
[----:B------:R1:W-:Y:S04]  /*d750*/  STS.U16 [R108+0x4780], R157 ;  /* 0x0047809d6c007388 */ /* 0x0003e80000000400 */
[----:B------:R4:W-:Y:S04]  /*d760*/  STS.U16 [R108+0x8780], R154 ;  /* 0x0087809a6c007388 */ /* 0x0009e80000000400 */
[----:B0-----:R-:W5:Y:S04]  /*d770*/  LDL.LU R156, [R1+0x938] ;  /* 0x00093800019c7983 */ /* 0x001f680000300800 */
[----:B-1----:R-:W5:Y:S04]  /*d780*/  LDL.LU R157, [R1+0x934] ;  /* 0x00093400019d7983 */ /* 0x002f680000300800 */
[----:B------:R-:W3:Y:S04]  /*d790*/  LDL R124, [R1+0x8a8] ;  /* 0x0008a800017c7983 */ /* 0x000ee80000100800 */
[----:B----4-:R-:W4:Y:S04]  /*d7a0*/  LDL.LU R154, [R1+0x930] ;  /* 0x00093000019a7983 */ /* 0x010f280000300800 */
[----:B------:R-:W2:Y:S04]  /*d7b0*/  LDL R123, [R1+0x8a4] ;  /* 0x0008a400017b7983 */ /* 0x000ea80000100800 */
[----:B------:R0:W-:Y:S04]  /*d7c0*/  STS.U16 [R108+0xc780], R155 ;  /* 0x00c7809b6c007388 */ /* 0x0001e80000000400 */
[----:B------:R1:W-:Y:S04]  /*d7d0*/  STS.U16 [R108+0xb80], R160 ;  /* 0x000b80a06c007388 */ /* 0x0003e80000000400 */
[----:B0-----:R-:W4:Y:S04]  /*d7e0*/  LDL.LU R155, [R1+0x92c] ;  /* 0x00092c00019b7983 */ /* 0x001f280000300800 */
[----:B------:R-:W5:Y:S04]  /*d7f0*/  LDL R115, [R1+0x8a0] ;  /* 0x0008a00001737983 */ /* 0x000f680000100800 */
[----:B-1----:R-:W4:Y:S04]  /*d800*/  LDL.LU R160, [R1+0x928] ;  /* 0x0009280001a07983 */ /* 0x002f280000300800 */
[----:B------:R-:W4:Y:S04]  /*d810*/  LDL R114, [R1+0x89c] ;  /* 0x00089c0001727983 */ /* 0x000f280000100800 */
[----:B------:R-:W-:Y:S04]  /*d820*/  STS.U16 [R108+0x380], R247 ;  /* 0x000380f76c007388 */ /* 0x000fe80000000400 */
[----:B------:R-:W-:Y:S04]  /*d830*/  STS.U16 [R108+0x4380], R249 ;  /* 0x004380f96c007388 */ /* 0x000fe80000000400 */
[----:B------:R-:W-:Y:S04]  /*d840*/  STS.U16 [R108+0x8380], R162 ;  /* 0x008380a26c007388 */ /* 0x000fe80000000400 */
[----:B------:R-:W-:Y:S04]  /*d850*/  STS.U16 [R108+0xc380], R163 ;  /* 0x00c380a36c007388 */ /* 0x000fe80000000400 */
[----:B------:R0:W-:Y:S04]  /*d860*/  STS.U16 [R108+0x4b80], R161 ;  /* 0x004b80a16c007388 */ /* 0x0001e80000000400 */
[----:B------:R1:W-:Y:S04]  /*d870*/  STS.U16 [R108+0x8b80], R158 ;  /* 0x008b809e6c007388 */ /* 0x0003e80000000400 */
[----:B------:R1:W-:Y:S04]  /*d880*/  STS.U16 [R108+0xcb80], R159 ;  /* 0x00cb809f6c007388 */ /* 0x0003e80000000400 */
[----:B------:R1:W-:Y:S04]  /*d890*/  STS.U16 [R108+0xf80], R8 ;  /* 0x000f80086c007388 */ /* 0x0003e80000000400 */
[----:B------:R1:W-:Y:S04]  /*d8a0*/  STS.U16 [R108+0x4f80], R111 ;  /* 0x004f806f6c007388 */ /* 0x0003e80000000400 */
[----:B------:R1:W-:Y:S04]  /*d8b0*/  STS.U16 [R108+0x8f80], R110 ;  /* 0x008f806e6c007388 */ /* 0x0003e80000000400 */
        /* <DEDUP_REMOVED lines=17> */
[----:B------:R-:W-:Y:S01]  /*d9d0*/  UMOV UR17, 0x40000040 ;  /* 0x4000004000117882 */ /* 0x000fe20000000000 */
[----:B------:R-:W-:Y:S01]  /*d9e0*/  UIADD3.64 UR52, UR4, 0x180, URZ ;  /* 0x0000018004347897 */ /* 0x000fe2000fffe03f */
[----:B------:R-:W-:Y:S01]  /*d9f0*/  UMOV UR54, UR18 ;  /* 0x0000001200367c82 */ /* 0x000fe20008000000 */
[----:B------:R-:W-:Y:S01]  /*da00*/  UMOV UR55, UR19 ;  /* 0x0000001300377c82 */ /* 0x000fe20008000000 */
[----:B------:R-:W-:Y:S01]  /*da10*/  UIADD3.64 UR48, UR4, 0x200, URZ ;  /* 0x0000020004307897 */ /* 0x000fe2000fffe03f */
[----:B0-----:R-:W4:Y:S01]  /*da20*/  LDL.LU R161, [R1+0x924] ;  /* 0x0009240001a17983 */ /* 0x001f220000300800 */
[----:B------:R-:W-:Y:S01]  /*da30*/  UMOV UR50, UR6 ;  /* 0x0000000600327c82 */ /* 0x000fe20008000000 */
[----:B------:R-:W-:-:S02]  /*da40*/  UMOV UR51, UR7 ;  /* 0x0000000700337c82 */ /* 0x000fc40008000000 */
[----:B-1----:R-:W4:Y:S04]  /*da50*/  LDL.LU R158, [R1+0x920] ;  /* 0x00092000019e7983 */ /* 0x002f280000300800 */
[----:B------:R-:W4:Y:S04]  /*da60*/  LDL.LU R159, [R1+0x91c] ;  /* 0x00091c00019f7983 */ /* 0x000f280000300800 */
[----:B------:R-:W4:Y:S04]  /*da70*/  LDL.LU R8, [R1+0x918] ;  /* 0x0009180001087983 */ /* 0x000f280000300800 */
[----:B------:R-:W4:Y:S04]  /*da80*/  LDL.LU R111, [R1+0x914] ;  /* 0x00091400016f7983 */ /* 0x000f280000300800 */
[----:B------:R-:W4:Y:S04]  /*da90*/  LDL.LU R110, [R1+0x910] ;  /* 0x00091000016e7983 */ /* 0x000f280000300800 */
[----:B------:R-:W4:Y:S04]  /*daa0*/  LDL.LU R247, [R1+0x8c0] ;  /* 0x0008c00001f77983 */ /* 0x000f280000300800 */
[----:B------:R-:W4:Y:S04]  /*dab0*/  LDL.LU R249, [R1+0x8bc] ;  /* 0x0008bc0001f97983 */ /* 0x000f280000300800 */
[----:B------:R-:W4:Y:S04]  /*dac0*/  LDL.LU R162, [R1+0x8b8] ;  /* 0x0008b80001a27983 */ /* 0x000f280000300800 */
[----:B------:R-:W4:Y:S04]  /*dad0*/  LDL.LU R163, [R1+0x8b4] ;  /* 0x0008b40001a37983 */ /* 0x000f280000300800 */
[----:B---3--:R-:W-:Y:S04]  /*dae0*/  STS.U16 [R124+0x10000], R113 ;  /* 0x010000717c007388 */ /* 0x008fe80000000400 */
[----:B------:R-:W-:Y:S04]  /*daf0*/  STS.U16 [R124+0x10400], R119 ;  /* 0x010400777c007388 */ /* 0x000fe80000000400 */
[----:B--2---:R-:W-:Y:S04]  /*db00*/  STS.U16 [R123+0x10100], R116 ;  /* 0x010100747b007388 */ /* 0x004fe80000000400 */
[----:B------:R-:W-:Y:S04]  /*db10*/  STS.U16 [R123+0x10500], R120 ;  /* 0x010500787b007388 */ /* 0x000fe80000000400 */
[----:B-----5:R-:W-:Y:S04]  /*db20*/  STS.U16 [R115+0x10200], R117 ;  /* 0x0102007573007388 */ /* 0x020fe80000000400 */
[----:B------:R0:W-:Y:S04]  /*db30*/  STS.U16 [R115+0x10600], R121 ;  /* 0x0106007973007388 */ /* 0x0001e80000000400 */
[----:B----4-:R-:W-:Y:S04]  /*db40*/  STS.U16 [R114+0x10300], R118 ;  /* 0x0103007672007388 */ /* 0x010fe80000000400 */
[----:B------:R1:W-:Y:S01]  /*db50*/  STS.U16 [R114+0x10700], R122 ;  /* 0x0107007a72007388 */ /* 0x0003e20000000400 */
[----:B0-----:R-:W0:Y:S01]  /*db60*/  S2R R115, SR_CgaCtaId ;  /* 0x0000000000737919 */ /* 0x001e220000008800 */
[----:B------:R2:W-:Y:S06]  /*db70*/  MEMBAR.ALL.CTA ;  /* 0x0000000000007992 */ /* 0x0005ec0000008000 */
[----:B--2---:R-:W2:Y:S01]  /*db80*/  FENCE.VIEW.ASYNC.S ;  /* 0x00000000000073c6 */ /* 0x004ea20000000000 */
[----:B-1----:R-:W-:Y:S01]  /*db90*/  MOV R114, 0x400 ;  /* 0x0000040000727802 */ /* 0x002fe20000000f00 */
[----:B--2---:R-:W-:Y:S03]  /*dba0*/  BAR.SYNC.DEFER_BLOCKING 0x0 ;  /* 0x0000000000007b1d */ /* 0x004fe60000010000 */
[----:B0-----:R-:W-:-:S04]  /*dbb0*/  LEA R114, R115, R114, 0x18 ;  /* 0x0000007273727211 */ /* 0x001fc800078ec0ff */
[----:B------:R-:W-:-:S04]  /*dbc0*/  SHF.R.U32.HI R114, RZ, 0x4, R114 ;  /* 0x00000004ff727819 */ /* 0x000fc80000011672 */
[----:B------:R-:W-:-:S04]  /*dbd0*/  SGXT.U32 R114, R114, 0xe ;  /* 0x0000000e7272781a */ /* 0x000fc80000000000 */
[----:B------:R-:W-:Y:S01]  /*dbe0*/  R2UR UR16, R114 ;  /* 0x00000000721072ca */ /* 0x000fe200000e0000 */
[----:B------:R-:W-:-:S12]  /*dbf0*/  WARPGROUP.ARRIVE ;  /* 0x00000000000079c5 */ /* 0x000fd80000000000 */
[----:B------:R-:W-:Y:S04]  /*dc00*/  HGMMA.64x16x16.F32.BF16 R80, gdesc[UR16].tnspA, R80 ;  /* 0x20200000105079f0 */ /* 0x000fe80008701850 */
[----:B------:R-:W-:Y:S04]  /*dc10*/  HGMMA.64x16x16.F32.BF16 R80, gdesc[UR4].tnspA, R80 ;  /* 0x20200000045079f0 */ /* 0x000fe80008701850 */
[----:B------:R-:W-:Y:S04]  /*dc20*/  HGMMA.64x16x16.F32.BF16 R80, gdesc[UR8].tnspA, R80 ;  /* 0x20200000085079f0 */ /* 0x000fe80008701850 */
[----:B------:R-:W-:Y:S04]  /*dc30*/  HGMMA.64x16x16.F32.BF16 R80, gdesc[UR12].tnspA, R80 ;  /* 0x202000000c5079f0 */ /* 0x000fe80008701850 */
[----:B------:R-:W-:Y:S01]  /*dc40*/  HGMMA.64x16x16.F32.BF16 R72, gdesc[UR52].tnspA, R72 ;  /* 0x20200000344879f0 */ /* 0x000fe20008701848 */
[----:B------:R-:W-:-:S03]  /*dc50*/  UIADD3.64 UR52, UR4, 0x280, URZ ;  /* 0x0000028004347897 */ /* 0x000fc6000fffe03f */
[----:B------:R-:W-:Y:S01]  /*dc60*/  HGMMA.64x16x16.F32.BF16 R72, gdesc[UR48].tnspA, R72 ;  /* 0x20200000304879f0 */ /* 0x000fe20008701848 */
[----:B------:R-:W-:Y:S01]  /*dc70*/  UMOV UR54, UR10 ;  /* 0x0000000a00367c82 */ /* 0x000fe20008000000 */
[----:B------:R-:W-:Y:S01]  /*dc80*/  UMOV UR55, UR11 ;  /* 0x0000000b00377c82 */ /* 0x000fe20008000000 */
[----:B------:R-:W-:-:S03]  /*dc90*/  UIADD3.64 UR48, UR4, 0x300, URZ ;  /* 0x0000030004307897 */ /* 0x000fc6000fffe03f */
[----:B------:R-:W-:Y:S01]  /*dca0*/  HGMMA.64x16x16.F32.BF16 R72, gdesc[UR52].tnspA, R72 ;  /* 0x20200000344879f0 */ /* 0x000fe20008701848 */
[----:B------:R-:W-:Y:S01]  /*dcb0*/  UIADD3.64 UR52, UR4, 0x380, URZ ;  /* 0x0000038004347897 */ /* 0x000fe2000fffe03f */
[----:B------:R-:W-:Y:S01]  /*dcc0*/  UMOV UR50, UR14 ;  /* 0x0000000e00327c82 */ /* 0x000fe20008000000 */
[----:B------:R-:W-:Y:S01]  /*dcd0*/  UMOV UR51, UR15 ;  /* 0x0000000f00337c82 */ /* 0x000fe20008000000 */
[----:B------:R-:W-:Y:S01]  /*dce0*/  UMOV UR54, UR18 ;  /* 0x0000001200367c82 */ /* 0x000fe20008000000 */
[----:B------:R-:W-:Y:S01]  /*dcf0*/  UMOV UR55, UR19 ;  /* 0x0000001300377c82 */ /* 0x000fe20008000000 */
[----:B------:R-:W-:Y:S04]  /*dd00*/  HGMMA.64x16x16.F32.BF16 R72, gdesc[UR48].tnspA, R72 ;  /* 0x20200000304879f0 */ /* 0x000fe80008701848 */
[----:B------:R-:W-:Y:S01]  /*dd10*/  HGMMA.64x16x16.F32.BF16 R64, gdesc[UR52].tnspA, R64 ;  /* 0x20200000344079f0 */ /* 0x000fe20008701840 */
[----:B------:R-:W-:Y:S01]  /*dd20*/  UIADD3.64 UR48, UR4, 0x400, URZ ;  /* 0x0000040004307897 */ /* 0x000fe2000fffe03f */
[----:B------:R-:W-:Y:S01]  /*dd30*/  UMOV UR50, UR6 ;  /* 0x0000000600327c82 */ /* 0x000fe20008000000 */
[----:B------:R-:W-:Y:S01]  /*dd40*/  UMOV UR51, UR7 ;  /* 0x0000000700337c82 */ /* 0x000fe20008000000 */
[----:B------:R-:W-:-:S06]  /*dd50*/  UIADD3.64 UR52, UR4, 0x480, URZ ;  /* 0x0000048004347897 */ /* 0x000fcc000fffe03f */
[----:B------:R-:W-:Y:S01]  /*dd60*/  HGMMA.64x16x16.F32.BF16 R64, gdesc[UR48].tnspA, R64 ;  /* 0x20200000304079f0 */ /* 0x000fe20008701840 */
[----:B------:R-:W-:Y:S01]  /*dd70*/  UMOV UR54, UR10 ;  /* 0x0000000a00367c82 */ /* 0x000fe20008000000 */
[----:B------:R-:W-:Y:S01]  /*dd80*/  UMOV UR55, UR11 ;  /* 0x0000000b00377c82 */ /* 0x000fe20008000000 */
[----:B------:R-:W-:Y:S01]  /*dd90*/  UIADD3.64 UR48, UR4, 0x500, URZ ;  /* 0x0000050004307897 */ /* 0x000fe2000fffe03f */
[----:B------:R-:W-:Y:S01]  /*dda0*/  HGMMA.64x16x16.F32.BF16 R64, gdesc[UR52].tnspA, R64 ;  /* 0x20200000344079f0 */ /* 0x000fe20008701840 */
[----:B------:R-:W-:Y:S01]  /*ddb0*/  UIADD3.64 UR52, UR4, 0x580, URZ ;  /* 0x0000058004347897 */ /* 0x000fe2000fffe03f */
[----:B------:R-:W-:Y:S01]  /*ddc0*/  UMOV UR50, UR14 ;  /* 0x0000000e00327c82 */ /* 0x000fe20008000000 */
[----:B------:R-:W-:Y:S01]  /*ddd0*/  UMOV UR51, UR15 ;  /* 0x0000000f00337c82 */ /* 0x000fe20008000000 */
[----:B------:R-:W-:Y:S01]  /*dde0*/  UMOV UR54, UR18 ;  /* 0x0000001200367c82 */ /* 0x000fe20008000000 */
[----:B------:R-:W-:-:S03]  /*ddf0*/  UMOV UR55, UR19 ;  /* 0x0000001300377c82 */ /* 0x000fc60008000000 */
        /* <DEDUP_REMOVED lines=31> */
[----:B------:R-:W-:Y:S01]  /*dff0*/  UMOV UR55, UR19 ;  /* 0x0000001300377c82 */ /* 0x000fe20008000000 */
[----:B------:R-:W-:-:S02]  /*e000*/  UIADD3.64 UR56, UR4, 0xa00, URZ ;  /* 0x00000a0004387897 */ /* 0x000fc4000fffe03f */
[----:B------:R-:W-:Y:S04]  /*e010*/  HGMMA.64x16x16.F32.BF16 R48, gdesc[UR48].tnspA, R48 ;  /* 0x20200000303079f0 */ /* 0x000fe80008701830 */
[----:B------:R-:W-:Y:S01]  /*e020*/  HGMMA.64x16x16.F32.BF16 R40, gdesc[UR52].tnspA, R40 ;  /* 0x20200000342879f0 */ /* 0x000fe20008701828 */
[----:B------:R-:W-:Y:S01]  /*e030*/  UMOV UR58, UR6 ;  /* 0x00000006003a7c82 */ /* 0x000fe20008000000 */
[----:B------:R-:W-:Y:S01]  /*e040*/  UMOV UR59, UR7 ;  /* 0x00000007003b7c82 */ /* 0x000fe20008000000 */
[----:B------:R-:W-:Y:S02]  /*e050*/  R2UR UR49, R247 ;  /* 0x00000000f73172ca */ /* 0x000fe400000e0000 */
[----:B------:R-:W-:Y:S02]  /*e060*/  R2UR UR48, R249 ;  /* 0x00000000f93072ca */ /* 0x000fe400000e0000 */
[----:B------:R-:W-:-:S02]  /*e070*/  R2UR UR53, R162 ;  /* 0x00000000a23572ca */ /* 0x000fc400000e0000 */
[----:B------:R-:W-:Y:S01]  /*e080*/  R2UR UR52, R163 ;  /* 0x00000000a33472ca */ /* 0x000fe200000e0000 */
[----:B------:R-:W-:Y:S01]  /*e090*/  HGMMA.64x16x16.F32.BF16 R40, gdesc[UR56].tnspA, R40 ;  /* 0x20200000382879f0 */ /* 0x000fe20008701828 */
[----:B------:R-:W-:Y:S02]  /*e0a0*/  R2UR UR57, R110 ;  /* 0x000000006e3972ca */ /* 0x000fe400000e0000 */
[----:B------:R-:W2:Y:S04]  /*e0b0*/  LDL.LU R110, [R1+0x90c] ;  /* 0x00090c00016e7983 */ /* 0x000ea80000300800 */
[----:B------:R-:W3:Y:S04]  /*e0c0*/  LDL R113, [R1+0x8dc] ;  /* 0x0008dc0001717983 */ /* 0x000ee80000100800 */
[----:B------:R-:W4:Y:S04]  /*e0d0*/  LDL.LU R185, [R1+0x898] ;  /* 0x0008980001b97983 */ /* 0x000f280000300800 */
[----:B------:R-:W5:Y:S04]  /*e0e0*/  LDL.LU R243, [R1+0x890] ;  /* 0x0008900001f37983 */ /* 0x000f680000300800 */
[----:B------:R-:W3:Y:S04]  /*e0f0*/  LDL.LU R247, [R1+0x888] ;  /* 0x0008880001f77983 */ /* 0x000ee80000300800 */
[----:B------:R-:W3:Y:S04]  /*e100*/  LDL.LU R164, [R1+0x880] ;  /* 0x0008800001a47983 */ /* 0x000ee80000300800 */
[----:B------:R-:W3:Y:S04]  /*e110*/  LDL.LU R136, [R1+0x878] ;  /* 0x0008780001887983 */ /* 0x000ee80000300800 */
[----:B------:R-:W3:Y:S04]  /*e120*/  LDL.LU R249, [R1+0x870] ;  /* 0x0008700001f97983 */ /* 0x000ee80000300800 */
[----:B------:R-:W3:Y:S04]  /*e130*/  LDL.LU R162, [R1+0x894] ;  /* 0x0008940001a27983 */ /* 0x000ee80000300800 */
[----:B------:R-:W3:Y:S04]  /*e140*/  LDL.LU R163, [R1+0x868] ;  /* 0x0008680001a37983 */ /* 0x000ee80000300800 */
[----:B------:R-:W3:Y:S04]  /*e150*/  LDL.LU R245, [R1+0x88c] ;  /* 0x00088c0001f57983 */ /* 0x000ee80000300800 */
[----:B------:R-:W3:Y:S01]  /*e160*/  LDL.LU R135, [R1+0x860] ;  /* 0x0008600001877983 */ /* 0x000ee20000300800 */
[----:B------:R-:W-:-:S02]  /*e170*/  R2UR UR56, R111 ;  /* 0x000000006f3872ca */ /* 0x000fc400000e0000 */
[----:B------:R-:W0:Y:S01]  /*e180*/  LDC R111, c[0x0][0x238] ;  /* 0x00008e00ff6f7b82 */ /* 0x000e220000000800 */
[----:B------:R-:W3:Y:S04]  /*e190*/  LDL.LU R134, [R1+0x884] ;  /* 0x0008840001867983 */ /* 0x000ee80000300800 */
[----:B------:R-:W3:Y:S04]  /*e1a0*/  LDL.LU R133, [R1+0x858] ;  /* 0x0008580001857983 */ /* 0x000ee80000300800 */
[----:B------:R-:W3:Y:S04]  /*e1b0*/  LDL.LU R179, [R1+0x87c] ;  /* 0x00087c0001b37983 */ /* 0x000ee80000300800 */
[----:B------:R-:W3:Y:S04]  /*e1c0*/  LDL.LU R181, [R1+0x850] ;  /* 0x0008500001b57983 */ /* 0x000ee80000300800 */
[----:B------:R-:W3:Y:S01]  /*e1d0*/  LDL.LU R183, [R1+0x874] ;  /* 0x0008740001b77983 */ /* 0x000ee20000300800 */
[----:B0-----:R-:W-:-:S05]  /*e1e0*/  SHF.L.U32 R111, R111, 0x6, RZ ;  /* 0x000000066f6f7819 */ /* 0x001fca00000006ff */
[----:B------:R-:W-:-:S05]  /*e1f0*/  IMAD.SHL.U32 R111, R111, 0x2, RZ ;  /* 0x000000026f6f7824 */ /* 0x000fca00078e00ff */
[-C--:B------:R-:W-:Y:S02]  /*e200*/  IADD3 R160, P1, R160, R111.reuse, RZ ;  /* 0x0000006fa0a07210 */ /* 0x080fe40007f3e0ff */
[----:B------:R-:W-:-:S03]  /*e210*/  IADD3 R156, P2, R156, R111, RZ ;  /* 0x0000006f9c9c7210 */ /* 0x000fc60007f5e0ff */
[--C-:B--2---:R-:W-:Y:S02]  /*e220*/  IMAD.X R161, R161, 0x1, R110.reuse, P1 ;  /* 0x00000001a1a17824 */ /* 0x104fe400008e066e */
[----:B------:R-:W-:Y:S01]  /*e230*/  IMAD.X R157, R157, 0x1, R110, P2 ;  /* 0x000000019d9d7824 */ /* 0x000fe200010e066e */
[-C--:B----4-:R-:W-:Y:S02]  /*e240*/  IADD3 R185, P6, R185, R111.reuse, RZ ;  /* 0x0000006fb9b97210 */ /* 0x090fe40007fde0ff */
[----:B-----5:R-:W-:-:S03]  /*e250*/  IADD3 R243, P1, R243, R111, RZ ;  /* 0x0000006ff3f37210 */ /* 0x020fc60007f3e0ff */
[----:B------:R0:W-:Y:S01]  /*e260*/  STL [R1+0x898], R185 ;  /* 0x000898b901007387 */ /* 0x0001e20000100800 */
[----:B---3--:R-:W-:-:S03]  /*e270*/  IADD3 R247, P2, R247, R111, RZ ;  /* 0x0000006ff7f77210 */ /* 0x008fc60007f5e0ff */
[----:B0-----:R-:W2:Y:S01]  /*e280*/  LDL.LU R185, [R1+0x848] ;  /* 0x0008480001b97983 */ /* 0x001ea20000300800 */
[----:B------:R-:W-:-:S03]  /*e290*/  IADD3 R164, P3, R164, R111, RZ ;  /* 0x0000006fa4a47210 */ /* 0x000fc60007f7e0ff */
[----:B------:R0:W-:Y:S01]  /*e2a0*/  STL [R1+0x890], R243 ;  /* 0x000890f301007387 */ /* 0x0001e20000100800 */
[-C--:B------:R-:W-:Y:S02]  /*e2b0*/  IADD3 R249, P5, R249, R111.reuse, RZ ;  /* 0x0000006ff9f97210 */ /* 0x080fe40007fbe0ff */
[-C--:B------:R-:W-:Y:S02]  /*e2c0*/  IADD3 R136, P4, R136, R111.reuse, RZ ;  /* 0x0000006f88887210 */ /* 0x080fe40007f9e0ff */
[----:B------:R-:W-:Y:S01]  /*e2d0*/  IADD3.X R162, R162, R110, RZ, P6, !PT ;  /* 0x0000006ea2a27210 */ /* 0x000fe200037fe4ff */
[----:B0-----:R-:W3:Y:S04]  /*e2e0*/  LDL.LU R243, [R1+0x86c] ;  /* 0x00086c0001f37983 */ /* 0x001ee80000300800 */
[----:B------:R0:W-:Y:S01]  /*e2f0*/  STL [R1+0x888], R247 ;  /* 0x000888f701007387 */ /* 0x0001e20000100800 */
[----:B------:R-:W-:-:S03]  /*e300*/  IADD3 R163, P6, R163, R111, RZ ;  /* 0x0000006fa3a37210 */ /* 0x000fc60007fde0ff */
[----:B0-----:R-:W4:Y:S04]  /*e310*/  LDL.LU R247, [R1+0x840] ;  /* 0x0008400001f77983 */ /* 0x001f280000300800 */
[----:B------:R0:W-:Y:S04]  /*e320*/  STL [R1+0x870], R249 ;  /* 0x000870f901007387 */ /* 0x0001e80000100800 */
[----:B------:R-:W-:Y:S04]  /*e330*/  STL [R1+0x880], R164 ;  /* 0x000880a401007387 */ /* 0x000fe80000100800 */
[----:B0-----:R-:W5:Y:S04]  /*e340*/  LDL.LU R249, [R1+0x864] ;  /* 0x0008640001f97983 */ /* 0x001f680000300800 */
[----:B------:R-:W-:Y:S04]  /*e350*/  STL [R1+0x878], R136 ;  /* 0x0008788801007387 */ /* 0x000fe80000100800 */
[----:B------:R0:W-:Y:S01]  /*e360*/  STL [R1+0x894], R162 ;  /* 0x000894a201007387 */ /* 0x0001e20000100800 */
[----:B------:R-:W-:Y:S01]  /*e370*/  IMAD.X R245, R245, 0x1, R110, P1 ;  /* 0x00000001f5f57824 */ /* 0x000fe200008e066e */
[----:B------:R-:W-:-:S02]  /*e380*/  IADD3 R135, P1, R135, R111, RZ ;  /* 0x0000006f87877210 */ /* 0x000fc40007f3e0ff */
[----:B0-----:R-:W5:Y:S04]  /*e390*/  LDL.LU R162, [R1+0x838] ;  /* 0x0008380001a27983 */ /* 0x001f680000300800 */
[----:B------:R0:W-:Y:S04]  /*e3a0*/  STL [R1+0x868], R163 ;  /* 0x000868a301007387 */ /* 0x0001e80000100800 */
[----:B0-----:R-:W5:Y:S04]  /*e3b0*/  LDL.LU R163, [R1+0x85c] ;  /* 0x00085c0001a37983 */ /* 0x001f680000300800 */
[----:B------:R0:W-:Y:S04]  /*e3c0*/  STL [R1+0x88c], R245 ;  /* 0x00088cf501007387 */ /* 0x0001e80000100800 */
[----:B0-----:R-:W5:Y:S04]  /*e3d0*/  LDL.LU R245, [R1+0x830] ;  /* 0x0008300001f57983 */ /* 0x001f680000300800 */
[----:B------:R-:W5:Y:S04]  /*e3e0*/  LDL.LU R241, [R1+0x854] ;  /* 0x0008540001f17983 */ /* 0x000f680000300800 */
[----:B------:R-:W5:Y:S04]  /*e3f0*/  LDL.LU R170, [R1+0x828] ;  /* 0x0008280001aa7983 */ /* 0x000f680000300800 */
[----:B------:R-:W5:Y:S04]  /*e400*/  LDL.LU R168, [R1+0x84c] ;  /* 0x00084c0001a87983 */ /* 0x000f680000300800 */
[----:B------:R0:W-:Y:S04]  /*e410*/  STL [R1+0x860], R135 ;  /* 0x0008608701007387 */ /* 0x0001e80000100800 */
[----:B0-----:R-:W5:Y:S01]  /*e420*/  LDL.LU R135, [R1+0x820] ;  /* 0x0008200001877983 */ /* 0x001f620000300800 */
[--C-:B------:R-:W-:Y:S01]  /*e430*/  IMAD.X R134, R134, 0x1, R110.reuse, P2 ;  /* 0x0000000186867824 */ /* 0x100fe200010e066e */
[----:B------:R-:W-:Y:S01]  /*e440*/  IADD3 R133, P2, R133, R111, RZ ;  /* 0x0000006f85857210 */ /* 0x000fe20007f5e0ff */
[----:B------:R-:W-:-:S03]  /*e450*/  IMAD.X R179, R179, 0x1, R110, P3 ;  /* 0x00000001b3b37824 */ /* 0x000fc600018e066e */
[----:B------:R0:W-:Y:S01]  /*e460*/  STL [R1+0x884], R134 ;  /* 0x0008848601007387 */ /* 0x0001e20000100800 */
[-C--:B------:R-:W-:Y:S01]  /*e470*/  IADD3 R181, P3, R181, R111.reuse, RZ ;  /* 0x0000006fb5b57210 */ /* 0x080fe20007f7e0ff */
[----:B------:R-:W-:Y:S02]  /*e480*/  IMAD.X R183, R183, 0x1, R110, P4 ;  /* 0x00000001b7b77824 */ /* 0x000fe400020e066e */
[----:B0-----:R-:W5:Y:S04]  /*e490*/  LDL.LU R134, [R1+0x844] ;  /* 0x0008440001867983 */ /* 0x001f680000300800 */
[----:B------:R0:W-:Y:S04]  /*e4a0*/  STL [R1+0x858], R133 ;  /* 0x0008588501007387 */ /* 0x0001e80000100800 */
[----:B0-----:R-:W5:Y:S04]  /*e4b0*/  LDL.LU R133, [R1+0x818] ;  /* 0x0008180001857983 */ /* 0x001f680000300800 */
[----:B------:R-:W5:Y:S04]  /*e4c0*/  LDL.LU R166, [R1+0x83c] ;  /* 0x00083c0001a67983 */ /* 0x000f680000300800 */
[----:B------:R0:W-:Y:S04]  /*e4d0*/  STL [R1+0x87c], R179 ;  /* 0x00087cb301007387 */ /* 0x0001e80000100800 */
[----:B0-----:R-:W5:Y:S04]  /*e4e0*/  LDL.LU R179, [R1+0x810] ;  /* 0x0008100001b37983 */ /* 0x001f680000300800 */
[----:B------:R0:W-:Y:S04]  /*e4f0*/  STL [R1+0x850], R181 ;  /* 0x000850b501007387 */ /* 0x0001e80000100800 */
[----:B0-----:R-:W5:Y:S04]  /*e500*/  LDL.LU R181, [R1+0x834] ;  /* 0x0008340001b57983 */ /* 0x001f680000300800 */
[----:B------:R0:W-:Y:S04]  /*e510*/  STL [R1+0x874], R183 ;  /* 0x000874b701007387 */ /* 0x0001e80000100800 */
[----:B0-----:R-:W5:Y:S01]  /*e520*/  LDL.LU R183, [R1+0x808] ;  /* 0x0008080001b77983 */ /* 0x001f620000300800 */
[----:B--2---:R-:W-:-:S05]  /*e530*/  IADD3 R185, P4, R185, R111, RZ ;  /* 0x0000006fb9b97210 */ /* 0x004fca0007f9e0ff */
[----:B------:R0:W-:Y:S01]  /*e540*/  STL [R1+0x848], R185 ;  /* 0x000848b901007387 */ /* 0x0001e20000100800 */
[----:B---3--:R-:W-:-:S03]  /*e550*/  IMAD.X R243, R243, 0x1, R110, P5 ;  /* 0x00000001f3f37824 */ /* 0x008fc600028e066e */
[----:B0-----:R-:W2:Y:S04]  /*e560*/  LDL.LU R185, [R1+0x82c] ;  /* 0x00082c0001b97983 */ /* 0x001ea80000300800 */
[----:B------:R0:W-:Y:S01]  /*e570*/  STL [R1+0x86c], R243 ;  /* 0x00086cf301007387 */ /* 0x0001e20000100800 */
[----:B----4-:R-:W-:-:S03]  /*e580*/  IADD3 R247, P5, R247, R111, RZ ;  /* 0x0000006ff7f77210 */ /* 0x010fc60007fbe0ff */
[----:B0-----:R-:W3:Y:S04]  /*e590*/  LDL.LU R243, [R1+0x800] ;  /* 0x0008000001f37983 */ /* 0x001ee80000300800 */
[----:B------:R-:W4:Y:S04]  /*e5a0*/  LDL.LU R164, [R1+0x824] ;  /* 0x0008240001a47983 */ /* 0x000f280000300800 */
[----:B------:R-:W4:Y:S04]  /*e5b0*/  LDL.LU R136, [R1+0x7f8] ;  /* 0x0007f80001887983 */ /* 0x000f280000300800 */
[----:B------:R0:W-:Y:S01]  /*e5c0*/  STL [R1+0x840], R247 ;  /* 0x000840f701007387 */ /* 0x0001e20000100800 */
[----:B-----5:R-:W-:-:S03]  /*e5d0*/  IMAD.X R249, R249, 0x1, R110, P6 ;  /* 0x00000001f9f97824 */ /* 0x020fc600030e066e */
[----:B0-----:R-:W5:Y:S04]  /*e5e0*/  LDL.LU R247, [R1+0x81c] ;  /* 0x00081c0001f77983 */ /* 0x001f680000300800 */
[----:B------:R0:W-:Y:S01]  /*e5f0*/  STL [R1+0x864], R249 ;  /* 0x000864f901007387 */ /* 0x0001e20000100800 */
[----:B------:R-:W-:-:S03]  /*e600*/  IADD3 R162, P6, R162, R111, RZ ;  /* 0x0000006fa2a27210 */ /* 0x000fc60007fde0ff */
[----:B0-----:R-:W5:Y:S04]  /*e610*/  LDL.LU R249, [R1+0x7f0] ;  /* 0x0007f00001f97983 */ /* 0x001f680000300800 */
[----:B------:R0:W-:Y:S01]  /*e620*/  STL [R1+0x838], R162 ;  /* 0x000838a201007387 */ /* 0x0001e20000100800 */
[----:B------:R-:W-:-:S03]  /*e630*/  IADD3.X R163, R163, R110, RZ, P1, !PT ;  /* 0x0000006ea3a37210 */ /* 0x000fc60000ffe4ff */
[----:B0-----:R-:W5:Y:S04]  /*e640*/  LDL.LU R162, [R1+0x814] ;  /* 0x0008140001a27983 */ /* 0x001f680000300800 */
[----:B------:R0:W-:Y:S01]  /*e650*/  STL [R1+0x85c], R163 ;  /* 0x00085ca301007387 */ /* 0x0001e20000100800 */
[----:B------:R-:W-:-:S03]  /*e660*/  IADD3 R245, P1, R245, R111, RZ ;  /* 0x0000006ff5f57210 */ /* 0x000fc60007f3e0ff */
[----:B0-----:R-:W5:Y:S01]  /*e670*/  LDL.LU R163, [R1+0x7e8] ;  /* 0x0007e80001a37983 */ /* 0x001f620000300800 */
[--C-:B------:R-:W-:Y:S01]  /*e680*/  IMAD.X R241, R241, 0x1, R110.reuse, P2 ;  /* 0x00000001f1f17824 */ /* 0x100fe200010e066e */
[----:B------:R-:W-:Y:S02]  /*e690*/  IADD3 R170, P2, R170, R111, RZ ;  /* 0x0000006faaaa7210 */ /* 0x000fe40007f5e0ff */
[----:B------:R0:W-:Y:S01]  /*e6a0*/  STL [R1+0x830], R245 ;  /* 0x000830f501007387 */ /* 0x0001e20000100800 */
[----:B------:R-:W-:-:S03]  /*e6b0*/  IMAD.X R168, R168, 0x1, R110, P3 ;  /* 0x00000001a8a87824 */ /* 0x000fc600018e066e */
[----:B0-----:R-:W5:Y:S01]  /*e6c0*/  LDL.LU R245, [R1+0x80c] ;  /* 0x00080c0001f57983 */ /* 0x001f620000300800 */
[----:B------:R-:W-:-:S03]  /*e6d0*/  IADD3 R135, P3, R135, R111, RZ ;  /* 0x0000006f87877210 */ /* 0x000fc60007f7e0ff */
[----:B------:R-:W-:Y:S04]  /*e6e0*/  STL [R1+0x854], R241 ;  /* 0x000854f101007387 */ /* 0x000fe80000100800 */
[----:B------:R0:W-:Y:S04]  /*e6f0*/  STL [R1+0x820], R135 ;  /* 0x0008208701007387 */ /* 0x0001e80000100800 */
[----:B------:R-:W-:Y:S04]  /*e700*/  STL [R1+0x828], R170 ;  /* 0x000828aa01007387 */ /* 0x000fe80000100800 */
[----:B0-----:R-:W5:Y:S01]  /*e710*/  LDL.LU R135, [R1+0x7e0] ;  /* 0x0007e00001877983 */ /* 0x001f620000300800 */
[----:B------:R-:W-:-:S03]  /*e720*/  IMAD.X R134, R134, 0x1, R110, P4 ;  /* 0x0000000186867824 */ /* 0x000fc600020e066e */
[----:B------:R-:W-:Y:S04]  /*e730*/  STL [R1+0x84c], R168 ;  /* 0x00084ca801007387 */ /* 0x000fe80000100800 */
[----:B------:R0:W-:Y:S01]  /*e740*/  STL [R1+0x844], R134 ;  /* 0x0008448601007387 */ /* 0x0001e20000100800 */
[----:B------:R-:W-:-:S03]  /*e750*/  IADD3 R133, P4, R133, R111, RZ ;  /* 0x0000006f85857210 */ /* 0x000fc60007f9e0ff */
[----:B0-----:R-:W5:Y:S01]  /*e760*/  LDL.LU R134, [R1+0x804] ;  /* 0x0008040001867983 */ /* 0x001f620000300800 */
[----:B------:R-:W-:-:S03]  /*e770*/  IMAD.X R166, R166, 0x1, R110, P5 ;  /* 0x00000001a6a67824 */ /* 0x000fc600028e066e */
[----:B------:R0:W-:Y:S04]  /*e780*/  STL [R1+0x818], R133 ;  /* 0x0008188501007387 */ /* 0x0001e80000100800 */
[----:B0-----:R-:W5:Y:S01]  /*e790*/  LDL.LU R133, [R1+0x7d8] ;  /* 0x0007d80001857983 */ /* 0x001f620000300800 */
[----:B------:R-:W-:-:S05]  /*e7a0*/  IADD3 R179, P5, R179, R111, RZ ;  /* 0x0000006fb3b37210 */ /* 0x000fca0007fbe0ff */
[----:B------:R0:W-:Y:S01]  /*e7b0*/  STL [R1+0x810], R179 ;  /* 0x000810b301007387 */ /* 0x0001e20000100800 */
[----:B------:R-:W-:-:S03]  /*e7c0*/  IMAD.X R181, R181, 0x1, R110, P6 ;  /* 0x00000001b5b57824 */ /* 0x000fc600030e066e */
[----:B0-----:R-:W5:Y:S04]  /*e7d0*/  LDL.LU R179, [R1+0x7fc] ;  /* 0x0007fc0001b37983 */ /* 0x001f680000300800 */
[----:B------:R-:W-:Y:S04]  /*e7e0*/  STL [R1+0x83c], R166 ;  /* 0x00083ca601007387 */ /* 0x000fe80000100800 */
[----:B------:R0:W-:Y:S01]  /*e7f0*/  STL [R1+0x834], R181 ;  /* 0x000834b501007387 */ /* 0x0001e20000100800 */
[----:B------:R-:W-:-:S03]  /*e800*/  IADD3 R183, P6, R183, R111, RZ ;  /* 0x0000006fb7b77210 */ /* 0x000fc60007fde0ff */
[----:B0-----:R-:W5:Y:S04]  /*e810*/  LDL.LU R181, [R1+0x7d0] ;  /* 0x0007d00001b57983 */ /* 0x001f680000300800 */
[----:B------:R0:W-:Y:S04]  /*e820*/  STL [R1+0x808], R183 ;  /* 0x000808b701007387 */ /* 0x0001e80000100800 */
[----:B0-----:R-:W5:Y:S01]  /*e830*/  LDL.LU R183, [R1+0x7f4] ;  /* 0x0007f40001b77983 */ /* 0x001f620000300800 */
[----:B--2---:R-:W-:-:S05]  /*e840*/  IMAD.X R185, R185, 0x1, R110, P1 ;  /* 0x00000001b9b97824 */ /* 0x004fca00008e066e */
[----:B------:R0:W-:Y:S01]  /*e850*/  STL [R1+0x82c], R185 ;  /* 0x00082cb901007387 */ /* 0x0001e20000100800 */
[----:B---3--:R-:W-:-:S03]  /*e860*/  IADD3 R243, P1, R243, R111, RZ ;  /* 0x0000006ff3f37210 */ /* 0x008fc60007f3e0ff */
[----:B0-----:R-:W2:Y:S01]  /*e870*/  LDL.LU R185, [R1+0x7c8] ;  /* 0x0007c80001b97983 */ /* 0x001ea20000300800 */
[----:B----4-:R-:W-:-:S03]  /*e880*/  IADD3.X R164, R164, R110, RZ, P2, !PT ;  /* 0x0000006ea4a47210 */ /* 0x010fc600017fe4ff */
[----:B------:R0:W-:Y:S01]  /*e890*/  STL [R1+0x800], R243 ;  /* 0x000800f301007387 */ /* 0x0001e20000100800 */
[----:B------:R-:W-:-:S03]  /*e8a0*/  IADD3 R136, P2, R136, R111, RZ ;  /* 0x0000006f88887210 */ /* 0x000fc60007f5e0ff */
[----:B0-----:R-:W3:Y:S01]  /*e8b0*/  LDL.LU R243, [R1+0x7ec] ;  /* 0x0007ec0001f37983 */ /* 0x001ee20000300800 */
[----:B-----5:R-:W-:-:S05]  /*e8c0*/  IMAD.X R247, R247, 0x1, R110, P3 ;  /* 0x00000001f7f77824 */ /* 0x020fca00018e066e */
[----:B------:R0:W-:Y:S04]  /*e8d0*/  STL [R1+0x81c], R247 ;  /* 0x00081cf701007387 */ /* 0x0001e80000100800 */
[----:B------:R-:W-:Y:S01]  /*e8e0*/  STL [R1+0x824], R164 ;  /* 0x000824a401007387 */ /* 0x000fe20000100800 */
[----:B------:R-:W-:-:S03]  /*e8f0*/  IADD3 R249, P3, R249, R111, RZ ;  /* 0x0000006ff9f97210 */ /* 0x000fc60007f7e0ff */
[----:B0-----:R-:W4:Y:S04]  /*e900*/  LDL.LU R247, [R1+0x7c0] ;  /* 0x0007c00001f77983 */ /* 0x001f280000300800 */
[----:B------:R-:W-:Y:S04]  /*e910*/  STL [R1+0x7f8], R136 ;  /* 0x0007f88801007387 */ /* 0x000fe80000100800 */
[----:B------:R0:W-:Y:S01]  /*e920*/  STL [R1+0x7f0], R249 ;  /* 0x0007f0f901007387 */ /* 0x0001e20000100800 */
[----:B------:R-:W-:-:S03]  /*e930*/  IMAD.X R162, R162, 0x1, R110, P4 ;  /* 0x00000001a2a27824 */ /* 0x000fc600020e066e */
[----:B0-----:R-:W5:Y:S04]  /*e940*/  LDL.LU R249, [R1+0x7e4] ;  /* 0x0007e40001f97983 */ /* 0x001f680000300800 */
[----:B------:R0:W-:Y:S01]  /*e950*/  STL [R1+0x814], R162 ;  /* 0x000814a201007387 */ /* 0x0001e20000100800 */
[----:B------:R-:W-:-:S03]  /*e960*/  IADD3 R163, P4, R163, R111, RZ ;  /* 0x0000006fa3a37210 */ /* 0x000fc60007f9e0ff */
[----:B0-----:R-:W5:Y:S04]  /*e970*/  LDL.LU R162, [R1+0x7b8] ;  /* 0x0007b80001a27983 */ /* 0x001f680000300800 */
[----:B------:R0:W-:Y:S01]  /*e980*/  STL [R1+0x7e8], R163 ;  /* 0x0007e8a301007387 */ /* 0x0001e20000100800 */
[----:B------:R-:W-:-:S03]  /*e990*/  IMAD.X R245, R245, 0x1, R110, P5 ;  /* 0x00000001f5f57824 */ /* 0x000fc600028e066e */
[----:B0-----:R-:W5:Y:S04]  /*e9a0*/  LDL.LU R163, [R1+0x7dc] ;  /* 0x0007dc0001a37983 */ /* 0x001f680000300800 */
[----:B------:R-:W5:Y:S04]  /*e9b0*/  LDL.LU R241, [R1+0x7b0] ;  /* 0x0007b00001f17983 */ /* 0x000f680000300800 */
[----:B------:R-:W5:Y:S04]  /*e9c0*/  LDL.LU R170, [R1+0x7d4] ;  /* 0x0007d40001aa7983 */ /* 0x000f680000300800 */
[----:B------:R-:W5:Y:S04]  /*e9d0*/  LDL.LU R168, [R1+0x7a8] ;  /* 0x0007a80001a87983 */ /* 0x000f680000300800 */
[----:B------:R0:W-:Y:S01]  /*e9e0*/  STL [R1+0x80c], R245 ;  /* 0x00080cf501007387 */ /* 0x0001e20000100800 */
[----:B------:R-:W-:-:S03]  /*e9f0*/  IADD3 R135, P5, R135, R111, RZ ;  /* 0x0000006f87877210 */ /* 0x000fc60007fbe0ff */
[----:B0-----:R-:W5:Y:S04]  /*ea00*/  LDL.LU R245, [R1+0x7cc] ;  /* 0x0007cc0001f57983 */ /* 0x001f680000300800 */
[----:B------:R0:W-:Y:S04]  /*ea10*/  STL [R1+0x7e0], R135 ;  /* 0x0007e08701007387 */ /* 0x0001e80000100800 */
[----:B0-----:R-:W5:Y:S01]  /*ea20*/  LDL.LU R135, [R1+0x7a0] ;  /* 0x0007a00001877983 */ /* 0x001f620000300800 */
[----:B------:R-:W-:-:S05]  /*ea30*/  IMAD.X R134, R134, 0x1, R110, P6 ;  /* 0x0000000186867824 */ /* 0x000fca00030e066e */
[----:B------:R0:W-:Y:S01]  /*ea40*/  STL [R1+0x804], R134 ;  /* 0x0008048601007387 */ /* 0x0001e20000100800 */
[----:B------:R-:W-:-:S03]  /*ea50*/  IADD3 R133, P6, R133, R111, RZ ;  /* 0x0000006f85857210 */ /* 0x000fc60007fde0ff */
[----:B0-----:R-:W5:Y:S04]  /*ea60*/  LDL.LU R134, [R1+0x7c4] ;  /* 0x0007c40001867983 */ /* 0x001f680000300800 */
[----:B------:R-:W5:Y:S01]  /*ea70*/  LDL.LU R166, [R1+0x798] ;  /* 0x0007980001a67983 */ /* 0x000f620000300800 */
[----:B------:R-:W-:-:S03]  /*ea80*/  IMAD.X R179, R179, 0x1, R110, P1 ;  /* 0x00000001b3b37824 */ /* 0x000fc600008e066e */
[----:B------:R0:W-:Y:S04]  /*ea90*/  STL [R1+0x7d8], R133 ;  /* 0x0007d88501007387 */ /* 0x0001e80000100800 */
[----:B0-----:R-:W5:Y:S04]  /*eaa0*/  LDL.LU R133, [R1+0x7bc] ;  /* 0x0007bc0001857983 */ /* 0x001f680000300800 */
[----:B------:R0:W-:Y:S01]  /*eab0*/  STL [R1+0x7fc], R179 ;  /* 0x0007fcb301007387 */ /* 0x0001e20000100800 */
[----:B------:R-:W-:-:S03]  /*eac0*/  IADD3 R181, P1, R181, R111, RZ ;  /* 0x0000006fb5b57210 */ /* 0x000fc60007f3e0ff */
[----:B0-----:R-:W5:Y:S04]  /*ead0*/  LDL.LU R179, [R1+0x790] ;  /* 0x0007900001b37983 */ /* 0x001f680000300800 */
[----:B------:R0:W-:Y:S01]  /*eae0*/  STL [R1+0x7d0], R181 ;  /* 0x0007d0b501007387 */ /* 0x0001e20000100800 */
[----:B------:R-:W-:-:S03]  /*eaf0*/  IMAD.X R183, R183, 0x1, R110, P2 ;  /* 0x00000001b7b77824 */ /* 0x000fc600010e066e */
[----:B0-----:R-:W5:Y:S04]  /*eb00*/  LDL.LU R181, [R1+0x7b4] ;  /* 0x0007b40001b57983 */ /* 0x001f680000300800 */
[----:B------:R0:W-:Y:S04]  /*eb10*/  STL [R1+0x7f4], R183 ;  /* 0x0007f4b701007387 */ /* 0x0001e80000100800 */
[----:B0-----:R-:W5:Y:S01]  /*eb20*/  LDL.LU R183, [R1+0x788] ;  /* 0x0007880001b77983 */ /* 0x001f620000300800 */
[----:B--2---:R-:W-:-:S05]  /*eb30*/  IADD3 R185, P2, R185, R111, RZ ;  /* 0x0000006fb9b97210 */ /* 0x004fca0007f5e0ff */
[----:B------:R0:W-:Y:S01]  /*eb40*/  STL [R1+0x7c8], R185 ;  /* 0x0007c8b901007387 */ /* 0x0001e20000100800 */
[----:B---3--:R-:W-:-:S03]  /*eb50*/  IADD3.X R243, R243, R110, RZ, P3, !PT ;  /* 0x0000006ef3f37210 */ /* 0x008fc60001ffe4ff */
[----:B0-----:R-:W2:Y:S04]  /*eb60*/  LDL.LU R185, [R1+0x7ac] ;  /* 0x0007ac0001b97983 */ /* 0x001ea80000300800 */
[----:B------:R-:W3:Y:S04]  /*eb70*/  LDL.LU R164, [R1+0x780] ;  /* 0x0007800001a47983 */ /* 0x000ee80000300800 */
[----:B------:R-:W3:Y:S04]  /*eb80*/  LDL.LU R136, [R1+0x7a4] ;  /* 0x0007a40001887983 */ /* 0x000ee80000300800 */
[----:B------:R0:W-:Y:S01]  /*eb90*/  STL [R1+0x7ec], R243 ;  /* 0x0007ecf301007387 */ /* 0x0001e20000100800 */
[----:B----4-:R-:W-:-:S03]  /*eba0*/  IADD3 R247, P3, R247, R111, RZ ;  /* 0x0000006ff7f77210 */ /* 0x010fc60007f7e0ff */
[----:B0-----:R-:W4:Y:S04]  /*ebb0*/  LDL.LU R243, [R1+0x778] ;  /* 0x0007780001f37983 */ /* 0x001f280000300800 */
[----:B------:R0:W-:Y:S04]  /*ebc0*/  STL [R1+0x7c0], R247 ;  /* 0x0007c0f701007387 */ /* 0x0001e80000100800 */
[----:B0-----:R-:W4:Y:S01]  /*ebd0*/  LDL.LU R247, [R1+0x79c] ;  /* 0x00079c0001f77983 */ /* 0x001f220000300800 */
[----:B-----5:R-:W-:-:S05]  /*ebe0*/  IMAD.X R249, R249, 0x1, R110, P4 ;  /* 0x00000001f9f97824 */ /* 0x020fca00020e066e */
[----:B------:R0:W-:Y:S01]  /*ebf0*/  STL [R1+0x7e4], R249 ;  /* 0x0007e4f901007387 */ /* 0x0001e20000100800 */
[----:B------:R-:W-:-:S03]  /*ec00*/  IADD3 R162, P4, R162, R111, RZ ;  /* 0x0000006fa2a27210 */ /* 0x000fc60007f9e0ff */
[----:B0-----:R-:W5:Y:S04]  /*ec10*/  LDL.LU R249, [R1+0x770] ;  /* 0x0007700001f97983 */ /* 0x001f680000300800 */
[----:B------:R0:W-:Y:S01]  /*ec20*/  STL [R1+0x7b8], R162 ;  /* 0x0007b8a201007387 */ /* 0x0001e20000100800 */
[----:B------:R-:W-:-:S03]  /*ec30*/  IMAD.X R163, R163, 0x1, R110, P5 ;  /* 0x00000001a3a37824 */ /* 0x000fc600028e066e */
[----:B0-----:R-:W5:Y:S01]  /*ec40*/  LDL.LU R162, [R1+0x794] ;  /* 0x0007940001a27983 */ /* 0x001f620000300800 */
[----:B------:R-:W-:-:S03]  /*ec50*/  IADD3 R241, P5, R241, R111, RZ ;  /* 0x0000006ff1f17210 */ /* 0x000fc60007fbe0ff */
[----:B------:R0:W-:Y:S01]  /*ec60*/  STL [R1+0x7dc], R163 ;  /* 0x0007dca301007387 */ /* 0x0001e20000100800 */
[--C-:B------:R-:W-:Y:S01]  /*ec70*/  IMAD.X R170, R170, 0x1, R110.reuse, P6 ;  /* 0x00000001aaaa7824 */ /* 0x100fe200030e066e */
[----:B------:R-:W-:Y:S02]  /*ec80*/  IADD3 R168, P6, R168, R111, RZ ;  /* 0x0000006fa8a87210 */ /* 0x000fe40007fde0ff */
[----:B0-----:R-:W5:Y:S04]  /*ec90*/  LDL.LU R163, [R1+0x768] ;  /* 0x0007680001a37983 */ /* 0x001f680000300800 */
[----:B------:R-:W-:Y:S01]  /*eca0*/  STL [R1+0x7b0], R241 ;  /* 0x0007b0f101007387 */ /* 0x000fe20000100800 */
[----:B------:R-:W-:-:S05]  /*ecb0*/  IMAD.X R245, R245, 0x1, R110, P1 ;  /* 0x00000001f5f57824 */ /* 0x000fca00008e066e */
[----:B------:R0:W-:Y:S04]  /*ecc0*/  STL [R1+0x7cc], R245 ;  /* 0x0007ccf501007387 */ /* 0x0001e80000100800 */
[----:B------:R-:W-:Y:S01]  /*ecd0*/  STL [R1+0x7d4], R170 ;  /* 0x0007d4aa01007387 */ /* 0x000fe20000100800 */
[----:B------:R-:W-:-:S03]  /*ece0*/  IADD3 R135, P1, R135, R111, RZ ;  /* 0x0000006f87877210 */ /* 0x000fc60007f3e0ff */
[----:B0-----:R-:W5:Y:S04]  /*ecf0*/  LDL.LU R245, [R1+0x78c] ;  /* 0x00078c0001f57983 */ /* 0x001f680000300800 */
[----:B------:R-:W-:Y:S04]  /*ed00*/  STL [R1+0x7a8], R168 ;  /* 0x0007a8a801007387 */ /* 0x000fe80000100800 */
[----:B------:R0:W-:Y:S04]  /*ed10*/  STL [R1+0x7a0], R135 ;  /* 0x0007a08701007387 */ /* 0x0001e80000100800 */
[----:B0-----:R-:W5:Y:S01]  /*ed20*/  LDL.LU R135, [R1+0x760] ;  /* 0x0007600001877983 */ /* 0x001f620000300800 */
[----:B------:R-:W-:Y:S01]  /*ed30*/  IMAD.X R134, R134, 0x1, R110, P2 ;  /* 0x0000000186867824 */ /* 0x000fe200010e066e */
[----:B------:R-:W-:-:S04]  /*ed40*/  IADD3 R166, P2, R166, R111, RZ ;  /* 0x0000006fa6a67210 */ /* 0x000fc80007f5e0ff */
[----:B------:R0:W-:Y:S04]  /*ed50*/  STL [R1+0x7c4], R134 ;  /* 0x0007c48601007387 */ /* 0x0001e80000100800 */
[----:B0-----:R-:W5:Y:S01]  /*ed60*/  LDL.LU R134, [R1+0x784] ;  /* 0x0007840001867983 */ /* 0x001f620000300800 */
[----:B------:R-:W-:-:S05]  /*ed70*/  IMAD.X R133, R133, 0x1, R110, P3 ;  /* 0x0000000185857824 */ /* 0x000fca00018e066e */
[----:B------:R0:W-:Y:S01]  /*ed80*/  STL [R1+0x7bc], R133 ;  /* 0x0007bc8501007387 */ /* 0x0001e20000100800 */
[----:B------:R-:W-:-:S03]  /*ed90*/  IADD3 R179, P3, R179, R111, RZ ;  /* 0x0000006fb3b37210 */ /* 0x000fc60007f7e0ff */
[----:B0-----:R-:W5:Y:S04]  /*eda0*/  LDL.LU R133, [R1+0x758] ;  /* 0x0007580001857983 */ /* 0x001f680000300800 */
[----:B------:R-:W-:Y:S04]  /*edb0*/  STL [R1+0x798], R166 ;  /* 0x000798a601007387 */ /* 0x000fe80000100800 */
[----:B------:R0:W-:Y:S01]  /*edc0*/  STL [R1+0x790], R179 ;  /* 0x000790b301007387 */ /* 0x0001e20000100800 */
[----:B------:R-:W-:-:S03]  /*edd0*/  IADD3.X R181, R181, R110, RZ, P4, !PT ;  /* 0x0000006eb5b57210 */ /* 0x000fc600027fe4ff */
[----:B0-----:R-:W5:Y:S04]  /*ede0*/  LDL.LU R179, [R1+0x77c] ;  /* 0x00077c0001b37983 */ /* 0x001f680000300800 */
[----:B------:R0:W-:Y:S01]  /*edf0*/  STL [R1+0x7b4], R181 ;  /* 0x0007b4b501007387 */ /* 0x0001e20000100800 */
[----:B------:R-:W-:-:S03]  /*ee00*/  IADD3 R183, P4, R183, R111, RZ ;  /* 0x0000006fb7b77210 */ /* 0x000fc60007f9e0ff */
[----:B0-----:R-:W5:Y:S04]  /*ee10*/  LDL.LU R181, [R1+0x750] ;  /* 0x0007500001b57983 */ /* 0x001f680000300800 */
[----:B------:R0:W-:Y:S04]  /*ee20*/  STL [R1+0x788], R183 ;  /* 0x000788b701007387 */ /* 0x0001e80000100800 */
[----:B0-----:R-:W5:Y:S01]  /*ee30*/  LDL.LU R183, [R1+0x774] ;  /* 0x0007740001b77983 */ /* 0x001f620000300800 */
[----:B--2---:R-:W-:Y:S01]  /*ee40*/  IMAD.X R185, R185, 0x1, R110, P5 ;  /* 0x00000001b9b97824 */ /* 0x004fe200028e066e */
[----:B---3--:R-:W-:-:S04]  /*ee50*/  IADD3 R164, P5, R164, R111, RZ ;  /* 0x0000006fa4a47210 */ /* 0x008fc80007fbe0ff */
[----:B------:R0:W-:Y:S01]  /*ee60*/  STL [R1+0x7ac], R185 ;  /* 0x0007acb901007387 */ /* 0x0001e20000100800 */
[----:B------:R-:W-:-:S03]  /*ee70*/  IMAD.X R136, R136, 0x1, R110, P6 ;  /* 0x0000000188887824 */ /* 0x000fc600030e066e */
[----:B0-----:R-:W2:Y:S01]  /*ee80*/  LDL.LU R185, [R1+0x748] ;  /* 0x0007480001b97983 */ /* 0x001ea20000300800 */
[----:B----4-:R-:W-:-:S05]  /*ee90*/  IADD3 R243, P6, R243, R111, RZ ;  /* 0x0000006ff3f37210 */ /* 0x010fca0007fde0ff */
[----:B------:R0:W-:Y:S04]  /*eea0*/  STL [R1+0x778], R243 ;  /* 0x000778f301007387 */ /* 0x0001e80000100800 */
[----:B------:R-:W-:Y:S01]  /*eeb0*/  STL [R1+0x780], R164 ;  /* 0x000780a401007387 */ /* 0x000fe20000100800 */
[----:B------:R-:W-:-:S03]  /*eec0*/  IMAD.X R247, R247, 0x1, R110, P1 ;  /* 0x00000001f7f77824 */ /* 0x000fc600008e066e */
[----:B0-----:R-:W3:Y:S04]  /*eed0*/  LDL.LU R243, [R1+0x76c] ;  /* 0x00076c0001f37983 */ /* 0x001ee80000300800 */
[----:B------:R-:W-:Y:S04]  /*eee0*/  STL [R1+0x7a4], R136 ;  /* 0x0007a48801007387 */ /* 0x000fe80000100800 */
[----:B------:R0:W-:Y:S01]  /*eef0*/  STL [R1+0x79c], R247 ;  /* 0x00079cf701007387 */ /* 0x0001e20000100800 */
[----:B-----5:R-:W-:-:S03]  /*ef00*/  IADD3 R249, P1, R249, R111, RZ ;  /* 0x0000006ff9f97210 */ /* 0x020fc60007f3e0ff */
[----:B0-----:R-:W4:Y:S04]  /*ef10*/  LDL.LU R247, [R1+0x740] ;  /* 0x0007400001f77983 */ /* 0x001f280000300800 */
[----:B------:R0:W-:Y:S01]  /*ef20*/  STL [R1+0x770], R249 ;  /* 0x000770f901007387 */ /* 0x0001e20000100800 */
[----:B------:R-:W-:-:S03]  /*ef30*/  IMAD.X R162, R162, 0x1, R110, P2 ;  /* 0x00000001a2a27824 */ /* 0x000fc600010e066e */
[----:B0-----:R-:W5:Y:S04]  /*ef40*/  LDL.LU R249, [R1+0x764] ;  /* 0x0007640001f97983 */ /* 0x001f680000300800 */
[----:B------:R0:W-:Y:S01]  /*ef50*/  STL [R1+0x794], R162 ;  /* 0x000794a201007387 */ /* 0x0001e20000100800 */
[----:B------:R-:W-:-:S03]  /*ef60*/  IADD3 R163, P2, R163, R111, RZ ;  /* 0x0000006fa3a37210 */ /* 0x000fc60007f5e0ff */
[----:B0-----:R-:W5:Y:S04]  /*ef70*/  LDL.LU R162, [R1+0x738] ;  /* 0x0007380001a27983 */ /* 0x001f680000300800 */
[----:B------:R-:W5:Y:S04]  /*ef80*/  LDL.LU R241, [R1+0x75c] ;  /* 0x00075c0001f17983 */ /* 0x000f680000300800 */
[----:B------:R-:W5:Y:S04]  /*ef90*/  LDL.LU R170, [R1+0x730] ;  /* 0x0007300001aa7983 */ /* 0x000f680000300800 */
[----:B------:R-:W5:Y:S04]  /*efa0*/  LDL.LU R168, [R1+0x754] ;  /* 0x0007540001a87983 */ /* 0x000f680000300800 */
[----:B------:R0:W-:Y:S01]  /*efb0*/  STL [R1+0x768], R163 ;  /* 0x000768a301007387 */ /* 0x0001e20000100800 */
[----:B------:R-:W-:-:S03]  /*efc0*/  IMAD.X R245, R245, 0x1, R110, P3 ;  /* 0x00000001f5f57824 */ /* 0x000fc600018e066e */
[----:B0-----:R-:W5:Y:S04]  /*efd0*/  LDL.LU R163, [R1+0x728] ;  /* 0x0007280001a37983 */ /* 0x001f680000300800 */
[----:B------:R0:W-:Y:S04]  /*efe0*/  STL [R1+0x78c], R245 ;  /* 0x00078cf501007387 */ /* 0x0001e80000100800 */
[----:B0-----:R-:W5:Y:S01]  /*eff0*/  LDL.LU R245, [R1+0x74c] ;  /* 0x00074c0001f57983 */ /* 0x001f620000300800 */
[----:B------:R-:W-:-:S05]  /*f000*/  IADD3 R135, P3, R135, R111, RZ ;  /* 0x0000006f87877210 */ /* 0x000fca0007f7e0ff */
[----:B------:R0:W-:Y:S04]  /*f010*/  STL [R1+0x760], R135 ;  /* 0x0007608701007387 */ /* 0x0001e80000100800 */
[----:B0-----:R-:W5:Y:S01]  /*f020*/  LDL.LU R135, [R1+0x720] ;  /* 0x0007200001877983 */ /* 0x001f620000300800 */
[----:B------:R-:W-:-:S03]  /*f030*/  IMAD.X R134, R134, 0x1, R110, P4 ;  /* 0x0000000186867824 */ /* 0x000fc600020e066e */
[----:B------:R-:W5:Y:S04]  /*f040*/  LDL.LU R166, [R1+0x744] ;  /* 0x0007440001a67983 */ /* 0x000f680000300800 */
[----:B------:R0:W-:Y:S01]  /*f050*/  STL [R1+0x784], R134 ;  /* 0x0007848601007387 */ /* 0x0001e20000100800 */
[----:B------:R-:W-:-:S03]  /*f060*/  IADD3 R133, P4, R133, R111, RZ ;  /* 0x0000006f85857210 */ /* 0x000fc60007f9e0ff */
[----:B0-----:R-:W5:Y:S04]  /*f070*/  LDL.LU R134, [R1+0x718] ;  /* 0x0007180001867983 */ /* 0x001f680000300800 */
[----:B------:R0:W-:Y:S04]  /*f080*/  STL [R1+0x758], R133 ;  /* 0x0007588501007387 */ /* 0x0001e80000100800 */
[----:B0-----:R-:W5:Y:S01]  /*f090*/  LDL.LU R133, [R1+0x73c] ;  /* 0x00073c0001857983 */ /* 0x001f620000300800 */
[----:B------:R-:W-:-:S05]  /*f0a0*/  IADD3.X R179, R179, R110, RZ, P5, !PT ;  /* 0x0000006eb3b37210 */ /* 0x000fca0002ffe4ff */
[----:B------:R0:W-:Y:S01]  /*f0b0*/  STL [R1+0x77c], R179 ;  /* 0x00077cb301007387 */ /* 0x0001e20000100800 */
[----:B------:R-:W-:-:S03]  /*f0c0*/  IADD3 R181, P5, R181, R111, RZ ;  /* 0x0000006fb5b57210 */ /* 0x000fc60007fbe0ff */
[----:B0-----:R-:W5:Y:S04]  /*f0d0*/  LDL.LU R179, [R1+0x710] ;  /* 0x0007100001b37983 */ /* 0x001f680000300800 */
[----:B------:R0:W-:Y:S01]  /*f0e0*/  STL [R1+0x750], R181 ;  /* 0x000750b501007387 */ /* 0x0001e20000100800 */
[----:B------:R-:W-:-:S03]  /*f0f0*/  IMAD.X R183, R183, 0x1, R110, P6 ;  /* 0x00000001b7b77824 */ /* 0x000fc600030e066e */
[----:B0-----:R-:W5:Y:S04]  /*f100*/  LDL.LU R181, [R1+0x734] ;  /* 0x0007340001b57983 */ /* 0x001f680000300800 */
[----:B------:R0:W-:Y:S04]  /*f110*/  STL [R1+0x774], R183 ;  /* 0x000774b701007387 */ /* 0x0001e80000100800 */
[----:B0-----:R-:W5:Y:S04]  /*f120*/  LDL.LU R183, [R1+0x708] ;  /* 0x0007080001b77983 */ /* 0x001f680000300800 */
[----:B------:R-:W5:Y:S04]  /*f130*/  LDL.LU R164, [R1+0x72c] ;  /* 0x00072c0001a47983 */ /* 0x000f680000300800 */
[----:B------:R-:W5:Y:S01]  /*f140*/  LDL.LU R136, [R1+0x700] ;  /* 0x0007000001887983 */ /* 0x000f620000300800 */
[----:B--2---:R-:W-:-:S05]  /*f150*/  IADD3 R185, P6, R185, R111, RZ ;  /* 0x0000006fb9b97210 */ /* 0x004fca0007fde0ff */
[----:B------:R0:W-:Y:S04]  /*f160*/  STL [R1+0x748], R185 ;  /* 0x000748b901007387 */ /* 0x0001e80000100800 */
[----:B0-----:R-:W2:Y:S01]  /*f170*/  LDL.LU R185, [R1+0x724] ;  /* 0x0007240001b97983 */ /* 0x001ea20000300800 */
[----:B---3--:R-:W-:-:S05]  /*f180*/  IMAD.X R243, R243, 0x1, R110, P1 ;  /* 0x00000001f3f37824 */ /* 0x008fca00008e066e */
[----:B------:R0:W-:Y:S04]  /*f190*/  STL [R1+0x76c], R243 ;  /* 0x00076cf301007387 */ /* 0x0001e80000100800 */
[----:B0-----:R-:W3:Y:S01]  /*f1a0*/  LDL.LU R243, [R1+0x6f8] ;  /* 0x0006f80001f37983 */ /* 0x001ee20000300800 */
[----:B----4-:R-:W-:-:S05]  /*f1b0*/  IADD3 R247, P1, R247, R111, RZ ;  /* 0x0000006ff7f77210 */ /* 0x010fca0007f3e0ff */
[----:B------:R0:W-:Y:S01]  /*f1c0*/  STL [R1+0x740], R247 ;  /* 0x000740f701007387 */ /* 0x0001e20000100800 */
[----:B-----5:R-:W-:-:S03]  /*f1d0*/  IMAD.X R249, R249, 0x1, R110, P2 ;  /* 0x00000001f9f97824 */ /* 0x020fc600010e066e */
[----:B0-----:R-:W4:Y:S04]  /*f1e0*/  LDL.LU R247, [R1+0x71c] ;  /* 0x00071c0001f77983 */ /* 0x001f280000300800 */
[----:B------:R0:W-:Y:S01]  /*f1f0*/  STL [R1+0x764], R249 ;  /* 0x000764f901007387 */ /* 0x0001e20000100800 */
[----:B------:R-:W-:-:S03]  /*f200*/  IADD3 R162, P2, R162, R111, RZ ;  /* 0x0000006fa2a27210 */ /* 0x000fc60007f5e0ff */
[----:B0-----:R-:W5:Y:S01]  /*f210*/  LDL.LU R249, [R1+0x6f0] ;  /* 0x0006f00001f97983 */ /* 0x001f620000300800 */
[----:B------:R-:W-:-:S03]  /*f220*/  IMAD.X R241, R241, 0x1, R110, P3 ;  /* 0x00000001f1f17824 */ /* 0x000fc600018e066e */
[----:B------:R0:W-:Y:S01]  /*f230*/  STL [R1+0x738], R162 ;  /* 0x000738a201007387 */ /* 0x0001e20000100800 */
[-C--:B------:R-:W-:Y:S01]  /*f240*/  IADD3 R170, P3, R170, R111.reuse, RZ ;  /* 0x0000006faaaa7210 */ /* 0x080fe20007f7e0ff */
[----:B------:R-:W-:Y:S02]  /*f250*/  IMAD.X R168, R168, 0x1, R110, P4 ;  /* 0x00000001a8a87824 */ /* 0x000fe400020e066e */
[----:B0-----:R-:W5:Y:S04]  /*f260*/  LDL.LU R162, [R1+0x714] ;  /* 0x0007140001a27983 */ /* 0x001f680000300800 */
[----:B------:R-:W-:Y:S01]  /*f270*/  STL [R1+0x75c], R241 ;  /* 0x00075cf101007387 */ /* 0x000fe20000100800 */
[----:B------:R-:W-:-:S05]  /*f280*/  IADD3 R163, P4, R163, R111, RZ ;  /* 0x0000006fa3a37210 */ /* 0x000fca0007f9e0ff */
[----:B------:R0:W-:Y:S04]  /*f290*/  STL [R1+0x728], R163 ;  /* 0x000728a301007387 */ /* 0x0001e80000100800 */
[----:B------:R-:W-:Y:S01]  /*f2a0*/  STL [R1+0x730], R170 ;  /* 0x000730aa01007387 */ /* 0x000fe20000100800 */
        /* <DEDUP_REMOVED lines=8> */
[----:B------:R-:W-:Y:S02]  /*f330*/  IADD3.X R166, R166, R110, RZ, P6, !PT ;  /* 0x0000006ea6a67210 */ /* 0x000fe400037fe4ff */
        /* <DEDUP_REMOVED lines=8> */
[----:B------:R0:W-:Y:S01]  /*f3c0*/  STL [R1+0x710], R179 ;  /* 0x000710b301007387 */ /* 0x0001e20000100800 */
[----:B------:R-:W-:-:S03]  /*f3d0*/  IMAD.X R181, R181, 0x1, R110, P2 ;  /* 0x00000001b5b57824 */ /* 0x000fc600010e066e */
[----:B0-----:R-:W5:Y:S04]  /*f3e0*/  LDL.LU R179, [R1+0x6fc] ;  /* 0x0006fc0001b37983 */ /* 0x001f680000300800 */
[----:B------:R0:W-:Y:S01]  /*f3f0*/  STL [R1+0x734], R181 ;  /* 0x000734b501007387 */ /* 0x0001e20000100800 */
[----:B------:R-:W-:-:S03]  /*f400*/  IADD3 R183, P2, R183, R111, RZ ;  /* 0x0000006fb7b77210 */ /* 0x000fc60007f5e0ff */
[----:B0-----:R-:W5:Y:S01]  /*f410*/  LDL.LU R181, [R1+0x6d0] ;  /* 0x0006d00001b57983 */ /* 0x001f620000300800 */
[----:B------:R-:W-:-:S03]  /*f420*/  IMAD.X R164, R164, 0x1, R110, P3 ;  /* 0x00000001a4a47824 */ /* 0x000fc600018e066e */
[----:B------:R0:W-:Y:S01]  /*f430*/  STL [R1+0x708], R183 ;  /* 0x000708b701007387 */ /* 0x0001e20000100800 */
[----:B------:R-:W-:-:S03]  /*f440*/  IADD3 R136, P3, R136, R111, RZ ;  /* 0x0000006f88887210 */ /* 0x000fc60007f7e0ff */
[----:B0-----:R-:W5:Y:S01]  /*f450*/  LDL.LU R183, [R1+0x6f4] ;  /* 0x0006f40001b77983 */ /* 0x001f620000300800 */
[----:B--2---:R-:W-:-:S05]  /*f460*/  IMAD.X R185, R185, 0x1, R110, P4 ;  /* 0x00000001b9b97824 */ /* 0x004fca00020e066e */
[----:B------:R0:W-:Y:S04]  /*f470*/  STL [R1+0x724], R185 ;  /* 0x000724b901007387 */ /* 0x0001e80000100800 */
[----:B------:R-:W-:Y:S04]  /*f480*/  STL [R1+0x72c], R164 ;  /* 0x00072ca401007387 */ /* 0x000fe80000100800 */
[----:B0-----:R-:W2:Y:S01]  /*f490*/  LDL.LU R185, [R1+0x6c8] ;  /* 0x0006c80001b97983 */ /* 0x001ea20000300800 */
[----:B---3--:R-:W-:-:S03]  /*f4a0*/  IADD3 R243, P4, R243, R111, RZ ;  /* 0x0000006ff3f37210 */ /* 0x008fc60007f9e0ff */
[----:B------:R-:W-:Y:S04]  /*f4b0*/  STL [R1+0x700], R136 ;  /* 0x0007008801007387 */ /* 0x000fe80000100800 */
[----:B------:R0:W-:Y:S04]  /*f4c0*/  STL [R1+0x6f8], R243 ;  /* 0x0006f8f301007387 */ /* 0x0001e80000100800 */
[----:B0-----:R-:W3:Y:S01]  /*f4d0*/  LDL.LU R243, [R1+0x6ec] ;  /* 0x0006ec0001f37983 */ /* 0x001ee20000300800 */
[----:B----4-:R-:W-:-:S05]  /*f4e0*/  IMAD.X R247, R247, 0x1, R110, P5 ;  /* 0x00000001f7f77824 */ /* 0x010fca00028e066e */
[----:B------:R0:W-:Y:S01]  /*f4f0*/  STL [R1+0x71c], R247 ;  /* 0x00071cf701007387 */ /* 0x0001e20000100800 */
[----:B-----5:R-:W-:-:S03]  /*f500*/  IADD3 R249, P5, R249, R111, RZ ;  /* 0x0000006ff9f97210 */ /* 0x020fc60007fbe0ff */
[----:B0-----:R-:W4:Y:S04]  /*f510*/  LDL.LU R247, [R1+0x6c0] ;  /* 0x0006c00001f77983 */ /* 0x001f280000300800 */
        /* <DEDUP_REMOVED lines=15> */
[----:B------:R-:W5:Y:S04]  /*f610*/  LDL.LU R166, [R1+0x6a0] ;  /* 0x0006a00001a67983 */ /* 0x000f680000300800 */
[----:B------:R0:W-:Y:S04]  /*f620*/  STL [R1+0x6e0], R135 ;  /* 0x0006e08701007387 */ /* 0x0001e80000100800 */
[----:B0-----:R-:W5:Y:S01]  /*f630*/  LDL.LU R135, [R1+0x6c4] ;  /* 0x0006c40001877983 */ /* 0x001f620000300800 */
[----:B------:R-:W-:-:S05]  /*f640*/  IMAD.X R134, R134, 0x1, R110, P2 ;  /* 0x0000000186867824 */ /* 0x000fca00010e066e */
[----:B------:R0:W-:Y:S04]  /*f650*/  STL [R1+0x704], R134 ;  /* 0x0007048601007387 */ /* 0x0001e80000100800 */
[----:B0-----:R-:W5:Y:S01]  /*f660*/  LDL.LU R134, [R1+0x698] ;  /* 0x0006980001867983 */ /* 0x001f620000300800 */
[----:B------:R-:W-:-:S05]  /*f670*/  IADD3 R133, P2, R133, R111, RZ ;  /* 0x0000006f85857210 */ /* 0x000fca0007f5e0ff */
        /* <DEDUP_REMOVED lines=11> */
[----:B------:R0:W-:Y:S04]  /*f730*/  STL [R1+0x6f4], R183 ;  /* 0x0006f4b701007387 */ /* 0x0001e80000100800 */
[----:B0-----:R-:W5:Y:S01]  /*f740*/  LDL.LU R183, [R1+0x680] ;  /* 0x0006800001b77983 */ /* 0x001f620000300800 */
        /* <DEDUP_REMOVED lines=9> */
[----:B0-----:R-:W4:Y:S01]  /*f7e0*/  LDL.LU R247, [R1+0x69c] ;  /* 0x00069c0001f77983 */ /* 0x001f220000300800 */
[----:B------:R-:W-:-:S03]  /*f7f0*/  IADD3 R241, P6, R241, R111, RZ ;  /* 0x0000006ff1f17210 */ /* 0x000fc60007fde0ff */
[----:B------:R0:W-:Y:S01]  /*f800*/  STL [R1+0x6e4], R249 ;  /* 0x0006e4f901007387 */ /* 0x0001e20000100800 */
[----:B------:R-:W-:Y:S01]  /*f810*/  IMAD.X R170, R170, 0x1, R110, P1 ;  /* 0x00000001aaaa7824 */ /* 0x000fe200008e066e */
[----:B------:R-:W-:Y:S02]  /*f820*/  IADD3 R168, P1, R168, R111, RZ ;  /* 0x0000006fa8a87210 */ /* 0x000fe40007f3e0ff */
[----:B0-----:R-:W5:Y:S04]  /*f830*/  LDL.LU R249, [R1+0x670] ;  /* 0x0006700001f97983 */ /* 0x001f680000300800 */
[----:B------:R-:W-:Y:S01]  /*f840*/  STL [R1+0x6b8], R241 ;  /* 0x0006b8f101007387 */ /* 0x000fe20000100800 */
[----:B------:R-:W-:-:S05]  /*f850*/  IADD3.X R162, R162, R110, RZ, P2, !PT ;  /* 0x0000006ea2a27210 */ /* 0x000fca00017fe4ff */
[----:B------:R0:W-:Y:S04]  /*f860*/  STL [R1+0x6d4], R162 ;  /* 0x0006d4a201007387 */ /* 0x0001e80000100800 */
[----:B------:R-:W-:Y:S01]  /*f870*/  STL [R1+0x6dc], R170 ;  /* 0x0006dcaa01007387 */ /* 0x000fe20000100800 */
[----:B------:R-:W-:-:S03]  /*f880*/  IADD3 R163, P2, R163, R111, RZ ;  /* 0x0000006fa3a37210 */ /* 0x000fc60007f5e0ff */
[----:B0-----:R-:W5:Y:S04]  /*f890*/  LDL.LU R162, [R1+0x694] ;  /* 0x0006940001a27983 */ /* 0x001f680000300800 */
[----:B------:R-:W-:Y:S04]  /*f8a0*/  STL [R1+0x6b0], R168 ;  /* 0x0006b0a801007387 */ /* 0x000fe80000100800 */
[----:B------:R0:W-:Y:S01]  /*f8b0*/  STL [R1+0x6a8], R163 ;  /* 0x0006a8a301007387 */ /* 0x0001e20000100800 */
[----:B------:R-:W-:-:S03]  /*f8c0*/  IMAD.X R245, R245, 0x1, R110, P3 ;  /* 0x00000001f5f57824 */ /* 0x000fc600018e066e */
[----:B0-----:R-:W5:Y:S04]  /*f8d0*/  LDL.LU R163, [R1+0x668] ;  /* 0x0006680001a37983 */ /* 0x001f680000300800 */
[----:B------:R0:W-:Y:S04]  /*f8e0*/  STL [R1+0x6cc], R245 ;  /* 0x0006ccf501007387 */ /* 0x0001e80000100800 */
[----:B0-----:R-:W5:Y:S01]  /*f8f0*/  LDL.LU R245, [R1+0x68c] ;  /* 0x00068c0001f57983 */ /* 0x001f620000300800 */
[----:B------:R-:W-:-:S05]  /*f900*/  IMAD.X R135, R135, 0x1, R110, P4 ;  /* 0x0000000187877824 */ /* 0x000fca00020e066e */
[----:B------:R0:W-:Y:S04]  /*f910*/  STL [R1+0x6c4], R135 ;  /* 0x0006c48701007387 */ /* 0x0001e80000100800 */
[----:B0-----:R-:W5:Y:S01]  /*f920*/  LDL.LU R135, [R1+0x660] ;  /* 0x0006600001877983 */ /* 0x001f620000300800 */
[-C--:B------:R-:W-:Y:S02]  /*f930*/  IADD3 R166, P3, R166, R111.reuse, RZ ;  /* 0x0000006fa6a67210 */ /* 0x080fe40007f7e0ff */
[----:B------:R-:W-:-:S03]  /*f940*/  IADD3 R134, P4, R134, R111, RZ ;  /* 0x0000006f86867210 */ /* 0x000fc60007f9e0ff */
        /* <DEDUP_REMOVED lines=9> */
[----:B0-----:R-:W5:Y:S01]  /*f9e0*/  LDL.LU R179, [R1+0x67c] ;  /* 0x00067c0001b37983 */ /* 0x001f620000300800 */
[-C--:B------:R-:W-:Y:S01]  /*f9f0*/  IADD3 R164, P6, R164, R111.reuse, RZ ;  /* 0x0000006fa4a47210 */ /* 0x080fe20007fde0ff */
[----:B------:R-:W-:Y:S02]  /*fa00*/  IMAD.X R136, R136, 0x1, R110, P1 ;  /* 0x0000000188887824 */ /* 0x000fe400008e066e */
[----:B------:R0:W-:Y:S04]  /*fa10*/  STL [R1+0x6b4], R181 ;  /* 0x0006b4b501007387 */ /* 0x0001e80000100800 */
[----:B0-----:R-:W5:Y:S01]  /*fa20*/  LDL.LU R181, [R1+0x650] ;  /* 0x0006500001b57983 */ /* 0x001f620000300800 */
[----:B------:R-:W-:-:S05]  /*fa30*/  IADD3 R183, P1, R183, R111, RZ ;  /* 0x0000006fb7b77210 */ /* 0x000fca0007f3e0ff */
[----:B------:R0:W-:Y:S04]  /*fa40*/  STL [R1+0x680], R183 ;  /* 0x000680b701007387 */ /* 0x0001e80000100800 */
[----:B------:R-:W-:Y:S04]  /*fa50*/  STL [R1+0x688], R164 ;  /* 0x000688a401007387 */ /* 0x000fe80000100800 */
[----:B0-----:R-:W5:Y:S04]  /*fa60*/  LDL.LU R183, [R1+0x674] ;  /* 0x0006740001b77983 */ /* 0x001f680000300800 */
[----:B------:R-:W-:Y:S01]  /*fa70*/  STL [R1+0x6ac], R136 ;  /* 0x0006ac8801007387 */ /* 0x000fe20000100800 */
[----:B--2---:R-:W-:-:S05]  /*fa80*/  IMAD.X R185, R185, 0x1, R110, P2 ;  /* 0x00000001b9b97824 */ /* 0x004fca00010e066e */
[----:B------:R0:W-:Y:S04]  /*fa90*/  STL [R1+0x6a4], R185 ;  /* 0x0006a4b901007387 */ /* 0x0001e80000100800 */
[----:B0-----:R-:W2:Y:S01]  /*faa0*/  LDL.LU R185, [R1+0x648] ;  /* 0x0006480001b97983 */ /* 0x001ea20000300800 */
[----:B---3--:R-:W-:-:S05]  /*fab0*/  IADD3 R243, P2, R243, R111, RZ ;  /* 0x0000006ff3f37210 */ /* 0x008fca0007f5e0ff */
[----:B------:R0:W-:Y:S04]  /*fac0*/  STL [R1+0x678], R243 ;  /* 0x000678f301007387 */ /* 0x0001e80000100800 */
[----:B0-----:R-:W3:Y:S01]  /*fad0*/  LDL.LU R243, [R1+0x66c] ;  /* 0x00066c0001f37983 */ /* 0x001ee20000300800 */
[----:B----4-:R-:W-:-:S05]  /*fae0*/  IADD3.X R247, R247, R110, RZ, P3, !PT ;  /* 0x0000006ef7f77210 */ /* 0x010fca0001ffe4ff */
[----:B------:R0:W-:Y:S01]  /*faf0*/  STL [R1+0x69c], R247 ;  /* 0x00069cf701007387 */ /* 0x0001e20000100800 */
[----:B-----5:R-:W-:-:S03]  /*fb00*/  IADD3 R249, P3, R249, R111, RZ ;  /* 0x0000006ff9f97210 */ /* 0x020fc60007f7e0ff */
[----:B0-----:R-:W4:Y:S04]  /*fb10*/  LDL.LU R247, [R1+0x640] ;  /* 0x0006400001f77983 */ /* 0x001f280000300800 */
        /* <DEDUP_REMOVED lines=9> */
[----:B------:R0:W-:Y:S01]  /*fbb0*/  STL [R1+0x668], R163 ;  /* 0x000668a301007387 */ /* 0x0001e20000100800 */
[----:B------:R-:W-:-:S03]  /*fbc0*/  IMAD.X R245, R245, 0x1, R110, P5 ;  /* 0x00000001f5f57824 */ /* 0x000fc600028e066e */
[----:B0-----:R-:W5:Y:S04]  /*fbd0*/  LDL.LU R163, [R1+0x628] ;  /* 0x0006280001a37983 */ /* 0x001f680000300800 */
        /* <DEDUP_REMOVED lines=15> */
[----:B------:R-:W-:-:S03]  /*fcd0*/  IADD3 R181, P1, R181, R111, RZ ;  /* 0x0000006fb5b57210 */ /* 0x000fc60007f3e0ff */
[----:B------:R-:W5:Y:S04]  /*fce0*/  LDL.LU R164, [R1+0x634] ;  /* 0x0006340001a47983 */ /* 0x000f680000300800 */
[----:B------:R-:W5:Y:S04]  /*fcf0*/  LDL.LU R136, [R1+0x608] ;  /* 0x0006080001887983 */ /* 0x000f680000300800 */
[----:B------:R0:W-:Y:S01]  /*fd00*/  STL [R1+0x650], R181 ;  /* 0x000650b501007387 */ /* 0x0001e20000100800 */
[----:B------:R-:W-:-:S03]  /*fd10*/  IMAD.X R183, R183, 0x1, R110, P2 ;  /* 0x00000001b7b77824 */ /* 0x000fc600010e066e */
[----:B0-----:R-:W5:Y:S04]  /*fd20*/  LDL.LU R181, [R1+0x62c] ;  /* 0x00062c0001b57983 */ /* 0x001f680000300800 */
        /* <DEDUP_REMOVED lines=8> */
[----:B----4-:R-:W-:Y:S02]  /*fdb0*/  IADD3 R247, P3, R247, R111, RZ ;  /* 0x0000006ff7f77210 */ /* 0x010fe40007f7e0ff */
[----:B-----5:R-:W-:-:S03]  /*fdc0*/  IADD3.X R241, R241, R110, RZ, P4, !PT ;  /* 0x0000006ef1f17210 */ /* 0x020fc600027fe4ff */
[----:B------:R0:W-:Y:S01]  /*fdd0*/  STL [R1+0x640], R247 ;  /* 0x000640f701007387 */ /* 0x0001e20000100800 */
[-C--:B------:R-:W-:Y:S01]  /*fde0*/  IADD3 R170, P4, R170, R111.reuse, RZ ;  /* 0x0000006faaaa7210 */ /* 0x080fe20007f9e0ff */
[----:B------:R-:W-:Y:S02]  /*fdf0*/  IMAD.X R168, R168, 0x1, R110, P5 ;  /* 0x00000001a8a87824 */ /* 0x000fe400028e066e */
[----:B0-----:R-:W4:Y:S04]  /*fe00*/  LDL.LU R247, [R1+0x61c] ;  /* 0x00061c0001f77983 */ /* 0x001f280000300800 */
        /* <DEDUP_REMOVED lines=31> */
[----:B------:R-:W-:-:S05]  /*10000*/  IADD3.X R181, R181, R110, RZ, P5, !PT ;  /* 0x0000006eb5b57210 */ /* 0x000fca0002ffe4ff */
[----:B------:R0:W-:Y:S04]  /*10010*/  STL [R1+0x62c], R181 ;  /* 0x00062cb501007387 */ /* 0x0001e80000100800 */
[----:B------:R-:W-:Y:S01]  /*10020*/  STL [R1+0x634], R164 ;  /* 0x000634a401007387 */ /* 0x000fe20000100800 */
[----:B------:R-:W-:-:S03]  /*10030*/  IADD3 R183, P5, R183, R111, RZ ;  /* 0x0000006fb7b77210 */ /* 0x000fc60007fbe0ff */
[----:B0-----:R-:W5:Y:S04]  /*10040*/  LDL.LU R181, [R1+0x5d0] ;  /* 0x0005d00001b57983 */ /* 0x001f680000300800 */
[----:B------:R-:W-:Y:S04]  /*10050*/  STL [R1+0x608], R136 ;  /* 0x0006088801007387 */ /* 0x000fe80000100800 */
[----:B------:R0:W-:Y:S04]  /*10060*/  STL [R1+0x600], R183 ;  /* 0x000600b701007387 */ /* 0x0001e80000100800 */
[----:B0-----:R-:W5:Y:S01]  /*10070*/  LDL.LU R183, [R1+0x5f4] ;  /* 0x0005f40001b77983 */ /* 0x001f620000300800 */
[----:B--2---:R-:W-:-:S05]  /*10080*/  IMAD.X R185, R185, 0x1, R110, P6 ;  /* 0x00000001b9b97824 */ /* 0x004fca00030e066e */
[----:B------:R0:W-:Y:S04]  /*10090*/  STL [R1+0x624], R185 ;  /* 0x000624b901007387 */ /* 0x0001e80000100800 */
[----:B0-----:R-:W2:Y:S01]  /*100a0*/  LDL.LU R185, [R1+0x5c8] ;  /* 0x0005c80001b97983 */ /* 0x001ea20000300800 */
[----:B---3--:R-:W-:-:S05]  /*100b0*/  IADD3 R243, P6, R243, R111, RZ ;  /* 0x0000006ff3f37210 */ /* 0x008fca0007fde0ff */
[----:B------:R0:W-:Y:S04]  /*100c0*/  STL [R1+0x5f8], R243 ;  /* 0x0005f8f301007387 */ /* 0x0001e80000100800 */
[----:B0-----:R-:W3:Y:S01]  /*100d0*/  LDL.LU R243, [R1+0x5ec] ;  /* 0x0005ec0001f37983 */ /* 0x001ee20000300800 */
[----:B----4-:R-:W-:-:S03]  /*100e0*/  IMAD.X R247, R247, 0x1, R110, P1 ;  /* 0x00000001f7f77824 */ /* 0x010fc600008e066e */
[----:B------:R-:W4:Y:S04]  /*100f0*/  LDL.LU R241, [R1+0x5c0] ;  /* 0x0005c00001f17983 */ /* 0x000f280000300800 */
[----:B------:R-:W4:Y:S04]  /*10100*/  LDL.LU R170, [R1+0x5e4] ;  /* 0x0005e40001aa7983 */ /* 0x000f280000300800 */
[----:B------:R-:W4:Y:S04]  /*10110*/  LDL.LU R168, [R1+0x5b8] ;  /* 0x0005b80001a87983 */ /* 0x000f280000300800 */
[----:B------:R0:W-:Y:S04]  /*10120*/  STL [R1+0x61c], R247 ;  /* 0x00061cf701007387 */ /* 0x0001e80000100800 */
[----:B0-----:R-:W4:Y:S01]  /*10130*/  LDL.LU R247, [R1+0x5dc] ;  /* 0x0005dc0001f77983 */ /* 0x001f220000300800 */
[----:B-----5:R-:W-:-:S05]  /*10140*/  IADD3 R249, P1, R249, R111, RZ ;  /* 0x0000006ff9f97210 */ /* 0x020fca0007f3e0ff */
[----:B------:R0:W-:Y:S04]  /*10150*/  STL [R1+0x5f0], R249 ;  /* 0x0005f0f901007387 */ /* 0x0001e80000100800 */
[----:B0-----:R-:W5:Y:S01]  /*10160*/  LDL.LU R249, [R1+0x5b0] ;  /* 0x0005b00001f97983 */ /* 0x001f620000300800 */
[----:B------:R-:W-:-:S05]  /*10170*/  IMAD.X R162, R162, 0x1, R110, P2 ;  /* 0x00000001a2a27824 */ /* 0x000fca00010e066e */
[----:B------:R0:W-:Y:S01]  /*10180*/  STL [R1+0x614], R162 ;  /* 0x000614a201007387 */ /* 0x0001e20000100800 */
[----:B------:R-:W-:-:S03]  /*10190*/  IADD3 R163, P2, R163, R111, RZ ;  /* 0x0000006fa3a37210 */ /* 0x000fc60007f5e0ff */
[----:B0-----:R-:W5:Y:S04]  /*101a0*/  LDL.LU R162, [R1+0x5d4] ;  /* 0x0005d40001a27983 */ /* 0x001f680000300800 */
        /* <DEDUP_REMOVED lines=24> */
[----:B------:R0:W-:Y:S04]  /*10330*/  STL [R1+0x5f4], R183 ;  /* 0x0005f4b701007387 */ /* 0x0001e80000100800 */
[----:B0-----:R-:W5:Y:S01]  /*10340*/  LDL.LU R183, [R1+0x580] ;  /* 0x0005800001b77983 */ /* 0x001f620000300800 */
[----:B--2---:R-:W-:-:S05]  /*10350*/  IADD3 R185, P6, R185, R111, RZ ;  /* 0x0000006fb9b97210 */ /* 0x004fca0007fde0ff */
[----:B------:R0:W-:Y:S04]  /*10360*/  STL [R1+0x5c8], R185 ;  /* 0x0005c8b901007387 */ /* 0x0001e80000100800 */
[----:B0-----:R-:W2:Y:S01]  /*10370*/  LDL.LU R185, [R1+0x5a4] ;  /* 0x0005a40001b97983 */ /* 0x001ea20000300800 */
[----:B---3--:R-:W-:Y:S01]  /*10380*/  IMAD.X R243, R243, 0x1, R110, P1 ;  /* 0x00000001f3f37824 */ /* 0x008fe200008e066e */
[----:B----4-:R-:W-:-:S04]  /*10390*/  IADD3 R241, P1, R241, R111, RZ ;  /* 0x0000006ff1f17210 */ /* 0x010fc80007f3e0ff */
[----:B------:R0:W-:Y:S01]  /*103a0*/  STL [R1+0x5ec], R243 ;  /* 0x0005ecf301007387 */ /* 0x0001e20000100800 */
[--C-:B------:R-:W-:Y:S01]  /*103b0*/  IMAD.X R170, R170, 0x1, R110.reuse, P2 ;  /* 0x00000001aaaa7824 */ /* 0x100fe200010e066e */
[----:B------:R-:W-:Y:S02]  /*103c0*/  IADD3 R168, P2, R168, R111, RZ ;  /* 0x0000006fa8a87210 */ /* 0x000fe40007f5e0ff */
[----:B0-----:R-:W3:Y:S04]  /*103d0*/  LDL.LU R243, [R1+0x578] ;  /* 0x0005780001f37983 */ /* 0x001ee80000300800 */
[----:B------:R-:W-:Y:S01]  /*103e0*/  STL [R1+0x5c0], R241 ;  /* 0x0005c0f101007387 */ /* 0x000fe20000100800 */
[----:B------:R-:W-:-:S05]  /*103f0*/  IMAD.X R247, R247, 0x1, R110, P3 ;  /* 0x00000001f7f77824 */ /* 0x000fca00018e066e */
[----:B------:R0:W-:Y:S04]  /*10400*/  STL [R1+0x5dc], R247 ;  /* 0x0005dcf701007387 */ /* 0x0001e80000100800 */
[----:B------:R-:W-:Y:S04]  /*10410*/  STL [R1+0x5e4], R170 ;  /* 0x0005e4aa01007387 */ /* 0x000fe80000100800 */
[----:B0-----:R-:W4:Y:S01]  /*10420*/  LDL.LU R247, [R1+0x59c] ;  /* 0x00059c0001f77983 */ /* 0x001f220000300800 */
[----:B-----5:R-:W-:-:S03]  /*10430*/  IADD3 R249, P3, R249, R111, RZ ;  /* 0x0000006ff9f97210 */ /* 0x020fc60007f7e0ff */
        /* <DEDUP_REMOVED lines=17> */
[----:B------:R-:W-:-:S05]  /*10550*/  IADD3 R134, P6, R134, R111, RZ ;  /* 0x0000006f86867210 */ /* 0x000fca0007fde0ff */
[----:B------:R0:W-:Y:S01]  /*10560*/  STL [R1+0x598], R134 ;  /* 0x0005988601007387 */ /* 0x0001e20000100800 */
[----:B------:R-:W-:-:S03]  /*10570*/  IADD3.X R133, R133, R110, RZ, P1, !PT ;  /* 0x0000006e85857210 */ /* 0x000fc60000ffe4ff */
[----:B0-----:R-:W5:Y:S01]  /*10580*/  LDL.LU R134, [R1+0x584] ;  /* 0x0005840001867983 */ /* 0x001f620000300800 */
[-C--:B------:R-:W-:Y:S01]  /*10590*/  IADD3 R164, P1, R164, R111.reuse, RZ ;  /* 0x0000006fa4a47210 */ /* 0x080fe20007f3e0ff */
[----:B------:R-:W-:Y:S02]  /*105a0*/  IMAD.X R136, R136, 0x1, R110, P2 ;  /* 0x0000000188887824 */ /* 0x000fe400010e066e */
[----:B------:R0:W-:Y:S04]  /*105b0*/  STL [R1+0x5bc], R133 ;  /* 0x0005bc8501007387 */ /* 0x0001e80000100800 */
[----:B0-----:R-:W5:Y:S01]  /*105c0*/  LDL.LU R133, [R1+0x558] ;  /* 0x0005580001857983 */ /* 0x001f620000300800 */
        /* <DEDUP_REMOVED lines=12> */
[----:B------:R0:W-:Y:S04]  /*10690*/  STL [R1+0x5a4], R185 ;  /* 0x0005a4b901007387 */ /* 0x0001e80000100800 */
[----:B0-----:R-:W2:Y:S04]  /*106a0*/  LDL.LU R185, [R1+0x548] ;  /* 0x0005480001b97983 */ /* 0x001ea80000300800 */
[----:B------:R-:W2:Y:S01]  /*106b0*/  LDL.LU R241, [R1+0x56c] ;  /* 0x00056c0001f17983 */ /* 0x000ea20000300800 */
[----:B---3--:R-:W-:-:S03]  /*106c0*/  IADD3 R243, P4, R243, R111, RZ ;  /* 0x0000006ff3f37210 */ /* 0x008fc60007f9e0ff */
[----:B------:R-:W3:Y:S04]  /*106d0*/  LDL.LU R170, [R1+0x540] ;  /* 0x0005400001aa7983 */ /* 0x000ee80000300800 */
[----:B------:R-:W3:Y:S04]  /*106e0*/  LDL.LU R168, [R1+0x564] ;  /* 0x0005640001a87983 */ /* 0x000ee80000300800 */
[----:B------:R0:W-:Y:S04]  /*106f0*/  STL [R1+0x578], R243 ;  /* 0x000578f301007387 */ /* 0x0001e80000100800 */
[----:B0-----:R-:W3:Y:S01]  /*10700*/  LDL.LU R243, [R1+0x538] ;  /* 0x0005380001f37983 */ /* 0x001ee20000300800 */
[----:B----4-:R-:W-:-:S05]  /*10710*/  IMAD.X R247, R247, 0x1, R110, P5 ;  /* 0x00000001f7f77824 */ /* 0x010fca00028e066e */
[----:B------:R0:W-:Y:S04]  /*10720*/  STL [R1+0x59c], R247 ;  /* 0x00059cf701007387 */ /* 0x0001e80000100800 */
[----:B0-----:R-:W4:Y:S01]  /*10730*/  LDL.LU R247, [R1+0x55c] ;  /* 0x00055c0001f77983 */ /* 0x001f220000300800 */
[----:B-----5:R-:W-:-:S05]  /*10740*/  IADD3 R249, P5, R249, R111, RZ ;  /* 0x0000006ff9f97210 */ /* 0x020fca0007fbe0ff */
[----:B------:R0:W-:Y:S04]  /*10750*/  STL [R1+0x570], R249 ;  /* 0x000570f901007387 */ /* 0x0001e80000100800 */
[----:B0-----:R-:W5:Y:S01]  /*10760*/  LDL.LU R249, [R1+0x530] ;  /* 0x0005300001f97983 */ /* 0x001f620000300800 */
[----:B------:R-:W-:-:S03]  /*10770*/  IMAD.X R162, R162, 0x1, R110, P6 ;  /* 0x00000001a2a27824 */ /* 0x000fc600030e066e */
[----:B------:R-:W5:Y:S04]  /*10780*/  LDL.LU R166, [R1+0x554] ;  /* 0x0005540001a67983 */ /* 0x000f680000300800 */
        /* <DEDUP_REMOVED lines=26> */
[----:B------:R0:W-:Y:S04]  /*10930*/  STL [R1+0x574], R183 ;  /* 0x000574b701007387 */ /* 0x0001e80000100800 */
[----:B0-----:R-:W5:Y:S01]  /*10940*/  LDL.LU R183, [R1+0x500] ;  /* 0x0005000001b77983 */ /* 0x001f620000300800 */
[----:B--2---:R-:W-:Y:S01]  /*10950*/  IADD3 R185, P4, R185, R111, RZ ;  /* 0x0000006fb9b97210 */ /* 0x004fe20007f9e0ff */
[----:B------:R-:W-:-:S04]  /*10960*/  IMAD.X R241, R241, 0x1, R110, P5 ;  /* 0x00000001f1f17824 */ /* 0x000fc800028e066e */
[----:B------:R0:W-:Y:S01]  /*10970*/  STL [R1+0x548], R185 ;  /* 0x000548b901007387 */ /* 0x0001e20000100800 */
[-C--:B---3--:R-:W-:Y:S01]  /*10980*/  IADD3 R170, P5, R170, R111.reuse, RZ ;  /* 0x0000006faaaa7210 */ /* 0x088fe20007fbe0ff */
[----:B------:R-:W-:Y:S02]  /*10990*/  IMAD.X R168, R168, 0x1, R110, P6 ;  /* 0x00000001a8a87824 */ /* 0x000fe400030e066e */
[----:B0-----:R-:W2:Y:S04]  /*109a0*/  LDL.LU R185, [R1+0x524] ;  /* 0x0005240001b97983 */ /* 0x001ea80000300800 */
[----:B------:R-:W-:Y:S01]  /*109b0*/  STL [R1+0x56c], R241 ;  /* 0x00056cf101007387 */ /* 0x000fe20000100800 */
[----:B------:R-:W-:-:S05]  /*109c0*/  IADD3 R243, P6, R243, R111, RZ ;  /* 0x0000006ff3f37210 */ /* 0x000fca0007fde0ff */
[----:B------:R0:W-:Y:S04]  /*109d0*/  STL [R1+0x538], R243 ;  /* 0x000538f301007387 */ /* 0x0001e80000100800 */
[----:B------:R-:W-:Y:S04]  /*109e0*/  STL [R1+0x540], R170 ;  /* 0x000540aa01007387 */ /* 0x000fe80000100800 */
[----:B0-----:R-:W3:Y:S01]  /*109f0*/  LDL.LU R243, [R1+0x4f8] ;  /* 0x0004f80001f37983 */ /* 0x001ee20000300800 */
[----:B----4-:R-:W-:-:S03]  /*10a00*/  IMAD.X R247, R247, 0x1, R110, P1 ;  /* 0x00000001f7f77824 */ /* 0x010fc600008e066e */
[----:B------:R-:W-:Y:S04]  /*10a10*/  STL [R1+0x564], R168 ;  /* 0x000564a801007387 */ /* 0x000fe80000100800 */
[----:B------:R0:W-:Y:S04]  /*10a20*/  STL [R1+0x55c], R247 ;  /* 0x00055cf701007387 */ /* 0x0001e80000100800 */
[----:B0-----:R-:W4:Y:S01]  /*10a30*/  LDL.LU R247, [R1+0x51c] ;  /* 0x00051c0001f77983 */ /* 0x001f220000300800 */
[----:B-----5:R-:W-:Y:S01]  /*10a40*/  IADD3 R249, P1, R249, R111, RZ ;  /* 0x0000006ff9f97210 */ /* 0x020fe20007f3e0ff */
[----:B------:R-:W-:-:S04]  /*10a50*/  IMAD.X R166, R166, 0x1, R110, P2 ;  /* 0x00000001a6a67824 */ /* 0x000fc800010e066e */
[----:B------:R0:W-:Y:S04]  /*10a60*/  STL [R1+0x530], R249 ;  /* 0x000530f901007387 */ /* 0x0001e80000100800 */
[----:B0-----:R-:W5:Y:S01]  /*10a70*/  LDL.LU R249, [R1+0x4f0] ;  /* 0x0004f00001f97983 */ /* 0x001f620000300800 */
[----:B------:R-:W-:-:S05]  /*10a80*/  IADD3 R162, P2, R162, R111, RZ ;  /* 0x0000006fa2a27210 */ /* 0x000fca0007f5e0ff */
[----:B------:R0:W-:Y:S04]  /*10a90*/  STL [R1+0x528], R162 ;  /* 0x000528a201007387 */ /* 0x0001e80000100800 */
[----:B0-----:R-:W5:Y:S01]  /*10aa0*/  LDL.LU R162, [R1+0x514] ;  /* 0x0005140001a27983 */ /* 0x001f620000300800 */
[----:B------:R-:W-:-:S03]  /*10ab0*/  IADD3.X R163, R163, R110, RZ, P3, !PT ;  /* 0x0000006ea3a37210 */ /* 0x000fc60001ffe4ff */
[----:B------:R-:W-:Y:S04]  /*10ac0*/  STL [R1+0x554], R166 ;  /* 0x000554a601007387 */ /* 0x000fe80000100800 */
        /* <DEDUP_REMOVED lines=8> */
[----:B------:R-:W-:Y:S01]  /*10b50*/  IADD3 R134, P4, R134, R111, RZ ;  /* 0x0000006f86867210 */ /* 0x000fe20007f9e0ff */
[----:B------:R-:W-:-:S04]  /*10b60*/  IMAD.X R164, R164, 0x1, R110, P5 ;  /* 0x00000001a4a47824 */ /* 0x000fc800028e066e */
[----:B------:R0:W-:Y:S01]  /*10b70*/  STL [R1+0x518], R134 ;  /* 0x0005188601007387 */ /* 0x0001e20000100800 */
[----:B------:R-:W-:-:S03]  /*10b80*/  IADD3 R136, P5, R136, R111, RZ ;  /* 0x0000006f88887210 */ /* 0x000fc60007fbe0ff */
[----:B0-----:R-:W5:Y:S01]  /*10b90*/  LDL.LU R134, [R1+0x504] ;  /* 0x0005040001867983 */ /* 0x001f620000300800 */
[----:B------:R-:W-:-:S05]  /*10ba0*/  IMAD.X R133, R133, 0x1, R110, P6 ;  /* 0x0000000185857824 */ /* 0x000fca00030e066e */
        /* <DEDUP_REMOVED lines=8> */
[----:B------:R0:W-:Y:S01]  /*10c30*/  STL [R1+0x52c], R181 ;  /* 0x00052cb501007387 */ /* 0x0001e20000100800 */
[----:B------:R-:W-:-:S03]  /*10c40*/  IADD3 R183, P1, R183, R111, RZ ;  /* 0x0000006fb7b77210 */ /* 0x000fc60007f3e0ff */
[----:B0-----:R-:W5:Y:S04]  /*10c50*/  LDL.LU R181, [R1+0x4d0] ;  /* 0x0004d00001b57983 */ /* 0x001f680000300800 */
[----:B------:R0:W-:Y:S04]  /*10c60*/  STL [R1+0x500], R183 ;  /* 0x000500b701007387 */ /* 0x0001e80000100800 */
[----:B0-----:R-:W5:Y:S04]  /*10c70*/  LDL.LU R183, [R1+0x4f4] ;  /* 0x0004f40001b77983 */ /* 0x001f680000300800 */
[----:B------:R-:W5:Y:S04]  /*10c80*/  LDL.LU R241, [R1+0x4c8] ;  /* 0x0004c80001f17983 */ /* 0x000f680000300800 */
[----:B------:R-:W5:Y:S04]  /*10c90*/  LDL.LU R170, [R1+0x4ec] ;  /* 0x0004ec0001aa7983 */ /* 0x000f680000300800 */
[----:B------:R-:W5:Y:S01]  /*10ca0*/  LDL.LU R168, [R1+0x4c0] ;  /* 0x0004c00001a87983 */ /* 0x000f620000300800 */
[----:B--2---:R-:W-:-:S05]  /*10cb0*/  IMAD.X R185, R185, 0x1, R110, P2 ;  /* 0x00000001b9b97824 */ /* 0x004fca00010e066e */
[----:B------:R0:W-:Y:S04]  /*10cc0*/  STL [R1+0x524], R185 ;  /* 0x000524b901007387 */ /* 0x0001e80000100800 */
[----:B0-----:R-:W2:Y:S01]  /*10cd0*/  LDL.LU R185, [R1+0x4e4] ;  /* 0x0004e40001b97983 */ /* 0x001ea20000300800 */
[----:B---3--:R-:W-:-:S05]  /*10ce0*/  IADD3 R243, P2, R243, R111, RZ ;  /* 0x0000006ff3f37210 */ /* 0x008fca0007f5e0ff */
[----:B------:R0:W-:Y:S04]  /*10cf0*/  STL [R1+0x4f8], R243 ;  /* 0x0004f8f301007387 */ /* 0x0001e80000100800 */
[----:B0-----:R-:W3:Y:S01]  /*10d00*/  LDL.LU R243, [R1+0x4b8] ;  /* 0x0004b80001f37983 */ /* 0x001ee20000300800 */
[----:B----4-:R-:W-:-:S05]  /*10d10*/  IMAD.X R247, R247, 0x1, R110, P3 ;  /* 0x00000001f7f77824 */ /* 0x010fca00018e066e */
[----:B------:R0:W-:Y:S04]  /*10d20*/  STL [R1+0x51c], R247 ;  /* 0x00051cf701007387 */ /* 0x0001e80000100800 */
[----:B0-----:R-:W4:Y:S01]  /*10d30*/  LDL.LU R247, [R1+0x4dc] ;  /* 0x0004dc0001f77983 */ /* 0x001f220000300800 */
[----:B-----5:R-:W-:-:S03]  /*10d40*/  IADD3 R249, P3, R249, R111, RZ ;  /* 0x0000006ff9f97210 */ /* 0x020fc60007f7e0ff */
[----:B------:R-:W5:Y:S04]  /*10d50*/  LDL.LU R166, [R1+0x4b0] ;  /* 0x0004b00001a67983 */ /* 0x000f680000300800 */
[----:B------:R0:W-:Y:S04]  /*10d60*/  STL [R1+0x4f0], R249 ;  /* 0x0004f0f901007387 */ /* 0x0001e80000100800 */
[----:B0-----:R-:W5:Y:S01]  /*10d70*/  LDL.LU R249, [R1+0x4d4] ;  /* 0x0004d40001f97983 */ /* 0x001f620000300800 */
[----:B------:R-:W-:-:S05]  /*10d80*/  IADD3.X R162, R162, R110, RZ, P4, !PT ;  /* 0x0000006ea2a27210 */ /* 0x000fca00027fe4ff */
        /* <DEDUP_REMOVED lines=11> */
[----:B------:R-:W-:-:S03]  /*10e40*/  IMAD.X R134, R134, 0x1, R110, P6 ;  /* 0x0000000186867824 */ /* 0x000fc600030e066e */
[----:B------:R-:W5:Y:S04]  /*10e50*/  LDL.LU R164, [R1+0x498] ;  /* 0x0004980001a47983 */ /* 0x000f680000300800 */
        /* <DEDUP_REMOVED lines=19> */
[----:B--2---:R-:W-:-:S05]  /*10f90*/  IMAD.X R185, R185, 0x1, R110, P4 ;  /* 0x00000001b9b97824 */ /* 0x004fca00020e066e */
[----:B------:R0:W-:Y:S04]  /*10fa0*/  STL [R1+0x4e4], R185 ;  /* 0x0004e4b901007387 */ /* 0x0001e80000100800 */
[----:B------:R-:W-:Y:S04]  /*10fb0*/  STL [R1+0x4ec], R170 ;  /* 0x0004ecaa01007387 */ /* 0x000fe80000100800 */
[----:B0-----:R-:W2:Y:S04]  /*10fc0*/  LDL.LU R185, [R1+0x4a4] ;  /* 0x0004a40001b97983 */ /* 0x001ea80000300800 */
[----:B------:R-:W-:Y:S01]  /*10fd0*/  STL [R1+0x4c0], R168 ;  /* 0x0004c0a801007387 */ /* 0x000fe20000100800 */
[----:B---3--:R-:W-:-:S05]  /*10fe0*/  IADD3 R243, P4, R243, R111, RZ ;  /* 0x0000006ff3f37210 */ /* 0x008fca0007f9e0ff */
[----:B------:R0:W-:Y:S04]  /*10ff0*/  STL [R1+0x4b8], R243 ;  /* 0x0004b8f301007387 */ /* 0x0001e80000100800 */
[----:B0-----:R-:W3:Y:S01]  /*11000*/  LDL.LU R243, [R1+0x478] ;  /* 0x0004780001f37983 */ /* 0x001ee20000300800 */
[----:B----4-:R-:W-:Y:S02]  /*11010*/  IADD3.X R247, R247, R110, RZ, P5, !PT ;  /* 0x0000006ef7f77210 */ /* 0x010fe40002ffe4ff */
[----:B-----5:R-:W-:-:S03]  /*11020*/  IADD3 R166, P5, R166, R111, RZ ;  /* 0x0000006fa6a67210 */ /* 0x020fc60007fbe0ff */
[----:B------:R0:W-:Y:S04]  /*11030*/  STL [R1+0x4dc], R247 ;  /* 0x0004dcf701007387 */ /* 0x0001e80000100800 */
[----:B0-----:R-:W4:Y:S01]  /*11040*/  LDL.LU R247, [R1+0x49c] ;  /* 0x00049c0001f77983 */ /* 0x001f220000300800 */
[----:B------:R-:W-:-:S05]  /*11050*/  IMAD.X R249, R249, 0x1, R110, P6 ;  /* 0x00000001f9f97824 */ /* 0x000fca00030e066e */
[----:B------:R0:W-:Y:S04]  /*11060*/  STL [R1+0x4d4], R249 ;  /* 0x0004d4f901007387 */ /* 0x0001e80000100800 */
[----:B0-----:R-:W5:Y:S01]  /*11070*/  LDL.LU R249, [R1+0x470] ;  /* 0x0004700001f97983 */ /* 0x001f620000300800 */
[----:B------:R-:W-:-:S03]  /*11080*/  IADD3 R162, P6, R162, R111, RZ ;  /* 0x0000006fa2a27210 */ /* 0x000fc60007fde0ff */
[----:B------:R-:W-:Y:S04]  /*11090*/  STL [R1+0x4b0], R166 ;  /* 0x0004b0a601007387 */ /* 0x000fe80000100800 */
        /* <DEDUP_REMOVED lines=11> */
[----:B------:R-:W-:Y:S01]  /*11150*/  IMAD.X R136, R136, 0x1, R110, P3 ;  /* 0x0000000188887824 */ /* 0x000fe200018e066e */
[----:B------:R-:W-:-:S02]  /*11160*/  IADD3 R164, P2, R164, R111, RZ ;  /* 0x0000006fa4a47210 */ /* 0x000fc40007f5e0ff */
[----:B------:R-:W-:-:S05]  /*11170*/  IADD3 R134, P3, R134, R111, RZ ;  /* 0x0000006f86867210 */ /* 0x000fca0007f7e0ff */
[----:B------:R0:W-:Y:S04]  /*11180*/  STL [R1+0x490], R134 ;  /* 0x0004908601007387 */ /* 0x0001e80000100800 */
[----:B------:R-:W-:Y:S04]  /*11190*/  STL [R1+0x498], R164 ;  /* 0x000498a401007387 */ /* 0x000fe80000100800 */
[----:B0-----:R-:W5:Y:S01]  /*111a0*/  LDL.LU R134, [R1+0x484] ;  /* 0x0004840001867983 */ /* 0x001f620000300800 */
[----:B------:R-:W-:-:S03]  /*111b0*/  IMAD.X R133, R133, 0x1, R110, P4 ;  /* 0x0000000185857824 */ /* 0x000fc600020e066e */
        /* <DEDUP_REMOVED lines=13> */
[----:B------:R0:W-:Y:S04]  /*11290*/  STL [R1+0x480], R183 ;  /* 0x000480b701007387 */ /* 0x0001e80000100800 */
[----:B0-----:R-:W5:Y:S01]  /*112a0*/  LDL.LU R183, [R1+0x440] ;  /* 0x0004400001b77983 */ /* 0x001f620000300800 */
[----:B--2---:R-:W-:-:S05]  /*112b0*/  IADD3.X R185, R185, R110, RZ, P6, !PT ;  /* 0x0000006eb9b97210 */ /* 0x004fca00037fe4ff */
[----:B------:R0:W-:Y:S04]  /*112c0*/  STL [R1+0x4a4], R185 ;  /* 0x0004a4b901007387 */ /* 0x0001e80000100800 */
[----:B0-----:R-:W2:Y:S01]  /*112d0*/  LDL.LU R185, [R1+0x464] ;  /* 0x0004640001b97983 */ /* 0x001ea20000300800 */
[----:B---3--:R-:W-:-:S05]  /*112e0*/  IADD3 R243, P6, R243, R111, RZ ;  /* 0x0000006ff3f37210 */ /* 0x008fca0007fde0ff */
[----:B------:R0:W-:Y:S04]  /*112f0*/  STL [R1+0x478], R243 ;  /* 0x000478f301007387 */ /* 0x0001e80000100800 */
[----:B0-----:R-:W3:Y:S04]  /*11300*/  LDL.LU R243, [R1+0x438] ;  /* 0x0004380001f37983 */ /* 0x001ee80000300800 */
[----:B------:R-:W3:Y:S01]  /*11310*/  LDL.LU R166, [R1+0x45c] ;  /* 0x00045c0001a67983 */ /* 0x000ee20000300800 */
[----:B----4-:R-:W-:-:S05]  /*11320*/  IMAD.X R247, R247, 0x1, R110, P1 ;  /* 0x00000001f7f77824 */ /* 0x010fca00008e066e */
[----:B------:R0:W-:Y:S04]  /*11330*/  STL [R1+0x49c], R247 ;  /* 0x00049cf701007387 */ /* 0x0001e80000100800 */
[----:B0-----:R-:W4:Y:S01]  /*11340*/  LDL.LU R247, [R1+0x430] ;  /* 0x0004300001f77983 */ /* 0x001f220000300800 */
[----:B-----5:R-:W-:-:S05]  /*11350*/  IADD3 R249, P1, R249, R111, RZ ;  /* 0x0000006ff9f97210 */ /* 0x020fca0007f3e0ff */
[----:B------:R0:W-:Y:S04]  /*11360*/  STL [R1+0x470], R249 ;  /* 0x000470f901007387 */ /* 0x0001e80000100800 */
[----:B0-----:R-:W5:Y:S01]  /*11370*/  LDL.LU R249, [R1+0x454] ;  /* 0x0004540001f97983 */ /* 0x001f620000300800 */
[----:B------:R-:W-:-:S05]  /*11380*/  IMAD.X R162, R162, 0x1, R110, P2 ;  /* 0x00000001a2a27824 */ /* 0x000fca00010e066e */
        /* <DEDUP_REMOVED lines=9> */
[----:B------:R-:W5:Y:S04]  /*11420*/  LDL.LU R164, [R1+0x444] ;  /* 0x0004440001a47983 */ /* 0x000f680000300800 */
[----:B------:R-:W5:Y:S04]  /*11430*/  LDL.LU R136, [R1+0x418] ;  /* 0x0004180001887983 */ /* 0x000f680000300800 */
        /* <DEDUP_REMOVED lines=11> */
[----:B0-----:R-:W5:Y:S01]  /*114f0*/  LDL.LU R179, [R1+0x408] ;  /* 0x0004080001b37983 */ /* 0x001f620000300800 */
[----:B------:R-:W-:-:S03]  /*11500*/  IMAD.X R241, R241, 0x1, R110, P6 ;  /* 0x00000001f1f17824 */ /* 0x000fc600030e066e */
[----:B------:R0:W-:Y:S01]  /*11510*/  STL [R1+0x450], R181 ;  /* 0x000450b501007387 */ /* 0x0001e20000100800 */
[-C--:B------:R-:W-:Y:S02]  /*11520*/  IADD3 R170, P6, R170, R111.reuse, RZ ;  /* 0x0000006faaaa7210 */ /* 0x080fe40007fde0ff */
[----:B------:R-:W-:Y:S01]  /*11530*/  IADD3.X R168, R168, R110, RZ, P1, !PT ;  /* 0x0000006ea8a87210 */ /* 0x000fe20000ffe4ff */
[----:B0-----:R-:W5:Y:S04]  /*11540*/  LDL.LU R181, [R1+0x42c] ;  /* 0x00042c0001b57983 */ /* 0x001f680000300800 */
[----:B------:R-:W-:Y:S01]  /*11550*/  STL [R1+0x474], R241 ;  /* 0x000474f101007387 */ /* 0x000fe20000100800 */
        /* <DEDUP_REMOVED lines=8> */
[----:B---3--:R-:W-:Y:S01]  /*115e0*/  IADD3 R243, P2, R243, R111, RZ ;  /* 0x0000006ff3f37210 */ /* 0x008fe20007f5e0ff */
[----:B------:R-:W-:-:S04]  /*115f0*/  IMAD.X R166, R166, 0x1, R110, P3 ;  /* 0x00000001a6a67824 */ /* 0x000fc800018e066e */
[----:B------:R0:W-:Y:S04]  /*11600*/  STL [R1+0x438], R243 ;  /* 0x000438f301007387 */ /* 0x0001e80000100800 */
[----:B0-----:R-:W3:Y:S01]  /*11610*/  LDL.LU R243, [R1+0x3f8] ;  /* 0x0003f80001f37983 */ /* 0x001ee20000300800 */
[----:B----4-:R-:W-:-:S05]  /*11620*/  IADD3 R247, P3, R247, R111, RZ ;  /* 0x0000006ff7f77210 */ /* 0x010fca0007f7e0ff */
[----:B------:R0:W-:Y:S04]  /*11630*/  STL [R1+0x430], R247 ;  /* 0x000430f701007387 */ /* 0x0001e80000100800 */
[----:B0-----:R-:W4:Y:S01]  /*11640*/  LDL.LU R247, [R1+0x41c] ;  /* 0x00041c0001f77983 */ /* 0x001f220000300800 */
[----:B-----5:R-:W-:-:S03]  /*11650*/  IMAD.X R249, R249, 0x1, R110, P4 ;  /* 0x00000001f9f97824 */ /* 0x020fc600020e066e */
[----:B------:R-:W-:Y:S04]  /*11660*/  STL [R1+0x45c], R166 ;  /* 0x00045ca601007387 */ /* 0x000fe80000100800 */
[----:B------:R0:W-:Y:S04]  /*11670*/  STL [R1+0x454], R249 ;  /* 0x000454f901007387 */ /* 0x0001e80000100800 */
[----:B0-----:R-:W5:Y:S01]  /*11680*/  LDL.LU R249, [R1+0x3f0] ;  /* 0x0003f00001f97983 */ /* 0x001f620000300800 */
[----:B------:R-:W-:-:S05]  /*11690*/  IADD3 R162, P4, R162, R111, RZ ;  /* 0x0000006fa2a27210 */ /* 0x000fca0007f9e0ff */
[----:B------:R0:W-:Y:S04]  /*116a0*/  STL [R1+0x428], R162 ;  /* 0x000428a201007387 */ /* 0x0001e80000100800 */
[----:B0-----:R-:W5:Y:S01]  /*116b0*/  LDL.LU R162, [R1+0x414] ;  /* 0x0004140001a27983 */ /* 0x001f620000300800 */
[----:B------:R-:W-:-:S05]  /*116c0*/  IMAD.X R163, R163, 0x1, R110, P5 ;  /* 0x00000001a3a37824 */ /* 0x000fca00028e066e */
[----:B------:R0:W-:Y:S04]  /*116d0*/  STL [R1+0x44c], R163 ;  /* 0x00044ca301007387 */ /* 0x0001e80000100800 */
[----:B0-----:R-:W5:Y:S01]  /*116e0*/  LDL.LU R163, [R1+0x3e8] ;  /* 0x0003e80001a37983 */ /* 0x001f620000300800 */
[----:B------:R-:W-:Y:S01]  /*116f0*/  IADD3 R245, P5, R245, R111, RZ ;  /* 0x0000006ff5f57210 */ /* 0x000fe20007fbe0ff */
[----:B------:R-:W-:-:S04]  /*11700*/  IMAD.X R164, R164, 0x1, R110, P6 ;  /* 0x00000001a4a47824 */ /* 0x000fc800030e066e */
[----:B------:R0:W-:Y:S04]  /*11710*/  STL [R1+0x420], R245 ;  /* 0x000420f501007387 */ /* 0x0001e80000100800 */
[----:B0-----:R-:W5:Y:S01]  /*11720*/  LDL.LU R245, [R1+0x40c] ;  /* 0x00040c0001f57983 */ /* 0x001f620000300800 */
[----:B------:R-:W-:-:S05]  /*11730*/  IMAD.X R135, R135, 0x1, R110, P1 ;  /* 0x0000000187877824 */ /* 0x000fca00008e066e */
[----:B------:R0:W-:Y:S04]  /*11740*/  STL [R1+0x43c], R135 ;  /* 0x00043c8701007387 */ /* 0x0001e80000100800 */
[----:B------:R-:W-:Y:S04]  /*11750*/  STL [R1+0x444], R164 ;  /* 0x000444a401007387 */ /* 0x000fe80000100800 */
[----:B0-----:R-:W5:Y:S01]  /*11760*/  LDL.LU R135, [R1+0x3e0] ;  /* 0x0003e00001877983 */ /* 0x001f620000300800 */
[-C--:B------:R-:W-:Y:S02]  /*11770*/  IADD3 R136, P6, R136, R111.reuse, RZ ;  /* 0x0000006f88887210 */ /* 0x080fe40007fde0ff */
[----:B------:R-:W-:-:S03]  /*11780*/  IADD3 R134, P1, R134, R111, RZ ;  /* 0x0000006f86867210 */ /* 0x000fc60007f3e0ff */
[----:B------:R-:W-:Y:S04]  /*11790*/  STL [R1+0x418], R136 ;  /* 0x0004188801007387 */ /* 0x000fe80000100800 */
[----:B------:R0:W-:Y:S01]  /*117a0*/  STL [R1+0x410], R134 ;  /* 0x0004108601007387 */ /* 0x0001e20000100800 */
[----:B------:R-:W-:-:S03]  /*117b0*/  IADD3.X R133, R133, R110, RZ, P2, !PT ;  /* 0x0000006e85857210 */ /* 0x000fc600017fe4ff */
        /* <DEDUP_REMOVED lines=19> */
[----:B---3--:R-:W-:-:S05]  /*118f0*/  IADD3 R243, P4, R243, R111, RZ ;  /* 0x0000006ff3f37210 */ /* 0x008fca0007f9e0ff */
        /* <DEDUP_REMOVED lines=27> */
[----:B------:R-:W-:-:S03]  /*11ab0*/  IADD3.X R179, R179, R110, RZ, P3, !PT ;  /* 0x0000006eb3b37210 */ /* 0x000fc60001ffe4ff */
        /* <DEDUP_REMOVED lines=15> */
[----:B--2---:R-:W-:Y:S01]  /*11bb0*/  IMAD.X R185, R185, 0x1, R110, P6 ;  /* 0x00000001b9b97824 */ /* 0x004fe200030e066e */
[----:B------:R-:W-:-:S04]  /*11bc0*/  IADD3 R166, P6, R166, R111, RZ ;  /* 0x0000006fa6a67210 */ /* 0x000fc80007fde0ff */
[----:B------:R0:W-:Y:S04]  /*11bd0*/  STL [R1+0x3e4], R185 ;  /* 0x0003e4b901007387 */ /* 0x0001e80000100800 */
[----:B0-----:R-:W2:Y:S01]  /*11be0*/  LDL.LU R185, [R1+0x3a4] ;  /* 0x0003a40001b97983 */ /* 0x001ea20000300800 */
[----:B---3--:R-:W-:-:S05]  /*11bf0*/  IMAD.X R243, R243, 0x1, R110, P1 ;  /* 0x00000001f3f37824 */ /* 0x008fca00008e066e */
[----:B------:R0:W-:Y:S04]  /*11c00*/  STL [R1+0x3dc], R243 ;  /* 0x0003dcf301007387 */ /* 0x0001e80000100800 */
[----:B0-----:R-:W3:Y:S01]  /*11c10*/  LDL.LU R243, [R1+0x378] ;  /* 0x0003780001f37983 */ /* 0x001ee20000300800 */
[----:B----4-:R-:W-:-:S03]  /*11c20*/  IADD3 R247, P1, R247, R111, RZ ;  /* 0x0000006ff7f77210 */ /* 0x010fc60007f3e0ff */
[----:B------:R-:W-:Y:S04]  /*11c30*/  STL [R1+0x3b8], R166 ;  /* 0x0003b8a601007387 */ /* 0x000fe80000100800 */
[----:B------:R0:W-:Y:S04]  /*11c40*/  STL [R1+0x3b0], R247 ;  /* 0x0003b0f701007387 */ /* 0x0001e80000100800 */
[----:B0-----:R-:W4:Y:S01]  /*11c50*/  LDL.LU R247, [R1+0x39c] ;  /* 0x00039c0001f77983 */ /* 0x001f220000300800 */
[----:B-----5:R-:W-:-:S05]  /*11c60*/  IMAD.X R249, R249, 0x1, R110, P2 ;  /* 0x00000001f9f97824 */ /* 0x020fca00010e066e */
[----:B------:R0:W-:Y:S04]  /*11c70*/  STL [R1+0x3d4], R249 ;  /* 0x0003d4f901007387 */ /* 0x0001e80000100800 */
[----:B0-----:R-:W5:Y:S01]  /*11c80*/  LDL.LU R249, [R1+0x370] ;  /* 0x0003700001f97983 */ /* 0x001f620000300800 */
[----:B------:R-:W-:-:S05]  /*11c90*/  IADD3 R162, P2, R162, R111, RZ ;  /* 0x0000006fa2a27210 */ /* 0x000fca0007f5e0ff */
[----:B------:R0:W-:Y:S04]  /*11ca0*/  STL [R1+0x3a8], R162 ;  /* 0x0003a8a201007387 */ /* 0x0001e80000100800 */
[----:B0-----:R-:W5:Y:S01]  /*11cb0*/  LDL.LU R162, [R1+0x394] ;  /* 0x0003940001a27983 */ /* 0x001f620000300800 */
[----:B------:R-:W-:Y:S01]  /*11cc0*/  IMAD.X R163, R163, 0x1, R110, P3 ;  /* 0x00000001a3a37824 */ /* 0x000fe200018e066e */
[----:B------:R-:W-:-:S04]  /*11cd0*/  IADD3 R164, P3, R164, R111, RZ ;  /* 0x0000006fa4a47210 */ /* 0x000fc80007f7e0ff */
[----:B------:R0:W-:Y:S01]  /*11ce0*/  STL [R1+0x3cc], R163 ;  /* 0x0003cca301007387 */ /* 0x0001e20000100800 */
[----:B------:R-:W-:-:S03]  /*11cf0*/  IADD3.X R136, R136, R110, RZ, P4, !PT ;  /* 0x0000006e88887210 */ /* 0x000fc600027fe4ff */
[----:B0-----:R-:W5:Y:S01]  /*11d00*/  LDL.LU R163, [R1+0x368] ;  /* 0x0003680001a37983 */ /* 0x001f620000300800 */
        /* <DEDUP_REMOVED lines=25> */
[----:B0-----:R-:W5:Y:S04]  /*11ea0*/  LDL.LU R183, [R1+0x340] ;  /* 0x0003400001b77983 */ /* 0x001f680000300800 */
        /* <DEDUP_REMOVED lines=16> */
[----:B------:R-:W-:-:S03]  /*11fb0*/  IADD3 R163, P4, R163, R111, RZ ;  /* 0x0000006fa3a37210 */ /* 0x000fc60007f9e0ff */
[----:B------:R-:W5:Y:S04]  /*11fc0*/  LDL.LU R164, [R1+0x34c] ;  /* 0x00034c0001a47983 */ /* 0x000f680000300800 */
        /* <DEDUP_REMOVED lines=31> */
[----:B--2---:R-:W-:-:S05]  /*121c0*/  IADD3 R185, P4, R185, R111, RZ ;  /* 0x0000006fb9b97210 */ /* 0x004fca0007f9e0ff */
[----:B------:R0:W-:Y:S04]  /*121d0*/  STL [R1+0x338], R185 ;  /* 0x000338b901007387 */ /* 0x0001e80000100800 */
[----:B0-----:R-:W2:Y:S04]  /*121e0*/  LDL.LU R185, [R1+0x324] ;  /* 0x0003240001b97983 */ /* 0x001ea80000300800 */
[----:B------:R-:W-:Y:S01]  /*121f0*/  STL [R1+0x364], R166 ;  /* 0x000364a601007387 */ /* 0x000fe20000100800 */
[----:B---3--:R-:W-:-:S05]  /*12200*/  IMAD.X R243, R243, 0x1, R110, P5 ;  /* 0x00000001f3f37824 */ /* 0x008fca00028e066e */
[----:B------:R0:W-:Y:S04]  /*12210*/  STL [R1+0x35c], R243 ;  /* 0x00035cf301007387 */ /* 0x0001e80000100800 */
[----:B0-----:R-:W3:Y:S01]  /*12220*/  LDL.LU R243, [R1+0x2f8] ;  /* 0x0002f80001f37983 */ /* 0x001ee20000300800 */
[----:B----4-:R-:W-:-:S05]  /*12230*/  IADD3 R247, P5, R247, R111, RZ ;  /* 0x0000006ff7f77210 */ /* 0x010fca0007fbe0ff */
[----:B------:R0:W-:Y:S04]  /*12240*/  STL [R1+0x330], R247 ;  /* 0x000330f701007387 */ /* 0x0001e80000100800 */
[----:B0-----:R-:W4:Y:S01]  /*12250*/  LDL.LU R247, [R1+0x31c] ;  /* 0x00031c0001f77983 */ /* 0x001f220000300800 */
[----:B-----5:R-:W-:-:S05]  /*12260*/  IADD3.X R249, R249, R110, RZ, P6, !PT ;  /* 0x0000006ef9f97210 */ /* 0x020fca00037fe4ff */
        /* <DEDUP_REMOVED lines=9> */
[----:B------:R-:W-:Y:S04]  /*12300*/  STL [R1+0x34c], R164 ;  /* 0x00034ca401007387 */ /* 0x000fe80000100800 */
        /* <DEDUP_REMOVED lines=24> */
[----:B------:R-:W5:Y:S04]  /*12490*/  LDL.LU R166, [R1+0x2c0] ;  /* 0x0002c00001a67983 */ /* 0x000f680000300800 */
        /* <DEDUP_REMOVED lines=8> */
[----:B----4-:R-:W-:-:S05]  /*12520*/  IADD3.X R247, R247, R110, RZ, P1, !PT ;  /* 0x0000006ef7f77210 */ /* 0x010fca0000ffe4ff */
[----:B------:R0:W-:Y:S04]  /*12530*/  STL [R1+0x31c], R247 ;  /* 0x00031cf701007387 */ /* 0x0001e80000100800 */
[----:B0-----:R-:W4:Y:S01]  /*12540*/  LDL.LU R247, [R1+0x2b0] ;  /* 0x0002b00001f77983 */ /* 0x001f220000300800 */
[----:B-----5:R-:W-:-:S05]  /*12550*/  IADD3 R249, P1, R249, R111, RZ ;  /* 0x0000006ff9f97210 */ /* 0x020fca0007f3e0ff */
        /* <DEDUP_REMOVED lines=31> */
[----:B0-----:R-:W5:Y:S01]  /*12750*/  LDL.LU R179, [R1+0x288] ;  /* 0x0002880001b37983 */ /* 0x001f620000300800 */
[----:B------:R-:W-:-:S03]  /*12760*/  IADD3 R166, P1, R166, R111, RZ ;  /* 0x0000006fa6a67210 */ /* 0x000fc60007f3e0ff */
[----:B------:R0:W-:Y:S04]  /*12770*/  STL [R1+0x2ec], R181 ;  /* 0x0002ecb501007387 */ /* 0x0001e80000100800 */
[----:B0-----:R-:W5:Y:S01]  /*12780*/  LDL.LU R181, [R1+0x2ac] ;  /* 0x0002ac0001b57983 */ /* 0x001f620000300800 */
[----:B------:R-:W-:-:S05]  /*12790*/  IADD3.X R183, R183, R110, RZ, P2, !PT ;  /* 0x0000006eb7b77210 */ /* 0x000fca00017fe4ff */
[----:B------:R0:W-:Y:S04]  /*127a0*/  STL [R1+0x2e4], R183 ;  /* 0x0002e4b701007387 */ /* 0x0001e80000100800 */
[----:B0-----:R-:W5:Y:S04]  /*127b0*/  LDL.LU R183, [R1+0x280] ;  /* 0x0002800001b77983 */ /* 0x001f680000300800 */
[----:B------:R-:W-:Y:S01]  /*127c0*/  STL [R1+0x2c0], R166 ;  /* 0x0002c0a601007387 */ /* 0x000fe20000100800 */
[----:B--2---:R-:W-:-:S05]  /*127d0*/  IADD3 R185, P2, R185, R111, RZ ;  /* 0x0000006fb9b97210 */ /* 0x004fca0007f5e0ff */
[----:B------:R0:W-:Y:S04]  /*127e0*/  STL [R1+0x2b8], R185 ;  /* 0x0002b8b901007387 */ /* 0x0001e80000100800 */
[----:B0-----:R-:W2:Y:S01]  /*127f0*/  LDL.LU R185, [R1+0x2a4] ;  /* 0x0002a40001b97983 */ /* 0x001ea20000300800 */
[----:B---3--:R-:W-:-:S05]  /*12800*/  IMAD.X R243, R243, 0x1, R110, P3 ;  /* 0x00000001f3f37824 */ /* 0x008fca00018e066e */
[----:B------:R0:W-:Y:S04]  /*12810*/  STL [R1+0x2dc], R243 ;  /* 0x0002dcf301007387 */ /* 0x0001e80000100800 */
[----:B0-----:R-:W3:Y:S01]  /*12820*/  LDL.LU R243, [R1+0x278] ;  /* 0x0002780001f37983 */ /* 0x001ee20000300800 */
[----:B----4-:R-:W-:-:S05]  /*12830*/  IADD3 R247, P3, R247, R111, RZ ;  /* 0x0000006ff7f77210 */ /* 0x010fca0007f7e0ff */
[----:B------:R0:W-:Y:S04]  /*12840*/  STL [R1+0x2b0], R247 ;  /* 0x0002b0f701007387 */ /* 0x0001e80000100800 */
[----:B0-----:R-:W4:Y:S01]  /*12850*/  LDL.LU R247, [R1+0x29c] ;  /* 0x00029c0001f77983 */ /* 0x001f220000300800 */
[--C-:B-----5:R-:W-:Y:S01]  /*12860*/  IMAD.X R249, R249, 0x1, R110.reuse, P4 ;  /* 0x00000001f9f97824 */ /* 0x120fe200020e066e */
[----:B------:R-:W-:Y:S01]  /*12870*/  IADD3 R164, P4, R164, R111, RZ ;  /* 0x0000006fa4a47210 */ /* 0x000fe20007f9e0ff */
[----:B------:R-:W-:-:S03]  /*12880*/  IMAD.X R136, R136, 0x1, R110, P5 ;  /* 0x0000000188887824 */ /* 0x000fc600028e066e */
[----:B------:R0:W-:Y:S04]  /*12890*/  STL [R1+0x2d4], R249 ;  /* 0x0002d4f901007387 */ /* 0x0001e80000100800 */
        /* <DEDUP_REMOVED lines=14> */
[----:B0-----:R-:W5:Y:S04]  /*12980*/  LDL.LU R135, [R1+0x260] ;  /* 0x0002600001877983 */ /* 0x001f680000300800 */
[----:B------:R-:W5:Y:S01]  /*12990*/  LDL.LU R241, [R1+0x284] ;  /* 0x0002840001f17983 */ /* 0x000f620000300800 */
[----:B------:R-:W-:-:S03]  /*129a0*/  IADD3 R134, P1, R134, R111, RZ ;  /* 0x0000006f86867210 */ /* 0x000fc60007f3e0ff */
        /* <DEDUP_REMOVED lines=9> */
[----:B------:R-:W-:-:S03]  /*12a40*/  IADD3.X R181, R181, R110, RZ, P3, !PT ;  /* 0x0000006eb5b57210 */ /* 0x000fc60001ffe4ff */
[----:B0-----:R-:W5:Y:S04]  /*12a50*/  LDL.LU R179, [R1+0x248] ;  /* 0x0002480001b37983 */ /* 0x001f680000300800 */
        /* <DEDUP_REMOVED lines=14> */
[----:B0-----:R-:W4:Y:S04]  /*12b40*/  LDL.LU R247, [R1+0x230] ;  /* 0x0002300001f77983 */ /* 0x001f280000300800 */
[----:B------:R-:W4:Y:S01]  /*12b50*/  LDL.LU R164, [R1+0x254] ;  /* 0x0002540001a47983 */ /* 0x000f220000300800 */
[----:B-----5:R-:W-:-:S03]  /*12b60*/  IADD3 R249, P5, R249, R111, RZ ;  /* 0x0000006ff9f97210 */ /* 0x020fc60007fbe0ff */
        /* <DEDUP_REMOVED lines=15> */
[--C-:B------:R-:W-:Y:S02]  /*12c60*/  IMAD.X R241, R241, 0x1, R110.reuse, P2 ;  /* 0x00000001f1f17824 */ /* 0x100fe400010e066e */
[----:B------:R-:W-:Y:S01]  /*12c70*/  IMAD.X R168, R168, 0x1, R110, P3 ;  /* 0x00000001a8a87824 */ /* 0x000fe200018e066e */
[-C--:B------:R-:W-:Y:S02]  /*12c80*/  IADD3 R170, P2, R170, R111.reuse, RZ ;  /* 0x0000006faaaa7210 */ /* 0x080fe40007f5e0ff */
[----:B------:R-:W-:Y:S01]  /*12c90*/  STL [R1+0x284], R241 ;  /* 0x000284f101007387 */ /* 0x000fe20000100800 */
[----:B------:R-:W-:-:S05]  /*12ca0*/  IADD3 R134, P3, R134, R111, RZ ;  /* 0x0000006f86867210 */ /* 0x000fca0007f7e0ff */
[----:B------:R0:W-:Y:S04]  /*12cb0*/  STL [R1+0x250], R134 ;  /* 0x0002508601007387 */ /* 0x0001e80000100800 */
[----:B------:R-:W-:Y:S04]  /*12cc0*/  STL [R1+0x258], R170 ;  /* 0x000258aa01007387 */ /* 0x000fe80000100800 */
[----:B0-----:R-:W5:Y:S01]  /*12cd0*/  LDL.LU R134, [R1+0x210] ;  /* 0x0002100001867983 */ /* 0x001f620000300800 */
[----:B------:R-:W-:-:S03]  /*12ce0*/  IADD3.X R133, R133, R110, RZ, P4, !PT ;  /* 0x0000006e85857210 */ /* 0x000fc600027fe4ff */
[----:B------:R-:W-:Y:S04]  /*12cf0*/  STL [R1+0x27c], R168 ;  /* 0x00027ca801007387 */ /* 0x000fe80000100800 */
[----:B------:R0:W-:Y:S04]  /*12d00*/  STL [R1+0x274], R133 ;  /* 0x0002748501007387 */ /* 0x0001e80000100800 */
[----:B0-----:R-:W5:Y:S01]  /*12d10*/  LDL.LU R133, [R1+0x234] ;  /* 0x0002340001857983 */ /* 0x001f620000300800 */
[----:B------:R-:W-:Y:S01]  /*12d20*/  IADD3 R179, P4, R179, R111, RZ ;  /* 0x0000006fb3b37210 */ /* 0x000fe20007f9e0ff */
[----:B------:R-:W-:-:S04]  /*12d30*/  IMAD.X R166, R166, 0x1, R110, P5 ;  /* 0x00000001a6a67824 */ /* 0x000fc800028e066e */
        /* <DEDUP_REMOVED lines=15> */
[----:B----4-:R-:W-:Y:S01]  /*12e30*/  IADD3 R247, P1, R247, R111, RZ ;  /* 0x0000006ff7f77210 */ /* 0x010fe20007f3e0ff */
[----:B------:R-:W-:-:S04]  /*12e40*/  IMAD.X R164, R164, 0x1, R110, P2 ;  /* 0x00000001a4a47824 */ /* 0x000fc800010e066e */
[----:B------:R0:W-:Y:S01]  /*12e50*/  STL [R1+0x230], R247 ;  /* 0x000230f701007387 */ /* 0x0001e20000100800 */
[----:B-----5:R-:W-:-:S03]  /*12e60*/  IADD3 R136, P2, R136, R111, RZ ;  /* 0x0000006f88887210 */ /* 0x020fc60007f5e0ff */
[----:B0-----:R-:W4:Y:S01]  /*12e70*/  LDL.LU R247, [R1+0x21c] ;  /* 0x00021c0001f77983 */ /* 0x001f220000300800 */
        /* <DEDUP_REMOVED lines=14> */
[----:B------:R-:W-:-:S03]  /*12f60*/  IADD3.X R135, R135, R110, RZ, P5, !PT ;  /* 0x0000006e87877210 */ /* 0x000fc60002ffe4ff */
[----:B------:R-:W5:Y:S04]  /*12f70*/  LDL.LU R241, [R1+0x1d4] ;  /* 0x0001d40001f17983 */ /* 0x000f680000300800 */
[----:B------:R-:W5:Y:S04]  /*12f80*/  LDL.LU R170, [R1+0x204] ;  /* 0x0002040001aa7983 */ /* 0x000f680000300800 */
[----:B------:R-:W5:Y:S04]  /*12f90*/  LDL.LU R168, [R1+0x1cc] ;  /* 0x0001cc0001a87983 */ /* 0x000f680000300800 */
[----:B------:R0:W-:Y:S04]  /*12fa0*/  STL [R1+0x23c], R135 ;  /* 0x00023c8701007387 */ /* 0x0001e80000100800 */
[----:B------:R-:W5:Y:S04]  /*12fb0*/  LDL.LU R166, [R1+0x1fc] ;  /* 0x0001fc0001a67983 */ /* 0x000f680000300800 */
[----:B------:R-:W5:Y:S04]  /*12fc0*/  LDL.LU R164, [R1+0x1ec] ;  /* 0x0001ec0001a47983 */ /* 0x000f680000300800 */
[----:B------:R-:W5:Y:S01]  /*12fd0*/  LDL.LU R136, [R1+0x1e0] ;  /* 0x0001e00001887983 */ /* 0x000f620000300800 */
[----:B------:R-:W-:-:S05]  /*12fe0*/  IADD3 R134, P5, R134, R111, RZ ;  /* 0x0000006f86867210 */ /* 0x000fca0007fbe0ff */
[----:B------:R1:W-:Y:S04]  /*12ff0*/  STL [R1+0x210], R134 ;  /* 0x0002108601007387 */ /* 0x0003e80000100800 */
[----:B0-----:R-:W5:Y:S01]  /*13000*/  LDL.LU R135, [R1+0x1d8] ;  /* 0x0001d80001877983 */ /* 0x001f620000300800 */
[----:B------:R-:W-:-:S05]  /*13010*/  IMAD.X R133, R133, 0x1, R110, P6 ;  /* 0x0000000185857824 */ /* 0x000fca00030e066e */
[----:B------:R0:W-:Y:S04]  /*13020*/  STL [R1+0x234], R133 ;  /* 0x0002348501007387 */ /* 0x0001e80000100800 */
[----:B-1----:R-:W5:Y:S01]  /*13030*/  LDL.LU R134, [R1+0x1ac] ;  /* 0x0001ac0001867983 */ /* 0x002f620000300800 */
[----:B------:R-:W-:-:S05]  /*13040*/  IADD3 R179, P6, R179, R111, RZ ;  /* 0x0000006fb3b37210 */ /* 0x000fca0007fde0ff */
[----:B------:R1:W-:Y:S04]  /*13050*/  STL [R1+0x208], R179 ;  /* 0x000208b301007387 */ /* 0x0003e80000100800 */
[----:B0-----:R-:W5:Y:S04]  /*13060*/  LDL.LU R133, [R1+0x1a4] ;  /* 0x0001a40001857983 */ /* 0x001f680000300800 */
[----:B-1----:R-:W5:Y:S01]  /*13070*/  LDL.LU R179, [R1+0x18c] ;  /* 0x00018c0001b37983 */ /* 0x002f620000300800 */
[----:B------:R-:W-:-:S05]  /*13080*/  IMAD.X R181, R181, 0x1, R110, P1 ;  /* 0x00000001b5b57824 */ /* 0x000fca00008e066e */
[----:B------:R0:W-:Y:S04]  /*13090*/  STL [R1+0x22c], R181 ;  /* 0x00022cb501007387 */ /* 0x0001e80000100800 */
[----:B0-----:R-:W5:Y:S01]  /*130a0*/  LDL.LU R181, [R1+0xe0] ;  /* 0x0000e00001b57983 */ /* 0x001f620000300800 */
[----:B------:R-:W-:-:S05]  /*130b0*/  IADD3 R183, P1, R183, R111, RZ ;  /* 0x0000006fb7b77210 */ /* 0x000fca0007f3e0ff */
        /* <DEDUP_REMOVED lines=23> */
[----:B------:R-:W-:Y:S02]  /*13230*/  IADD3.X R170, R170, R110, RZ, P6, !PT ;  /* 0x0000006eaaaa7210 */ /* 0x000fe400037fe4ff */
[-C--:B------:R-:W-:Y:S01]  /*13240*/  IADD3 R168, P6, R168, R111.reuse, RZ ;  /* 0x0000006fa8a87210 */ /* 0x080fe20007fde0ff */
[----:B0-----:R-:W5:Y:S01]  /*13250*/  LDL.LU R245, [R1+0xb8] ;  /* 0x0000b80001f57983 */ /* 0x001f620000300800 */
[--C-:B------:R-:W-:Y:S01]  /*13260*/  IMAD.X R166, R166, 0x1, R110.reuse, P1 ;  /* 0x00000001a6a67824 */ /* 0x100fe200008e066e */
[-C--:B------:R-:W-:Y:S02]  /*13270*/  IADD3 R100, P1, R100, R111.reuse, RZ ;  /* 0x0000006f64647210 */ /* 0x080fe40007f3e0ff */
[----:B------:R-:W-:Y:S01]  /*13280*/  STL [R1+0x1d4], R241 ;  /* 0x0001d4f101007387 */ /* 0x000fe20000100800 */
[----:B------:R-:W-:Y:S01]  /*13290*/  IMAD.X R164, R164, 0x1, R110, P2 ;  /* 0x00000001a4a47824 */ /* 0x000fe200010e066e */
[----:B------:R-:W-:-:S02]  /*132a0*/  IADD3 R23, P2, R23, R111, RZ ;  /* 0x0000006f17177210 */ /* 0x000fc40007f5e0ff */
[----:B------:R-:W-:Y:S01]  /*132b0*/  STL [R1+0x204], R170 ;  /* 0x000204aa01007387 */ /* 0x000fe20000100800 */
[----:B------:R-:W-:-:S03]  /*132c0*/  IMAD.X R136, R136, 0x1, R110, P3 ;  /* 0x0000000188887824 */ /* 0x000fc600018e066e */
[----:B------:R0:W-:Y:S01]  /*132d0*/  STL [R1+0x1c4], R100 ;  /* 0x0001c46401007387 */ /* 0x0001e20000100800 */
[----:B------:R-:W-:-:S03]  /*132e0*/  IADD3 R101, P3, R101, R111, RZ ;  /* 0x0000006f65657210 */ /* 0x000fc60007f7e0ff */
[----:B------:R-:W-:Y:S04]  /*132f0*/  STL [R1+0x1cc], R168 ;  /* 0x0001cca801007387 */ /* 0x000fe80000100800 */
[----:B0-----:R-:W5:Y:S04]  /*13300*/  LDL.LU R100, [R1+0x908] ;  /* 0x0009080001647983 */ /* 0x001f680000300800 */
[----:B------:R-:W-:Y:S04]  /*13310*/  STL [R1+0x1fc], R166 ;  /* 0x0001fca601007387 */ /* 0x000fe80000100800 */
[----:B------:R0:W-:Y:S04]  /*13320*/  STL [R1+0x1bc], R23 ;  /* 0x0001bc1701007387 */ /* 0x0001e80000100800 */
[----:B0-----:R-:W5:Y:S04]  /*13330*/  LDL.LU R23, [R1+0x904] ;  /* 0x0009040001177983 */ /* 0x001f680000300800 */
[----:B------:R-:W-:Y:S04]  /*13340*/  STL [R1+0x1ec], R164 ;  /* 0x0001eca401007387 */ /* 0x000fe80000100800 */
[----:B------:R0:W-:Y:S04]  /*13350*/  STL [R1+0x1b4], R101 ;  /* 0x0001b46501007387 */ /* 0x0001e80000100800 */
[----:B0-----:R-:W5:Y:S01]  /*13360*/  LDL.LU R101, [R1+0x900] ;  /* 0x0009000001657983 */ /* 0x001f620000300800 */
[----:B------:R-:W-:Y:S01]  /*13370*/  IMAD.X R135, R135, 0x1, R110, P4 ;  /* 0x0000000187877824 */ /* 0x000fe200020e066e */
[----:B------:R-:W-:-:S02]  /*13380*/  IADD3 R134, P4, R134, R111, RZ ;  /* 0x0000006f86867210 */ /* 0x000fc40007f9e0ff */
[----:B------:R-:W-:Y:S01]  /*13390*/  STL [R1+0x1e0], R136 ;  /* 0x0001e08801007387 */ /* 0x000fe20000100800 */
[--C-:B------:R-:W-:Y:S02]  /*133a0*/  IMAD.X R89, R89, 0x1, R110.reuse, P2 ;  /* 0x0000000159597824 */ /* 0x100fe400010e066e */
[--C-:B------:R-:W-:Y:S01]  /*133b0*/  IMAD.X R109, R109, 0x1, R110.reuse, P3 ;  /* 0x000000016d6d7824 */ /* 0x100fe200018e066e */
[-C--:B------:R-:W-:Y:S02]  /*133c0*/  IADD3 R183, P2, R183, R111.reuse, RZ ;  /* 0x0000006fb7b77210 */ /* 0x080fe40007f5e0ff */
[-C--:B--2---:R-:W-:Y:S01]  /*133d0*/  IADD3 R185, P3, R185, R111.reuse, RZ ;  /* 0x0000006fb9b97210 */ /* 0x084fe20007f7e0ff */
[--C-:B---3--:R-:W-:Y:S01]  /*133e0*/  IMAD.X R243, R243, 0x1, R110.reuse, P4 ;  /* 0x00000001f3f37824 */ /* 0x108fe200020e066e */
[-C--:B----4-:R-:W-:Y:S01]  /*133f0*/  IADD3 R247, P4, R247, R111.reuse, RZ ;  /* 0x0000006ff7f77210 */ /* 0x090fe20007f9e0ff */
[----:B-----5:R-:W-:Y:S01]  /*13400*/  IMAD.X R100, R100, 0x1, R110, P5 ;  /* 0x0000000164647824 */ /* 0x020fe200028e066e */
[----:B------:R-:W-:-:S04]  /*13410*/  IADD3 R133, P5, R133, R111, RZ ;  /* 0x0000006f85857210 */ /* 0x000fc80007fbe0ff */
[----:B------:R0:W-:Y:S04]  /*13420*/  STL [R1+0x1d0], R100 ;  /* 0x0001d06401007387 */ /* 0x0001e80000100800 */
[----:B------:R-:W-:Y:S04]  /*13430*/  STL [R1+0x1d8], R135 ;  /* 0x0001d88701007387 */ /* 0x000fe80000100800 */
[----:B0-----:R-:W2:Y:S01]  /*13440*/  LDL.LU R100, [R1+0x8fc] ;  /* 0x0008fc0001647983 */ /* 0x001ea20000300800 */
[----:B------:R-:W-:-:S03]  /*13450*/  IMAD.X R23, R23, 0x1, R110, P6 ;  /* 0x0000000117177824 */ /* 0x000fc600030e066e */
[----:B------:R-:W-:Y:S01]  /*13460*/  STL [R1+0x1ac], R134 ;  /* 0x0001ac8601007387 */ /* 0x000fe20000100800 */
[----:B------:R-:W-:-:S03]  /*13470*/  IADD3 R179, P6, R179, R111, RZ ;  /* 0x0000006fb3b37210 */ /* 0x000fc60007fde0ff */
[----:B------:R0:W-:Y:S04]  /*13480*/  STL [R1+0x1c8], R23 ;  /* 0x0001c81701007387 */ /* 0x0001e80000100800 */
[----:B0-----:R-:W3:Y:S01]  /*13490*/  LDL.LU R23, [R1+0x8f8] ;  /* 0x0008f80001177983 */ /* 0x001ee20000300800 */
[----:B------:R-:W-:-:S03]  /*134a0*/  IADD3.X R101, R101, R110, RZ, P1, !PT ;  /* 0x0000006e65657210 */ /* 0x000fc60000ffe4ff */
[----:B------:R-:W-:Y:S01]  /*134b0*/  STL [R1+0x1a4], R133 ;  /* 0x0001a48501007387 */ /* 0x000fe20000100800 */
[----:B------:R-:W-:-:S03]  /*134c0*/  IADD3 R181, P1, R181, R111, RZ ;  /* 0x0000006fb5b57210 */ /* 0x000fc60007f3e0ff */
[----:B------:R0:W-:Y:S01]  /*134d0*/  STL [R1+0x1c0], R101 ;  /* 0x0001c06501007387 */ /* 0x0001e20000100800 */
[----:B------:R-:W-:-:S03]  /*134e0*/  IMAD.X R249, R249, 0x1, R110, P5 ;  /* 0x00000001f9f97824 */ /* 0x000fc600028e066e */
[----:B0-----:R-:W4:Y:S04]  /*134f0*/  LDL.LU R101, [R1+0x8f4] ;  /* 0x0008f40001657983 */ /* 0x001f280000300800 */
[----:B------:R-:W-:Y:S04]  /*13500*/  STL [R1+0x18c], R179 ;  /* 0x00018cb301007387 */ /* 0x000fe80000100800 */
[----:B------:R0:W-:Y:S01]  /*13510*/  STL [R1+0x1b8], R89 ;  /* 0x0001b85901007387 */ /* 0x0001e20000100800 */
[----:B------:R-:W-:Y:S01]  /*13520*/  IADD3 R162, P5, R162, R111, RZ ;  /* 0x0000006fa2a27210 */ /* 0x000fe20007fbe0ff */
[----:B------:R-:W-:-:S02]  /*13530*/  IMAD.X R163, R163, 0x1, R110, P6 ;  /* 0x00000001a3a37824 */ /* 0x000fc400030e066e */
[----:B0-----:R-:W5:Y:S04]  /*13540*/  LDL.LU R89, [R1+0x8f0] ;  /* 0x0008f00001597983 */ /* 0x001f680000300800 */
[----:B------:R-:W-:Y:S04]  /*13550*/  STL [R1+0xe0], R181 ;  /* 0x0000e0b501007387 */ /* 0x000fe80000100800 */
[----:B------:R0:W-:Y:S04]  /*13560*/  STL [R1+0x1b0], R109 ;  /* 0x0001b06d01007387 */ /* 0x0001e80000100800 */
[----:B0-----:R-:W2:Y:S04]  /*13570*/  LDL.LU R109, [R1+0x8ec] ;  /* 0x0008ec00016d7983 */ /* 0x001ea80000300800 */
[----:B------:R-:W-:Y:S04]  /*13580*/  STL [R1+0xd8], R183 ;  /* 0x0000d8b701007387 */ /* 0x000fe80000100800 */
[----:B------:R0:W-:Y:S04]  /*13590*/  STL [R1+0xc8], R247 ;  /* 0x0000c8f701007387 */ /* 0x0001e80000100800 */
[----:B------:R-:W-:Y:S04]  /*135a0*/  STL [R1+0xd0], R185 ;  /* 0x0000d0b901007387 */ /* 0x000fe80000100800 */
[----:B0-----:R-:W3:Y:S04]  /*135b0*/  LDL.LU R247, [R1+0xdc] ;  /* 0x0000dc0001f77983 */ /* 0x001ee80000300800 */
[----:B------:R-:W-:Y:S04]  /*135c0*/  STL [R1+0x1a8], R243 ;  /* 0x0001a8f301007387 */ /* 0x000fe80000100800 */
[----:B------:R0:W-:Y:S04]  /*135d0*/  STL [R1+0x1a0], R249 ;  /* 0x0001a0f901007387 */ /* 0x0001e80000100800 */
[----:B0-----:R-:W4:Y:S04]  /*135e0*/  LDL.LU R249, [R1+0xb0] ;  /* 0x0000b00001f97983 */ /* 0x001f280000300800 */
[----:B------:R0:W-:Y:S04]  /*135f0*/  STL [R1+0xc0], R162 ;  /* 0x0000c0a201007387 */ /* 0x0001e80000100800 */
[----:B0-----:R-:W5:Y:S04]  /*13600*/  LDL.LU R162, [R1+0xd4] ;  /* 0x0000d40001a27983 */ /* 0x001f680000300800 */
[----:B------:R0:W-:Y:S04]  /*13610*/  STL [R1+0xe4], R163 ;  /* 0x0000e4a301007387 */ /* 0x0001e80000100800 */
[----:B0-----:R-:W2:Y:S01]  /*13620*/  LDL.LU R163, [R1+0xa8] ;  /* 0x0000a80001a37983 */ /* 0x001ea20000300800 */
[----:B------:R-:W-:-:S03]  /*13630*/  IADD3 R245, P6, R245, R111, RZ ;  /* 0x0000006ff5f57210 */ /* 0x000fc60007fde0ff */
[----:B------:R-:W2:Y:S04]  /*13640*/  LDL.LU R137, [R1+0xcc] ;  /* 0x0000cc0001897983 */ /* 0x000ea80000300800 */
[----:B------:R-:W2:Y:S04]  /*13650*/  LDL.LU R171, [R1+0xa0] ;  /* 0x0000a00001ab7983 */ /* 0x000ea80000300800 */
[----:B------:R-:W2:Y:S04]  /*13660*/  LDL.LU R173, [R1+0xc4] ;  /* 0x0000c40001ad7983 */ /* 0x000ea80000300800 */
[----:B------:R0:W-:Y:S04]  /*13670*/  STL [R1+0xb8], R245 ;  /* 0x0000b8f501007387 */ /* 0x0001e80000100800 */
[----:B------:R-:W2:Y:S04]  /*13680*/  LDL.LU R175, [R1+0x98] ;  /* 0x0000980001af7983 */ /* 0x000ea80000300800 */
        /* <DEDUP_REMOVED lines=18> */
[----:B0-----:R-:W2:Y:S01]  /*137b0*/  LDL.LU R245, [R1+0x68] ;  /* 0x0000680001f57983 */ /* 0x001ea20000300800 */
[----:B---3--:R-:W-:-:S05]  /*137c0*/  IMAD.X R247, R247, 0x1, R110, P1 ;  /* 0x00000001f7f77824 */ /* 0x008fca00008e066e */
[----:B------:R0:W-:Y:S04]  /*137d0*/  STL [R1+0xdc], R247 ;  /* 0x0000dcf701007387 */ /* 0x0001e80000100800 */
[----:B0-----:R-:W3:Y:S01]  /*137e0*/  LDL.LU R247, [R1+0x60] ;  /* 0x0000600001f77983 */ /* 0x001ee20000300800 */
[----:B----4-:R-:W-:-:S05]  /*137f0*/  IADD3 R249, P1, R249, R111, RZ ;  /* 0x0000006ff9f97210 */ /* 0x010fca0007f3e0ff */
[----:B------:R0:W-:Y:S01]  /*13800*/  STL [R1+0xb0], R249 ;  /* 0x0000b0f901007387 */ /* 0x0001e20000100800 */
[----:B-----5:R-:W-:-:S03]  /*13810*/  IADD3.X R162, R162, R110, RZ, P2, !PT ;  /* 0x0000006ea2a27210 */ /* 0x020fc600017fe4ff */
[----:B0-----:R-:W4:Y:S04]  /*13820*/  LDL.LU R249, [R1+0x58] ;  /* 0x0000580001f97983 */ /* 0x001f280000300800 */
[----:B------:R0:W-:Y:S01]  /*13830*/  STL [R1+0xd4], R162 ;  /* 0x0000d4a201007387 */ /* 0x0001e20000100800 */
[----:B--2---:R-:W-:-:S03]  /*13840*/  IADD3 R163, P2, R163, R111, RZ ;  /* 0x0000006fa3a37210 */ /* 0x004fc60007f5e0ff */
[----:B0-----:R-:W2:Y:S04]  /*13850*/  LDL.LU R162, [R1+0x50] ;  /* 0x0000500001a27983 */ /* 0x001ea80000300800 */
[----:B------:R0:W-:Y:S04]  /*13860*/  STL [R1+0xa8], R163 ;  /* 0x0000a8a301007387 */ /* 0x0001e80000100800 */
[----:B0-----:R-:W5:Y:S01]  /*13870*/  LDL.LU R163, [R1+0x48] ;  /* 0x0000480001a37983 */ /* 0x001f620000300800 */
[----:B------:R-:W-:Y:S01]  /*13880*/  UMOV UR22, UR10 ;  /* 0x0000000a00167c82 */ /* 0x000fe20008000000 */
[----:B------:R-:W-:-:S02]  /*13890*/  UMOV UR23, UR11 ;  /* 0x0000000b00177c82 */ /* 0x000fc40008000000 */
[----:B------:R-:W-:Y:S01]  /*138a0*/  HGMMA.64x16x16.F32.BF16 R40, gdesc[UR20].tnspA, R40 ;  /* 0x20200000142879f0 */ /* 0x000fe20008701828 */
[----:B------:R-:W-:Y:S01]  /*138b0*/  UMOV UR26, UR14 ;  /* 0x0000000e001a7c82 */ /* 0x000fe20008000000 */
[----:B------:R-:W-:Y:S01]  /*138c0*/  UMOV UR27, UR15 ;  /* 0x0000000f001b7c82 */ /* 0x000fe20008000000 */
[----:B------:R-:W-:Y:S01]  /*138d0*/  UMOV UR30, UR18 ;  /* 0x00000012001e7c82 */ /* 0x000fe20008000000 */
[----:B------:R-:W-:Y:S01]  /*138e0*/  UMOV UR31, UR19 ;  /* 0x00000013001f7c82 */ /* 0x000fe20008000000 */
[--C-:B------:R-:W-:Y:S01]  /*138f0*/  IMAD.X R137, R137, 0x1, R110.reuse, P3 ;  /* 0x0000000189897824 */ /* 0x100fe200018e066e */
[-C--:B------:R-:W-:Y:S01]  /*13900*/  IADD3 R171, P3, R171, R111.reuse, RZ ;  /* 0x0000006fabab7210 */ /* 0x080fe20007f7e0ff */
[--C-:B------:R-:W-:Y:S01]  /*13910*/  IMAD.X R173, R173, 0x1, R110.reuse, P4 ;  /* 0x00000001adad7824 */ /* 0x100fe200020e066e */
[-C--:B------:R-:W-:Y:S01]  /*13920*/  IADD3 R175, P4, R175, R111.reuse, RZ ;  /* 0x0000006fafaf7210 */ /* 0x080fe20007f9e0ff */
[--C-:B------:R-:W-:Y:S01]  /*13930*/  IMAD.X R177, R177, 0x1, R110.reuse, P5 ;  /* 0x00000001b1b17824 */ /* 0x100fe200028e066e */
[----:B------:R-:W-:Y:S01]  /*13940*/  STL [R1+0xcc], R137 ;  /* 0x0000cc8901007387 */ /* 0x000fe20000100800 */
[----:B------:R-:W-:Y:S01]  /*13950*/  IADD3 R235, P5, R235, R111, RZ ;  /* 0x0000006febeb7210 */ /* 0x000fe20007fbe0ff */
[----:B------:R-:W-:-:S02]  /*13960*/  IMAD.X R237, R237, 0x1, R110, P6 ;  /* 0x00000001eded7824 */ /* 0x000fc400030e066e */
[----:B------:R-:W-:Y:S01]  /*13970*/  STL [R1+0xa0], R171 ;  /* 0x0000a0ab01007387 */ /* 0x000fe20000100800 */
[----:B------:R-:W-:Y:S04]  /*13980*/  HGMMA.64x16x16.F32.BF16 R40, gdesc[UR24].tnspA, R40 ;  /* 0x20200000182879f0 */ /* 0x000fe80008701828 */
[----:B------:R-:W-:Y:S01]  /*13990*/  HGMMA.64x16x16.F32.BF16 R32, gdesc[UR28].tnspA, R32 ;  /* 0x202000001c2079f0 */ /* 0x000fe20008701820 */
[----:B------:R-:W-:Y:S01]  /*139a0*/  STL [R1+0xc4], R173 ;  /* 0x0000c4ad01007387 */ /* 0x000fe20000100800 */
[-C--:B------:R-:W-:Y:S01]  /*139b0*/  IADD3 R239, P6, R239, R111.reuse, RZ ;  /* 0x0000006fefef7210 */ /* 0x080fe20007fde0ff */
[--C-:B------:R-:W-:Y:S01]  /*139c0*/  IMAD.X R241, R241, 0x1, R110.reuse, P1 ;  /* 0x00000001f1f17824 */ /* 0x100fe200008e066e */
[-C--:B------:R-:W-:Y:S01]  /*139d0*/  IADD3 R170, P1, R170, R111.reuse, RZ ;  /* 0x0000006faaaa7210 */ /* 0x080fe20007f3e0ff */
[----:B------:R-:W-:Y:S01]  /*139e0*/  STL [R1+0x98], R175 ;  /* 0x000098af01007387 */ /* 0x000fe20000100800 */
[----:B------:R-:W-:Y:S01]  /*139f0*/  IMAD.X R168, R168, 0x1, R110, P2 ;  /* 0x00000001a8a87824 */ /* 0x000fe200010e066e */
[----:B------:R-:W-:-:S02]  /*13a00*/  IADD3 R166, P2, R166, R111, RZ ;  /* 0x0000006fa6a67210 */ /* 0x000fc40007f5e0ff */
[----:B------:R-:W-:Y:S01]  /*13a10*/  STL [R1+0xbc], R177 ;  /* 0x0000bcb101007387 */ /* 0x000fe20000100800 */
[----:B------:R-:W-:-:S03]  /*13a20*/  IADD3.X R164, R164, R110, RZ, P3, !PT ;  /* 0x0000006ea4a47210 */ /* 0x000fc60001ffe4ff */
[----:B------:R-:W-:Y:S01]  /*13a30*/  STL [R1+0x90], R235 ;  /* 0x000090eb01007387 */ /* 0x000fe20000100800 */
[----:B------:R-:W-:-:S03]  /*13a40*/  IADD3 R136, P3, R136, R111, RZ ;  /* 0x0000006f88887210 */ /* 0x000fc60007f7e0ff */
[----:B------:R-:W-:Y:S01]  /*13a50*/  STL [R1+0xb4], R237 ;  /* 0x0000b4ed01007387 */ /* 0x000fe20000100800 */
[----:B------:R-:W-:-:S03]  /*13a60*/  IMAD.X R135, R135, 0x1, R110, P4 ;  /* 0x0000000187877824 */ /* 0x000fc600020e066e */
        /* <DEDUP_REMOVED lines=13> */
[----:B------:R-:W-:Y:S01]  /*13b40*/  UMOV UR34, UR6 ;  /* 0x0000000600227c82 */ /* 0x000fe20008000000 */
[----:B------:R-:W-:Y:S02]  /*13b50*/  UMOV UR35, UR7 ;  /* 0x0000000700237c82 */ /* 0x000fe40008000000 */
[----:B------:R-:W-:Y:S01]  /*13b60*/  STL [R1+0x94], R135 ;  /* 0x0000948701007387 */ /* 0x000fe20000100800 */
[----:B------:R-:W-:Y:S01]  /*13b70*/  IADD3 R243, P1, R243, R111, RZ ;  /* 0x0000006ff3f37210 */ /* 0x000fe20007f3e0ff */
[--C-:B------:R-:W-:Y:S01]  /*13b80*/  IMAD.X R245, R245, 0x1, R110.reuse, P2 ;  /* 0x00000001f5f57824 */ /* 0x100fe200010e066e */
[----:B------:R-:W-:Y:S01]  /*13b90*/  HGMMA.64x16x16.F32.BF16 R32, gdesc[UR32].tnspA, R32 ;  /* 0x20200000202079f0 */ /* 0x000fe20008701820 */
[----:B------:R-:W-:Y:S04]  /*13ba0*/  STL [R1+0x5c], R134 ;  /* 0x00005c8601007387 */ /* 0x000fe80000100800 */
[----:B------:R-:W-:Y:S04]  /*13bb0*/  STL [R1+0x8c], R133 ;  /* 0x00008c8501007387 */ /* 0x000fe80000100800 */
[----:B------:R-:W-:Y:S01]  /*13bc0*/  STL [R1+0x54], R179 ;  /* 0x000054b301007387 */ /* 0x000fe20000100800 */
[----:B------:R-:W-:-:S03]  /*13bd0*/  IMAD.X R109, R109, 0x1, R110, P1 ;  /* 0x000000016d6d7824 */ /* 0x000fc600008e066e */
[----:B------:R-:W-:Y:S04]  /*13be0*/  STL [R1+0x7c], R181 ;  /* 0x00007cb501007387 */ /* 0x000fe80000100800 */
[----:B------:R-:W-:Y:S04]  /*13bf0*/  STL [R1+0x4c], R183 ;  /* 0x00004cb701007387 */ /* 0x000fe80000100800 */
[----:B------:R-:W-:Y:S04]  /*13c00*/  STL [R1+0x70], R185 ;  /* 0x000070b901007387 */ /* 0x000fe80000100800 */
[----:B------:R-:W-:Y:S04]  /*13c10*/  STL [R1+0x44], R243 ;  /* 0x000044f301007387 */ /* 0x000fe80000100800 */
[----:B------:R-:W-:Y:S01]  /*13c20*/  STL [R1+0x68], R245 ;  /* 0x000068f501007387 */ /* 0x000fe20000100800 */
[----:B------:R-:W-:Y:S01]  /*13c30*/  UMOV UR38, UR10 ;  /* 0x0000000a00267c82 */ /* 0x000fe20008000000 */
[----:B------:R-:W-:-:S02]  /*13c40*/  UMOV UR39, UR11 ;  /* 0x0000000b00277c82 */ /* 0x000fc40008000000 */
[----:B------:R-:W-:Y:S01]  /*13c50*/  HGMMA.64x16x16.F32.BF16 R32, gdesc[UR36].tnspA, R32 ;  /* 0x20200000242079f0 */ /* 0x000fe20008701820 */
[----:B---3--:R-:W-:-:S05]  /*13c60*/  IMAD.X R247, R247, 0x1, R110, P3 ;  /* 0x00000001f7f77824 */ /* 0x008fca00018e066e */
[----:B------:R-:W-:Y:S01]  /*13c70*/  STL [R1+0x60], R247 ;  /* 0x000060f701007387 */ /* 0x000fe20000100800 */
[----:B----4-:R-:W-:-:S05]  /*13c80*/  IADD3.X R249, R249, R110, RZ, P4, !PT ;  /* 0x0000006ef9f97210 */ /* 0x010fca00027fe4ff */
[----:B------:R-:W-:Y:S01]  /*13c90*/  STL [R1+0x58], R249 ;  /* 0x000058f901007387 */ /* 0x000fe20000100800 */
[----:B--2---:R-:W-:-:S05]  /*13ca0*/  IMAD.X R162, R162, 0x1, R110, P5 ;  /* 0x00000001a2a27824 */ /* 0x004fca00028e066e */
[----:B------:R-:W-:Y:S04]  /*13cb0*/  STL [R1+0x50], R162 ;  /* 0x000050a201007387 */ /* 0x000fe80000100800 */
[----:B------:R0:W-:Y:S01]  /*13cc0*/  STL [R1+0x40], R109 ;  /* 0x0000406d01007387 */ /* 0x0001e20000100800 */
[----:B-----5:R-:W-:-:S05]  /*13cd0*/  IMAD.X R163, R163, 0x1, R110, P6 ;  /* 0x00000001a3a37824 */ /* 0x020fca00030e066e */
[----:B------:R1:W-:Y:S04]  /*13ce0*/  STL [R1+0x48], R163 ;  /* 0x000048a301007387 */ /* 0x0003e80000100800 */
[----:B0-----:R-:W2:Y:S01]  /*13cf0*/  LDL.LU R109, [R1+0x8e8] ;  /* 0x0008e800016d7983 */ /* 0x001ea20000300800 */
[----:B------:R-:W-:Y:S01]  /*13d00*/  UMOV UR42, UR14 ;  /* 0x0000000e002a7c82 */ /* 0x000fe20008000000 */
[----:B------:R-:W-:Y:S01]  /*13d10*/  UMOV UR43, UR15 ;  /* 0x0000000f002b7c82 */ /* 0x000fe20008000000 */
[----:B------:R-:W-:Y:S01]  /*13d20*/  UMOV UR46, UR18 ;  /* 0x00000012002e7c82 */ /* 0x000fe20008000000 */
[----:B------:R-:W-:Y:S01]  /*13d30*/  UMOV UR47, UR19 ;  /* 0x00000013002f7c82 */ /* 0x000fe20008000000 */
[----:B------:R-:W-:Y:S04]  /*13d40*/  HGMMA.64x16x16.F32.BF16 R32, gdesc[UR40].tnspA, R32 ;  /* 0x20200000282079f0 */ /* 0x000fe80008701820 */
[----:B------:R-:W-:Y:S01]  /*13d50*/  HGMMA.64x16x16.F32.BF16 R24, gdesc[UR44].tnspA, R24 ;  /* 0x202000002c1879f0 */ /* 0x000fe20008701818 */
[----:B------:R-:W-:Y:S01]  /*13d60*/  UMOV UR50, UR6 ;  /* 0x0000000600327c82 */ /* 0x000fe20008000000 */
[----:B------:R-:W-:-:S02]  /*13d70*/  UMOV UR51, UR7 ;  /* 0x0000000700337c82 */ /* 0x000fc40008000000 */
[----:B------:R-:W-:Y:S01]  /*13d80*/  HGMMA.64x16x16.F32.BF16 R24, gdesc[UR48].tnspA, R24 ;  /* 0x20200000301879f0 */ /* 0x000fe20008701818 */
[----:B------:R-:W-:Y:S01]  /*13d90*/  UMOV UR54, UR10 ;  /* 0x0000000a00367c82 */ /* 0x000fe20008000000 */
[----:B------:R-:W-:Y:S01]  /*13da0*/  UMOV UR55, UR11 ;  /* 0x0000000b00377c82 */ /* 0x000fe20008000000 */
[-C--:B------:R-:W-:Y:S01]  /*13db0*/  IADD3 R158, P0, R158, R111.reuse, RZ ;  /* 0x0000006f9e9e7210 */ /* 0x080fe20007f1e0ff */
[----:B------:R-:W-:Y:S01]  /*13dc0*/  HGMMA.64x16x16.F32.BF16 R24, gdesc[UR52].tnspA, R24 ;  /* 0x20200000341879f0 */ /* 0x000fe20008701818 */
[----:B------:R-:W-:Y:S01]  /*13dd0*/  UMOV UR58, UR14 ;  /* 0x0000000e003a7c82 */ /* 0x000fe20008000000 */
[----:B------:R-:W-:Y:S02]  /*13de0*/  UMOV UR59, UR15 ;  /* 0x0000000f003b7c82 */ /* 0x000fe40008000000 */
[----:B------:R-:W-:Y:S01]  /*13df0*/  IMAD.X R159, R159, 0x1, R110, P0 ;  /* 0x000000019f9f7824 */ /* 0x000fe200000e066e */
[----:B------:R-:W-:Y:S01]  /*13e00*/  IADD3 R154, P0, R154, R111, RZ ;  /* 0x0000006f9a9a7210 */ /* 0x000fe20007f1e0ff */
[----:B------:R-:W-:-:S04]  /*13e10*/  VIADD R8, R8, 0x1 ;  /* 0x0000000108087836 */ /* 0x000fc80000000000 */
[----:B------:R-:W-:Y:S01]  /*13e20*/  IMAD.X R155, R155, 0x1, R110, P0 ;  /* 0x000000019b9b7824 */ /* 0x000fe200000e066e */
[----:B------:R-:W-:Y:S02]  /*13e30*/  ISETP.NE.U32.AND P0, PT, R8, R113, PT ;  /* 0x000000710800720c */ /* 0x000fe40003f05070 */
[----:B------:R-:W0:Y:S01]  /*13e40*/  LDC R113, c[0x0][0x23c] ;  /* 0x00008f00ff717b82 */ /* 0x000e220000000800 */
[-C--:B------:R-:W-:Y:S01]  /*13e50*/  IADD3 R101, P2, R101, R111.reuse, RZ ;  /* 0x0000006f65657210 */ /* 0x080fe20007f5e0ff */
[----:B------:R-:W-:Y:S01]  /*13e60*/  HGMMA.64x16x16.F32.BF16 R24, gdesc[UR56].tnspA, R24, gsb0 ;  /* 0x20200000381879f0 */ /* 0x000fe20008001818 */
[----:B0-----:R-:W-:Y:S02]  /*13e70*/  SHF.L.U32 R113, R113, 0x6, RZ ;  /* 0x0000000671717819 */ /* 0x001fe400000006ff */
[-C--:B------:R-:W-:Y:S02]  /*13e80*/  IADD3 R100, P3, R100, R111.reuse, RZ ;  /* 0x0000006f64647210 */ /* 0x080fe40007f7e0ff */
[-C--:B------:R-:W-:Y:S01]  /*13e90*/  IADD3 R97, P6, R97, R111.reuse, RZ ;  /* 0x0000006f61617210 */ /* 0x080fe20007fde0ff */
[----:B------:R-:W-:Y:S01]  /*13ea0*/  IMAD.SHL.U32 R113, R113, 0x2, RZ ;  /* 0x0000000271717824 */ /* 0x000fe200078e00ff */
[----:B------:R-:W-:-:S02]  /*13eb0*/  IADD3 R96, P1, R96, R111, RZ ;  /* 0x0000006f60607210 */ /* 0x000fc40007f3e0ff */
[-C--:B------:R-:W-:Y:S02]  /*13ec0*/  IADD3 R99, P4, R99, R111.reuse, RZ ;  /* 0x0000006f63637210 */ /* 0x080fe40007f9e0ff */
[-C--:B------:R-:W-:Y:S01]  /*13ed0*/  IADD3 R98, P5, R98, R111.reuse, RZ ;  /* 0x0000006f62627210 */ /* 0x080fe20007fbe0ff */
[--C-:B------:R-:W-:Y:S01]  /*13ee0*/  IMAD.X R89, R89, 0x1, R110.reuse, P2 ;  /* 0x0000000159597824 */ /* 0x100fe200010e066e */
[-C--:B------:R-:W-:Y:S01]  /*13ef0*/  IADD3 R95, P2, R95, R111.reuse, RZ ;  /* 0x0000006f5f5f7210 */ /* 0x080fe20007f5e0ff */
[--C-:B------:R-:W-:Y:S01]  /*13f00*/  IMAD.X R23, R23, 0x1, R110.reuse, P3 ;  /* 0x0000000117177824 */ /* 0x100fe200018e066e */
[----:B------:R-:W-:Y:S01]  /*13f10*/  IADD3 R94, P3, R94, R111, RZ ;  /* 0x0000006f5e5e7210 */ /* 0x000fe20007f7e0ff */
        /* <DEDUP_REMOVED lines=9> */
[----:B------:R-:W-:Y:S01]  /*13fb0*/  IADD3.X R5, R5, R110, RZ, P4, !PT ;  /* 0x0000006e05057210 */ /* 0x000fe200027fe4ff */
[--C-:B------:R-:W-:Y:S01]  /*13fc0*/  IMAD.X R6, R6, 0x1, R110.reuse, P3 ;  /* 0x0000000106067824 */ /* 0x100fe200018e066e */
[-C--:B------:R-:W-:Y:S01]  /*13fd0*/  IADD3 R88, P2, R88, R113.reuse, RZ ;  /* 0x0000007158587210 */ /* 0x080fe20007f5e0ff */
[----:B------:R-:W-:Y:S01]  /*13fe0*/  IMAD.X R4, R4, 0x1, R110, P5 ;  /* 0x0000000104047824 */ /* 0x000fe200028e066e */
[----:B------:R-:W-:-:S02]  /*13ff0*/  IADD3 R22, P3, R22, R113, RZ ;  /* 0x0000007116167210 */ /* 0x000fc40007f7e0ff */
[-C--:B------:R-:W-:Y:S02]  /*14000*/  IADD3 R20, P4, R20, R113.reuse, RZ ;  /* 0x0000007114147210 */ /* 0x080fe40007f9e0ff */
[-C--:B------:R-:W-:Y:S01]  /*14010*/  IADD3 R18, P5, R18, R113.reuse, RZ ;  /* 0x0000007112127210 */ /* 0x080fe20007fbe0ff */
[----:B------:R-:W-:Y:S02]  /*14020*/  WARPGROUP.DEPBAR.LE gsb0, 0x0 ;  /* 0x00008000000079c5 */ /* 0x000fe40000010000 */
[--C-:B--2---:R-:W-:Y:S01]  /*14030*/  IMAD.X R3, R3, 0x1, R109.reuse, P6 ;  /* 0x0000000103037824 */ /* 0x104fe200030e066d */
[-C--:B------:R-:W-:Y:S01]  /*14040*/  IADD3 R16, P6, R16, R113.reuse, RZ ;  /* 0x0000007110107210 */ /* 0x080fe20007fde0ff */
[--C-:B------:R-:W-:Y:S01]  /*14050*/  IMAD.X R2, R2, 0x1, R109.reuse, P1 ;  /* 0x0000000102027824 */ /* 0x100fe200008e066d */
[----:B------:R-:W-:Y:S01]  /*14060*/  IADD3 R15, P1, R15, R113, RZ ;  /* 0x000000710f0f7210 */ /* 0x000fe20007f3e0ff */
[--C-:B------:R-:W-:Y:S01]  /*14070*/  IMAD.X R0, R0, 0x1, R109.reuse, P2 ;  /* 0x0000000100007824 */ /* 0x100fe200010e066d */
[----:B------:R-:W-:Y:S01]  /*14080*/  IADD3.X R12, R12, R109, RZ, P5, !PT ;  /* 0x0000006d0c0c7210 */ /* 0x000fe20002ffe4ff */
[----:B------:R-:W-:-:S02]  /*14090*/  IMAD.X R14, R14, 0x1, R109, P3 ;  /* 0x000000010e0e7824 */ /* 0x000fc400018e066d */
[--C-:B------:R-:W-:Y:S02]  /*140a0*/  IMAD.X R13, R13, 0x1, R109.reuse, P4 ;  /* 0x000000010d0d7824 */ /* 0x100fe400020e066d */
[--C-:B------:R-:W-:Y:S02]  /*140b0*/  IMAD.X R11, R11, 0x1, R109.reuse, P6 ;  /* 0x000000010b0b7824 */ /* 0x100fe400030e066d */
[----:B------:R-:W-:Y:S01]  /*140c0*/  IMAD.X R10, R10, 0x1, R109, P1 ;  /* 0x000000010a0a7824 */ /* 0x000fe200008e066d */
[----:B-1----:R-:W-:Y:S06]  /*140d0*/  @P0 BRA `(.L_x_1) ;  /* 0xffffff0c00640947 */ /* 0x002fec000383ffff */
[----:B------:R-:W-:Y:S02]  /*140e0*/  F2FP.BF16.F32.PACK_AB R99, R31, R47 ;  /* 0x0000002f1f63723e */ /* 0x000fe400000010ff */
[----:B------:R-:W-:Y:S02]  /*140f0*/  F2FP.BF16.F32.PACK_AB R98, R29, R45 ;  /* 0x0000002d1d62723e */ /* 0x000fe400000010ff */
[----:B------:R-:W-:Y:S02]  /*14100*/  F2FP.BF16.F32.PACK_AB R97, R39, R55 ;  /* 0x000000372761723e */ /* 0x000fe400000010ff */
[----:B------:R-:W-:Y:S02]  /*14110*/  F2FP.BF16.F32.PACK_AB R96, R37, R53 ;  /* 0x000000352560723e */ /* 0x000fe400000010ff */
[----:B------:R-:W-:Y:S02]  /*14120*/  F2FP.BF16.F32.PACK_AB R91, R30, R46 ;  /* 0x0000002e1e5b723e */ /* 0x000fe400000010ff */
[----:B------:R-:W-:-:S02]  /*14130*/  F2FP.BF16.F32.PACK_AB R90, R28, R44 ;  /* 0x0000002c1c5a723e */ /* 0x000fc400000010ff */
        /* <DEDUP_REMOVED lines=25> */
[----:B------:R-:W-:-:S07]  /*142d0*/  F2FP.BF16.F32.PACK_AB R8, R64, R80 ;  /* 0x000000504008723e */ /* 0x000fce00000010ff */
.L_x_0:
[----:B------:R-:W1:Y:S01]  /*142e0*/  S2R R4, SR_TID.X ;  /* 0x0000000000047919 */ /* 0x000e620000002100 */
[----:B------:R-:W-:Y:S01]  /*142f0*/  MOV R5, 0x400 ;  /* 0x0000040000057802 */ /* 0x000fe20000000f00 */
[----:B------:R-:W2:Y:S01]  /*14300*/  LDC R41, c[0x0][0x244] ;  /* 0x00009100ff297b82 */ /* 0x000ea20000000800 */
[----:B------:R-:W3:Y:S01]  /*14310*/  S2R R6, SR_CgaCtaId ;  /* 0x0000000000067919 */ /* 0x000ee20000008800 */
[----:B------:R-:W4:Y:S06]  /*14320*/  LDL.LU R104, [R1+0x8c8] ;  /* 0x0008c80001687983 */ /* 0x000f2c0000300800 */
[----:B------:R-:W5:Y:S01]  /*14330*/  LDC.64 R50, c[0x0][0x220] ;  /* 0x00008800ff327b82 */ /* 0x000f620000000a00 */
[----:B0-----:R-:W2:Y:S04]  /*14340*/  LDL.LU R103, [R1+0x8c4] ;  /* 0x0008c40001677983 */ /* 0x001ea80000300800 */
[----:B------:R-:W5:Y:S03]  /*14350*/  LDL.LU R102, [R1+0x8d8] ;  /* 0x0008d80001667983 */ /* 0x000f660000300800 */
[----:B------:R-:W0:Y:S01]  /*14360*/  LDC R56, c[0x0][0x248] ;  /* 0x00009200ff387b82 */ /* 0x000e220000000800 */
[----:B------:R-:W5:Y:S04]  /*14370*/  LDL.LU R101, [R1+0x8d4] ;  /* 0x0008d40001657983 */ /* 0x000f680000300800 */
[----:B------:R-:W5:Y:S01]  /*14380*/  LDL.LU R100, [R1+0x8d0] ;  /* 0x0008d00001647983 */ /* 0x000f620000300800 */
[C---:B-1----:R-:W-:Y:S01]  /*14390*/  IMAD.SHL.U32 R0, R4.reuse, 0x10, RZ ;  /* 0x0000001004007824 */ /* 0x042fe200078e00ff */
[C---:B------:R-:W-:Y:S01]  /*143a0*/  LOP3.LUT R48, R4.reuse, 0x7f, RZ, 0xc0, !PT ;  /* 0x0000007f04307812 */ /* 0x040fe200078ec0ff */
[----:B------:R-:W-:-:S02]  /*143b0*/  IMAD.SHL.U32 R3, R4, 0x40, RZ ;  /* 0x0000004004037824 */ /* 0x000fc400078e00ff */
[----:B------:R-:W-:Y:S01]  /*143c0*/  IMAD.SHL.U32 R2, R4, 0x8, RZ ;  /* 0x0000000804027824 */ /* 0x000fe200078e00ff */
[----:B---3--:R-:W-:Y:S02]  /*143d0*/  LEA R5, R6, R5, 0x18 ;  /* 0x0000000506057211 */ /* 0x008fe400078ec0ff */
[----:B------:R-:W-:Y:S02]  /*143e0*/  LOP3.LUT R0, R0, 0xf0, RZ, 0xc0, !PT ;  /* 0x000000f000007812 */ /* 0x000fe400078ec0ff */
[----:B------:R-:W-:Y:S02]  /*143f0*/  LOP3.LUT R3, R3, 0x400, RZ, 0xc0, !PT ;  /* 0x0000040003037812 */ /* 0x000fe400078ec0ff */
[----:B------:R-:W-:Y:S02]  /*14400*/  LOP3.LUT R2, R2, 0x300, RZ, 0xc0, !PT ;  /* 0x0000030002027812 */ /* 0x000fe400078ec0ff */
[-C--:B------:R-:W-:Y:S02]  /*14410*/  IADD3 R3, R3, R5.reuse, R0 ;  /* 0x0000000503037210 */ /* 0x080fe40007ffe000 */
[----:B------:R-:W-:Y:S01]  /*14420*/  LEA R48, R48, R5, 0x4 ;  /* 0x0000000530307211 */ /* 0x000fe200078e20ff */
[----:B------:R-:W-:Y:S02]  /*14430*/  BAR.SYNC.DEFER_BLOCKING 0x0 ;  /* 0x0000000000007b1d */ /* 0x000fe40000010000 */
[----:B------:R-:W-:-:S06]  /*14440*/  IMAD.IADD R40, R2, 0x1, R3 ;  /* 0x0000000102287824 */ /* 0x000fcc00078e0203 */
[----:B------:R-:W1:Y:S01]  /*14450*/  LDC.64 R2, c[0x0][0x228] ;  /* 0x00008a00ff027b82 */ /* 0x000e620000000a00 */
[----:B------:R-:W-:Y:S07]  /*14460*/  STSM.16.M88.4 [R40], R8 ;  /* 0x0000000828007844 */ /* 0x000fee0000000200 */
[----:B------:R-:W-:Y:S06]  /*14470*/  BAR.SYNC.DEFER_BLOCKING 0x0 ;  /* 0x0000000000007b1d */ /* 0x000fec0000010000 */
[----:B------:R-:W3:Y:S02]  /*14480*/  LDS.128 R28, [R48] ;  /* 0x00000000301c7984 */ /* 0x000ee40000000c00 */
[----:B------:R-:W-:Y:S06]  /*14490*/  BAR.SYNC.DEFER_BLOCKING 0x0 ;  /* 0x0000000000007b1d */ /* 0x000fec0000010000 */
[----:B------:R-:W-:Y:S02]  /*144a0*/  STSM.16.M88.4 [R40], R12 ;  /* 0x0000000c28007844 */ /* 0x000fe40000000200 */
[----:B------:R-:W-:Y:S06]  /*144b0*/  BAR.SYNC.DEFER_BLOCKING 0x0 ;  /* 0x0000000000007b1d */ /* 0x000fec0000010000 */
[----:B------:R-:W3:Y:S02]  /*144c0*/  LDS.128 R20, [R48] ;  /* 0x0000000030147984 */ /* 0x000ee40000000c00 */
[----:B------:R-:W-:Y:S06]  /*144d0*/  BAR.SYNC.DEFER_BLOCKING 0x0 ;  /* 0x0000000000007b1d */ /* 0x000fec0000010000 */
[----:B------:R0:W-:Y:S02]  /*144e0*/  STSM.16.M88.4 [R40], R36 ;  /* 0x0000002428007844 */ /* 0x0001e40000000200 */
[----:B------:R-:W-:Y:S06]  /*144f0*/  BAR.SYNC.DEFER_BLOCKING 0x0 ;  /* 0x0000000000007b1d */ /* 0x000fec0000010000 */
[----:B------:R-:W3:Y:S02]  /*14500*/  LDS.128 R24, [R48] ;  /* 0x0000000030187984 */ /* 0x000ee40000000c00 */
[----:B------:R-:W-:Y:S06]  /*14510*/  BAR.SYNC.DEFER_BLOCKING 0x0 ;  /* 0x0000000000007b1d */ /* 0x000fec0000010000 */
[----:B------:R3:W-:Y:S02]  /*14520*/  STSM.16.M88.4 [R40], R44 ;  /* 0x0000002c28007844 */ /* 0x0007e40000000200 */
[----:B------:R-:W-:Y:S06]  /*14530*/  BAR.SYNC.DEFER_BLOCKING 0x0 ;  /* 0x0000000000007b1d */ /* 0x000fec0000010000 */
[----:B------:R-:W3:Y:S02]  /*14540*/  LDS.128 R16, [R48] ;  /* 0x0000000030107984 */ /* 0x000ee40000000c00 */
[----:B------:R-:W-:Y:S06]  /*14550*/  BAR.SYNC.DEFER_BLOCKING 0x0 ;  /* 0x0000000000007b1d */ /* 0x000fec0000010000 */
[----:B------:R-:W-:Y:S02]  /*14560*/  STSM.16.M88.4 [R40], R52 ;  /* 0x0000003428007844 */ /* 0x000fe40000000200 */
        /* <DEDUP_REMOVED lines=8> */
[----:B------:R-:W-:Y:S01]  /*145f0*/  BAR.SYNC.DEFER_BLOCKING 0x0 ;  /* 0x0000000000007b1d */ /* 0x000fe20000010000 */
[----:B----4-:R-:W-:-:S02]  /*14600*/  VIADD R0, R104, 0x1 ;  /* 0x0000000168007836 */ /* 0x010fc40000000000 */
[----:B--2---:R-:W-:-:S03]  /*14610*/  IMAD R32, R103, R41, RZ ;  /* 0x0000002967207224 */ /* 0x004fc600078e02ff */
[-C--:B-1----:R-:W-:Y:S01]  /*14620*/  ISETP.GE.AND P2, PT, R0, R3.reuse, PT ;  /* 0x000000030000720c */ /* 0x082fe20003f46270 */
[----:B------:R-:W1:Y:S01]  /*14630*/  LDS.128 R8, [R48] ;  /* 0x0000000030087984 */ /* 0x000e620000000c00 */
[----:B------:R-:W-:Y:S01]  /*14640*/  BAR.SYNC.DEFER_BLOCKING 0x0 ;  /* 0x0000000000007b1d */ /* 0x000fe20000010000 */
[----:B------:R-:W-:Y:S02]  /*14650*/  VIADD R0, R104, 0x2 ;  /* 0x0000000268007836 */ /* 0x000fe40000000000 */
[C---:B------:R-:W-:Y:S01]  /*14660*/  IMAD R33, R41.reuse, 0x80, R32 ;  /* 0x0000008029217824 */ /* 0x040fe200078e0220 */
[----:B-----5:R-:W-:Y:S02]  /*14670*/  LEA R34, P3, R32, R50, 0x1 ;  /* 0x0000003220227211 */ /* 0x020fe400078608ff */
[----:B------:R-:W-:Y:S01]  /*14680*/  ISETP.GE.AND P0, PT, R0, R3, PT ;  /* 0x000000030000720c */ /* 0x000fe20003f06270 */
[----:B------:R-:W-:Y:S01]  /*14690*/  IMAD R0, R41, 0x80, R33 ;  /* 0x0000008029007824 */ /* 0x000fe200078e0221 */
[----:B------:R-:W-:-:S02]  /*146a0*/  LEA.HI.X.SX32 R35, R32, R51, 0x1, P3 ;  /* 0x0000003320237211 */ /* 0x000fc400018f0eff */
[----:B0-----:R-:W-:Y:S01]  /*146b0*/  LEA R38, P3, R33, R50, 0x1 ;  /* 0x0000003221267211 */ /* 0x001fe200078608ff */
[----:B------:R-:W-:Y:S01]  /*146c0*/  IMAD R42, R41, 0x80, R0 ;  /* 0x00000080292a7824 */ /* 0x000fe200078e0200 */
[----:B------:R-:W-:Y:S02]  /*146d0*/  ISETP.GE.AND P1, PT, R103, R2, PT ;  /* 0x000000026700720c */ /* 0x000fe40003f26270 */
[-C--:B------:R-:W-:Y:S02]  /*146e0*/  LEA R36, P4, R0, R50.reuse, 0x1 ;  /* 0x0000003200247211 */ /* 0x080fe400078808ff */
[----:B------:R-:W-:Y:S01]  /*146f0*/  LEA.HI.X.SX32 R39, R33, R51, 0x1, P3 ;  /* 0x0000003321277211 */ /* 0x000fe200018f0eff */
[----:B------:R0:W-:Y:S01]  /*14700*/  STSM.16.M88.4 [R40], R96 ;  /* 0x0000006028007844 */ /* 0x0001e20000000200 */
[----:B------:R-:W-:Y:S01]  /*14710*/  BAR.SYNC.DEFER_BLOCKING 0x0 ;  /* 0x0000000000007b1d */ /* 0x000fe20000010000 */
[----:B------:R-:W-:Y:S02]  /*14720*/  LEA R32, P5, R42, R50, 0x1 ;  /* 0x000000322a207211 */ /* 0x000fe400078a08ff */
[----:B------:R-:W-:-:S02]  /*14730*/  ISETP.GE.AND P3, PT, R104, R3, PT ;  /* 0x000000036800720c */ /* 0x000fc40003f66270 */
[----:B------:R-:W-:Y:S02]  /*14740*/  ISETP.LT.AND P1, PT, R104, R3, !P1 ;  /* 0x000000036800720c */ /* 0x000fe40004f21270 */
[-C--:B------:R-:W-:Y:S02]  /*14750*/  LEA.HI.X.SX32 R37, R0, R51.reuse, 0x1, P4 ;  /* 0x0000003300257211 */ /* 0x080fe400020f0eff */
[----:B------:R-:W-:Y:S02]  /*14760*/  LEA.HI.X.SX32 R33, R42, R51, 0x1, P5 ;  /* 0x000000332a217211 */ /* 0x000fe400028f0eff */
[-C--:B------:R-:W-:Y:S02]  /*14770*/  ISETP.LT.AND P4, PT, R102, R2.reuse, !P3 ;  /* 0x000000026600720c */ /* 0x080fe40005f81270 */
[----:B------:R-:W-:Y:S01]  /*14780*/  ISETP.LT.AND P5, PT, R101, R2, !P3 ;  /* 0x000000026500720c */ /* 0x000fe20005fa1270 */
[----:B---3--:R-:W-:Y:S01]  /*14790*/  IMAD R47, R104, R56, RZ ;  /* 0x00000038682f7224 */ /* 0x008fe200078e02ff */
[----:B------:R-:W-:-:S03]  /*147a0*/  PRMT R50, R28, 0x7632, R50 ;  /* 0x000076321c327816 */ /* 0x000fc60000000032 */
[----:B0-----:R-:W-:Y:S01]  /*147b0*/  IMAD.WIDE R40, R47, 0x2, R34 ;  /* 0x000000022f287825 */ /* 0x001fe200078e0222 */
[----:B------:R-:W-:-:S03]  /*147c0*/  ISETP.LT.AND P3, PT, R100, R2, !P3 ;  /* 0x000000026400720c */ /* 0x000fc60005f61270 */
[----:B------:R-:W-:Y:S01]  /*147d0*/  IMAD.WIDE R42, R47, 0x2, R38 ;  /* 0x000000022f2a7825 */ /* 0x000fe200078e0226 */
[----:B------:R-:W-:-:S03]  /*147e0*/  ISETP.LT.AND P6, PT, R103, R2, !P2 ;  /* 0x000000026700720c */ /* 0x000fc600057c1270 */
[C---:B------:R-:W-:Y:S01]  /*147f0*/  IMAD.WIDE R44, R47.reuse, 0x2, R36 ;  /* 0x000000022f2c7825 */ /* 0x040fe200078e0224 */
[----:B------:R0:W-:Y:S01]  /*14800*/  @P1 STG.E.U16 desc[UR60][R40.64], R28 ;  /* 0x0000001c28001986 */ /* 0x0001e2000c10153c */
[----:B------:R-:W-:-:S03]  /*14810*/  IADD3 R49, R47, R56, RZ ;  /* 0x000000382f317210 */ /* 0x000fc60007ffe0ff */
[----:B------:R2:W-:Y:S01]  /*14820*/  @P4 STG.E.U16 desc[UR60][R42.64], R50 ;  /* 0x000000322a004986 */ /* 0x0005e2000c10153c */
[----:B------:R-:W-:-:S03]  /*14830*/  ISETP.LT.AND P4, PT, R102, R2, !P2 ;  /* 0x000000026600720c */ /* 0x000fc60005781270 */
[----:B------:R3:W-:Y:S01]  /*14840*/  @P5 STG.E.U16 desc[UR60][R44.64], R20 ;  /* 0x000000142c005986 */ /* 0x0007e2000c10153c */
[----:B------:R-:W-:Y:S01]  /*14850*/  ISETP.LT.AND P5, PT, R101, R2, !P2 ;  /* 0x000000026500720c */ /* 0x000fe200057a1270 */
[----:B------:R-:W-:Y:S01]  /*14860*/  IMAD.WIDE R46, R47, 0x2, R32 ;  /* 0x000000022f2e7825 */ /* 0x000fe200078e0220 */
[----:B0-----:R-:W-:-:S03]  /*14870*/  PRMT R28, R20, 0x7632, R28 ;  /* 0x00007632141c7816 */ /* 0x001fc6000000001c */
[C---:B------:R-:W-:Y:S01]  /*14880*/  IMAD.WIDE R40, R49.reuse, 0x2, R34 ;  /* 0x0000000231287825 */ /* 0x040fe200078e0222 */
[----:B------:R-:W-:Y:S01]  /*14890*/  PRMT R52, R24, 0x7632, R52 ;  /* 0x0000763218347816 */ /* 0x000fe20000000034 */
[----:B------:R0:W-:Y:S02]  /*148a0*/  @P3 STG.E.U16 desc[UR60][R46.64], R28 ;  /* 0x0000001c2e003986 */ /* 0x0001e4000c10153c */
[C---:B--2---:R-:W-:Y:S01]  /*148b0*/  IMAD.WIDE R42, R49.reuse, 0x2, R38 ;  /* 0x00000002312a7825 */ /* 0x044fe200078e0226 */
[-C--:B------:R-:W-:Y:S01]  /*148c0*/  ISETP.LT.AND P2, PT, R100, R2.reuse, !P2 ;  /* 0x000000026400720c */ /* 0x080fe20005741270 */
[----:B------:R2:W-:Y:S02]  /*148d0*/  @P6 STG.E.U16 desc[UR60][R40.64], R24 ;  /* 0x0000001828006986 */ /* 0x0005e4000c10153c */
[----:B---3--:R-:W-:Y:S01]  /*148e0*/  IMAD.WIDE R44, R49, 0x2, R36 ;  /* 0x00000002312c7825 */ /* 0x008fe200078e0224 */
[-C--:B------:R-:W-:Y:S01]  /*148f0*/  ISETP.LT.AND P6, PT, R103, R2.reuse, !P0 ;  /* 0x000000026700720c */ /* 0x080fe200047c1270 */
[----:B------:R3:W-:Y:S02]  /*14900*/  @P4 STG.E.U16 desc[UR60][R42.64], R52 ;  /* 0x000000342a004986 */ /* 0x0007e4000c10153c */
[----:B------:R-:W-:Y:S01]  /*14910*/  IMAD.IADD R51, R49, 0x1, R56 ;  /* 0x0000000131337824 */ /* 0x000fe200078e0238 */
[-C--:B------:R-:W-:Y:S01]  /*14920*/  ISETP.LT.AND P4, PT, R102, R2.reuse, !P0 ;  /* 0x000000026600720c */ /* 0x080fe20004781270 */
[----:B------:R-:W-:Y:S01]  /*14930*/  VIADD R0, R104, 0x3 ;  /* 0x0000000368007836 */ /* 0x000fe20000000000 */
[----:B------:R4:W-:Y:S01]  /*14940*/  @P5 STG.E.U16 desc[UR60][R44.64], R16 ;  /* 0x000000102c005986 */ /* 0x0009e2000c10153c */
[-C--:B------:R-:W-:Y:S01]  /*14950*/  ISETP.LT.AND P5, PT, R101, R2.reuse, !P0 ;  /* 0x000000026500720c */ /* 0x080fe200047a1270 */
[----:B0-----:R-:W-:Y:S01]  /*14960*/  IMAD.WIDE R46, R49, 0x2, R32 ;  /* 0x00000002312e7825 */ /* 0x001fe200078e0220 */
[----:B------:R-:W-:-:S02]  /*14970*/  ISETP.LT.AND P0, PT, R100, R2, !P0 ;  /* 0x000000026400720c */ /* 0x000fc40004701270 */
[----:B------:R-:W-:Y:S01]  /*14980*/  PRMT R20, R16, 0x7632, R20 ;  /* 0x0000763210147816 */ /* 0x000fe20000000014 */
[----:B--2---:R-:W-:Y:S01]  /*14990*/  IMAD.WIDE R40, R51, 0x2, R34 ;  /* 0x0000000233287825 */ /* 0x004fe200078e0222 */
[----:B------:R-:W-:Y:S02]  /*149a0*/  ISETP.GE.AND P1, PT, R0, R3, PT ;  /* 0x000000030000720c */ /* 0x000fe40003f26270 */
[----:B------:R-:W-:Y:S01]  /*149b0*/  PRMT R24, R29, 0x7632, R24 ;  /* 0x000076321d187816 */ /* 0x000fe20000000018 */
[----:B------:R0:W-:Y:S01]  /*149c0*/  @P2 STG.E.U16 desc[UR60][R46.64], R20 ;  /* 0x000000142e002986 */ /* 0x0001e2000c10153c */
[----:B---3--:R-:W-:Y:S01]  /*149d0*/  IMAD.WIDE R42, R51, 0x2, R38 ;  /* 0x00000002332a7825 */ /* 0x008fe200078e0226 */
[----:B----4-:R-:W-:Y:S02]  /*149e0*/  PRMT R16, R21, 0x7632, R16 ;  /* 0x0000763215107816 */ /* 0x010fe40000000010 */
[----:B------:R2:W-:Y:S01]  /*149f0*/  @P6 STG.E.U16 desc[UR60][R40.64], R29 ;  /* 0x0000001d28006986 */ /* 0x0005e2000c10153c */
[----:B------:R-:W-:Y:S01]  /*14a00*/  IMAD.WIDE R44, R51, 0x2, R36 ;  /* 0x00000002332c7825 */ /* 0x000fe200078e0224 */
[----:B------:R-:W-:-:S02]  /*14a10*/  ISETP.LT.AND P6, PT, R103, R2, !P1 ;  /* 0x000000026700720c */ /* 0x000fc40004fc1270 */
[----:B------:R-:W-:Y:S01]  /*14a20*/  @P4 STG.E.U16 desc[UR60][R42.64], R24 ;  /* 0x000000182a004986 */ /* 0x000fe2000c10153c */
[----:B0-----:R-:W-:-:S03]  /*14a30*/  IMAD.WIDE R46, R51, 0x2, R32 ;  /* 0x00000002332e7825 */ /* 0x001fc600078e0220 */
[----:B------:R0:W-:Y:S01]  /*14a40*/  @P5 STG.E.U16 desc[UR60][R44.64], R21 ;  /* 0x000000152c005986 */ /* 0x0001e2000c10153c */
[----:B------:R-:W-:-:S03]  /*14a50*/  IMAD.IADD R49, R51, 0x1, R56 ;  /* 0x0000000133317824 */ /* 0x000fc600078e0238 */
[----:B------:R-:W-:Y:S01]  /*14a60*/  @P0 STG.E.U16 desc[UR60][R46.64], R16 ;  /* 0x000000102e000986 */ /* 0x000fe2000c10153c */
[----:B------:R-:W-:Y:S01]  /*14a70*/  VIADD R0, R104, 0x4 ;  /* 0x0000000468007836 */ /* 0x000fe20000000000 */
[-C--:B------:R-:W-:Y:S01]  /*14a80*/  ISETP.LT.AND P0, PT, R102, R2.reuse, !P1 ;  /* 0x000000026600720c */ /* 0x080fe20004f01270 */
[----:B--2---:R-:W-:Y:S01]  /*14a90*/  IMAD.WIDE R28, R49, 0x2, R34 ;  /* 0x00000002311c7825 */ /* 0x004fe200078e0222 */
[-C--:B------:R-:W-:Y:S02]  /*14aa0*/  ISETP.LT.AND P4, PT, R101, R2.reuse, !P1 ;  /* 0x000000026500720c */ /* 0x080fe40004f81270 */
[----:B------:R-:W-:Y:S02]  /*14ab0*/  ISETP.LT.AND P5, PT, R100, R2, !P1 ;  /* 0x000000026400720c */ /* 0x000fe40004fa1270 */
[----:B------:R-:W-:Y:S01]  /*14ac0*/  ISETP.GE.AND P3, PT, R0, R3, PT ;  /* 0x000000030000720c */ /* 0x000fe20003f66270 */
[----:B------:R2:W-:Y:S01]  /*14ad0*/  @P6 STG.E.U16 desc[UR60][R28.64], R25 ;  /* 0x000000191c006986 */ /* 0x0005e2000c10153c */
[----:B------:R-:W-:Y:S01]  /*14ae0*/  IMAD.WIDE R40, R49, 0x2, R38 ;  /* 0x0000000231287825 */ /* 0x000fe200078e0226 */
[----:B0-----:R-:W-:-:S02]  /*14af0*/  PRMT R44, R17, 0x7632, R44 ;  /* 0x00007632112c7816 */ /* 0x001fc4000000002c */
[----:B------:R-:W-:Y:S01]  /*14b00*/  ISETP.LT.AND P6, PT, R103, R2, !P3 ;  /* 0x000000026700720c */ /* 0x000fe20005fc1270 */
[----:B------:R-:W-:-:S04]  /*14b10*/  IMAD.WIDE R20, R49, 0x2, R36 ;  /* 0x0000000231147825 */ /* 0x000fc800078e0224 */
[----:B------:R-:W-:Y:S01]  /*14b20*/  IMAD.WIDE R42, R49, 0x2, R32 ;  /* 0x00000002312a7825 */ /* 0x000fe200078e0220 */
[----:B--2---:R-:W-:-:S03]  /*14b30*/  PRMT R29, R25, 0x7632, R29 ;  /* 0x00007632191d7816 */ /* 0x004fc6000000001d */
[----:B------:R-:W-:Y:S02]  /*14b40*/  IMAD.IADD R51, R49, 0x1, R56 ;  /* 0x0000000131337824 */ /* 0x000fe400078e0238 */
[----:B------:R0:W-:Y:S01]  /*14b50*/  @P0 STG.E.U16 desc[UR60][R40.64], R29 ;  /* 0x0000001d28000986 */ /* 0x0001e2000c10153c */
[----:B------:R-:W-:-:S03]  /*14b60*/  VIADD R0, R104, 0x5 ;  /* 0x0000000568007836 */ /* 0x000fc60000000000 */
[----:B------:R2:W-:Y:S01]  /*14b70*/  @P4 STG.E.U16 desc[UR60][R20.64], R17 ;  /* 0x0000001114004986 */ /* 0x0005e2000c10153c */
[-C--:B------:R-:W-:Y:S01]  /*14b80*/  ISETP.LT.AND P4, PT, R102, R2.reuse, !P3 ;  /* 0x000000026600720c */ /* 0x080fe20005f81270 */
[----:B------:R-:W-:Y:S02]  /*14b90*/  IMAD.WIDE R24, R51, 0x2, R34 ;  /* 0x0000000233187825 */ /* 0x000fe400078e0222 */
[----:B------:R-:W-:Y:S01]  /*14ba0*/  @P5 STG.E.U16 desc[UR60][R42.64], R44 ;  /* 0x0000002c2a005986 */ /* 0x000fe2000c10153c */
[-C--:B------:R-:W-:Y:S02]  /*14bb0*/  ISETP.LT.AND P5, PT, R101, R2.reuse, !P3 ;  /* 0x000000026500720c */ /* 0x080fe40005fa1270 */
[----:B------:R-:W-:Y:S01]  /*14bc0*/  ISETP.LT.AND P3, PT, R100, R2, !P3 ;  /* 0x000000026400720c */ /* 0x000fe20005f61270 */
[----:B------:R3:W-:Y:S01]  /*14bd0*/  @P6 STG.E.U16 desc[UR60][R24.64], R30 ;  /* 0x0000001e18006986 */ /* 0x0007e2000c10153c */
[----:B------:R-:W-:Y:S01]  /*14be0*/  ISETP.GE.AND P2, PT, R0, R3, PT ;  /* 0x000000030000720c */ /* 0x000fe20003f46270 */
[----:B0-----:R-:W-:Y:S01]  /*14bf0*/  IMAD.WIDE R28, R51, 0x2, R38 ;  /* 0x00000002331c7825 */ /* 0x001fe200078e0226 */
[----:B------:R-:W-:-:S03]  /*14c00*/  PRMT R41, R22, 0x7632, R41 ;  /* 0x0000763216297816 */ /* 0x000fc60000000029 */
[----:B--2---:R-:W-:Y:S01]  /*14c10*/  IMAD.WIDE R16, R51, 0x2, R36 ;  /* 0x0000000233107825 */ /* 0x004fe200078e0224 */
[----:B------:R-:W-:-:S03]  /*14c20*/  ISETP.LT.AND P6, PT, R103, R2, !P2 ;  /* 0x000000026700720c */ /* 0x000fc600057c1270 */
[----:B------:R-:W-:Y:S01]  /*14c30*/  IMAD.WIDE R20, R51, 0x2, R32 ;  /* 0x0000000233147825 */ /* 0x000fe200078e0220 */
[----:B---3--:R-:W-:-:S03]  /*14c40*/  PRMT R25, R30, 0x7632, R25 ;  /* 0x000076321e197816 */ /* 0x008fc60000000019 */
[----:B------:R-:W-:Y:S02]  /*14c50*/  IMAD.IADD R45, R51, 0x1, R56 ;  /* 0x00000001332d7824 */ /* 0x000fe400078e0238 */
[----:B------:R0:W-:Y:S01]  /*14c60*/  @P4 STG.E.U16 desc[UR60][R28.64], R25 ;  /* 0x000000191c004986 */ /* 0x0001e2000c10153c */
[-C--:B------:R-:W-:Y:S01]  /*14c70*/  ISETP.LT.AND P4, PT, R102, R2.reuse, !P2 ;  /* 0x000000026600720c */ /* 0x080fe20005781270 */
[----:B------:R-:W-:Y:S02]  /*14c80*/  VIADD R0, R104, 0x6 ;  /* 0x0000000668007836 */ /* 0x000fe40000000000 */
[----:B------:R2:W-:Y:S01]  /*14c90*/  @P5 STG.E.U16 desc[UR60][R16.64], R22 ;  /* 0x0000001610005986 */ /* 0x0005e2000c10153c */
[----:B------:R-:W-:-:S03]  /*14ca0*/  ISETP.LT.AND P5, PT, R101, R2, !P2 ;  /* 0x000000026500720c */ /* 0x000fc600057a1270 */
[----:B------:R3:W-:Y:S01]  /*14cb0*/  @P3 STG.E.U16 desc[UR60][R20.64], R41 ;  /* 0x0000002914003986 */ /* 0x0007e2000c10153c */
[----:B------:R-:W-:Y:S01]  /*14cc0*/  ISETP.LT.AND P3, PT, R100, R2, !P2 ;  /* 0x000000026400720c */ /* 0x000fe20005761270 */
[----:B0-----:R-:W-:Y:S01]  /*14cd0*/  IMAD.WIDE R24, R45, 0x2, R34 ;  /* 0x000000022d187825 */ /* 0x001fe200078e0222 */
[----:B------:R-:W-:-:S03]  /*14ce0*/  ISETP.GE.AND P1, PT, R0, R3, PT ;  /* 0x000000030000720c */ /* 0x000fc60003f26270 */
[C---:B------:R-:W-:Y:S01]  /*14cf0*/  IMAD.WIDE R28, R45.reuse, 0x2, R38 ;  /* 0x000000022d1c7825 */ /* 0x040fe200078e0226 */
[----:B------:R-:W-:Y:S01]  /*14d00*/  @P6 STG.E.U16 desc[UR60][R24.64], R26 ;  /* 0x0000001a18006986 */ /* 0x000fe2000c10153c */
[----:B--2---:R-:W-:Y:S02]  /*14d10*/  PRMT R22, R18, 0x7632, R22 ;  /* 0x0000763212167816 */ /* 0x004fe40000000016 */
[----:B---3--:R-:W-:Y:S01]  /*14d20*/  PRMT R21, R26, 0x7632, R21 ;  /* 0x000076321a157816 */ /* 0x008fe20000000015 */
[----:B------:R-:W-:Y:S01]  /*14d30*/  IMAD.WIDE R16, R45, 0x2, R36 ;  /* 0x000000022d107825 */ /* 0x000fe200078e0224 */
[----:B------:R-:W-:-:S03]  /*14d40*/  ISETP.LT.AND P6, PT, R103, R2, !P1 ;  /* 0x000000026700720c */ /* 0x000fc60004fc1270 */
[C---:B------:R-:W-:Y:S01]  /*14d50*/  IMAD.WIDE R40, R45.reuse, 0x2, R32 ;  /* 0x000000022d287825 */ /* 0x040fe200078e0220 */
[----:B------:R0:W-:Y:S01]  /*14d60*/  @P4 STG.E.U16 desc[UR60][R28.64], R21 ;  /* 0x000000151c004986 */ /* 0x0001e2000c10153c */
[----:B------:R-:W-:Y:S02]  /*14d70*/  IADD3 R0, R104, 0x7, RZ ;  /* 0x0000000768007810 */ /* 0x000fe40007ffe0ff */
[----:B------:R-:W-:Y:S01]  /*14d80*/  IMAD.IADD R45, R45, 0x1, R56 ;  /* 0x000000012d2d7824 */ /* 0x000fe200078e0238 */
[----:B------:R2:W-:Y:S01]  /*14d90*/  @P5 STG.E.U16 desc[UR60][R16.64], R18 ;  /* 0x0000001210005986 */ /* 0x0005e2000c10153c */
[----:B------:R-:W-:-:S03]  /*14da0*/  ISETP.LT.AND P4, PT, R101, R2, !P1 ;  /* 0x000000026500720c */ /* 0x000fc60004f81270 */
[----:B------:R3:W-:Y:S01]  /*14db0*/  @P3 STG.E.U16 desc[UR60][R40.64], R22 ;  /* 0x0000001628003986 */ /* 0x0007e2000c10153c */
[-C--:B------:R-:W-:Y:S02]  /*14dc0*/  ISETP.LT.AND P3, PT, R102, R2.reuse, !P1 ;  /* 0x000000026600720c */ /* 0x080fe40004f61270 */
[-C--:B------:R-:W-:Y:S01]  /*14dd0*/  ISETP.LT.AND P5, PT, R100, R2.reuse, !P1 ;  /* 0x000000026400720c */ /* 0x080fe20004fa1270 */
[----:B0-----:R-:W-:Y:S01]  /*14de0*/  IMAD.WIDE R20, R45, 0x2, R34 ;  /* 0x000000022d147825 */ /* 0x001fe200078e0222 */
[----:B------:R-:W-:Y:S02]  /*14df0*/  ISETP.GE.AND P0, PT, R0, R3, PT ;  /* 0x000000030000720c */ /* 0x000fe40003f06270 */
[----:B------:R-:W-:Y:S01]  /*14e00*/  PRMT R26, R31, 0x7632, R26 ;  /* 0x000076321f1a7816 */ /* 0x000fe2000000001a */
[----:B--2---:R-:W-:Y:S01]  /*14e10*/  IMAD.WIDE R16, R45, 0x2, R38 ;  /* 0x000000022d107825 */ /* 0x004fe200078e0226 */
[----:B------:R-:W-:Y:S01]  /*14e20*/  @P6 STG.E.U16 desc[UR60][R20.64], R31 ;  /* 0x0000001f14006986 */ /* 0x000fe2000c10153c */
[----:B------:R-:W-:-:S02]  /*14e30*/  ISETP.LT.AND P6, PT, R103, R2, !P0 ;  /* 0x000000026700720c */ /* 0x000fc400047c1270 */
[----:B------:R-:W-:Y:S01]  /*14e40*/  IMAD.WIDE R24, R45, 0x2, R36 ;  /* 0x000000022d187825 */ /* 0x000fe200078e0224 */
[----:B------:R-:W-:-:S03]  /*14e50*/  PRMT R18, R23, 0x7632, R18 ;  /* 0x0000763217127816 */ /* 0x000fc60000000012 */
[C---:B---3--:R-:W-:Y:S01]  /*14e60*/  IMAD.WIDE R40, R45.reuse, 0x2, R32 ;  /* 0x000000022d287825 */ /* 0x048fe200078e0220 */
[----:B------:R0:W-:Y:S03]  /*14e70*/  @P3 STG.E.U16 desc[UR60][R16.64], R26 ;  /* 0x0000001a10003986 */ /* 0x0001e6000c10153c */
[----:B------:R-:W-:Y:S01]  /*14e80*/  IMAD.IADD R47, R45, 0x1, R56 ;  /* 0x000000012d2f7824 */ /* 0x000fe200078e0238 */
[----:B------:R-:W2:Y:S01]  /*14e90*/  LDS.128 R28, [R48] ;  /* 0x00000000301c7984 */ /* 0x000ea20000000c00 */
[----:B------:R-:W-:-:S03]  /*14ea0*/  VIADD R0, R104, 0x8 ;  /* 0x0000000868007836 */ /* 0x000fc60000000000 */
[----:B------:R-:W-:Y:S01]  /*14eb0*/  @P4 STG.E.U16 desc[UR60][R24.64], R23 ;  /* 0x0000001718004986 */ /* 0x000fe2000c10153c */
[-C--:B------:R-:W-:Y:S01]  /*14ec0*/  ISETP.LT.AND P4, PT, R102, R2.reuse, !P0 ;  /* 0x000000026600720c */ /* 0x080fe20004781270 */
[----:B------:R-:W-:Y:S02]  /*14ed0*/  IMAD.WIDE R42, R47, 0x2, R34 ;  /* 0x000000022f2a7825 */ /* 0x000fe400078e0222 */
[----:B------:R3:W-:Y:S01]  /*14ee0*/  @P5 STG.E.U16 desc[UR60][R40.64], R18 ;  /* 0x0000001228005986 */ /* 0x0007e2000c10153c */
[-C--:B------:R-:W-:Y:S02]  /*14ef0*/  ISETP.LT.AND P5, PT, R101, R2.reuse, !P0 ;  /* 0x000000026500720c */ /* 0x080fe400047a1270 */
[----:B------:R-:W-:Y:S01]  /*14f00*/  ISETP.GE.AND P2, PT, R0, R3, PT ;  /* 0x000000030000720c */ /* 0x000fe20003f46270 */
[----:B------:R-:W-:Y:S01]  /*14f10*/  @P6 STG.E.U16 desc[UR60][R42.64], R27 ;  /* 0x0000001b2a006986 */ /* 0x000fe2000c10153c */
[-C--:B------:R-:W-:Y:S01]  /*14f20*/  ISETP.LT.AND P3, PT, R100, R2.reuse, !P0 ;  /* 0x000000026400720c */ /* 0x080fe20004761270 */
[----:B0-----:R-:W-:Y:S01]  /*14f30*/  IMAD.WIDE R16, R47, 0x2, R38 ;  /* 0x000000022f107825 */ /* 0x001fe200078e0226 */
[----:B------:R-:W-:-:S03]  /*14f40*/  ISETP.LT.AND P6, PT, R103, R2, !P2 ;  /* 0x000000026700720c */ /* 0x000fc600057c1270 */
[----:B------:R-:W-:Y:S01]  /*14f50*/  IMAD.WIDE R20, R47, 0x2, R36 ;  /* 0x000000022f147825 */ /* 0x000fe200078e0224 */
[----:B---3--:R-:W-:Y:S02]  /*14f60*/  PRMT R41, R27, 0x7632, R41 ;  /* 0x000076321b297816 */ /* 0x008fe40000000029 */
[C---:B------:R-:W-:Y:S01]  /*14f70*/  IADD3 R45, R47.reuse, R56, RZ ;  /* 0x000000382f2d7210 */ /* 0x040fe20007ffe0ff */
[----:B------:R-:W-:Y:S02]  /*14f80*/  VIADD R0, R104, 0x9 ;  /* 0x0000000968007836 */ /* 0x000fe40000000000 */
[----:B------:R0:W-:Y:S01]  /*14f90*/  @P4 STG.E.U16 desc[UR60][R16.64], R41 ;  /* 0x0000002910004986 */ /* 0x0001e2000c10153c */
[-C--:B------:R-:W-:Y:S01]  /*14fa0*/  ISETP.LT.AND P4, PT, R102, R2.reuse, !P2 ;  /* 0x000000026600720c */ /* 0x080fe20005781270 */
[----:B------:R-:W-:Y:S01]  /*14fb0*/  IMAD.WIDE R22, R47, 0x2, R32 ;  /* 0x000000022f167825 */ /* 0x000fe200078e0220 */
[----:B------:R-:W-:Y:S01]  /*14fc0*/  PRMT R26, R19, 0x7632, R26 ;  /* 0x00007632131a7816 */ /* 0x000fe2000000001a */
[----:B------:R3:W-:Y:S01]  /*14fd0*/  @P5 STG.E.U16 desc[UR60][R20.64], R19 ;  /* 0x0000001314005986 */ /* 0x0007e2000c10153c */
[-C--:B------:R-:W-:Y:S01]  /*14fe0*/  ISETP.LT.AND P5, PT, R101, R2.reuse, !P2 ;  /* 0x000000026500720c */ /* 0x080fe200057a1270 */
[----:B------:R-:W-:Y:S01]  /*14ff0*/  IMAD.WIDE R24, R45, 0x2, R34 ;  /* 0x000000022d187825 */ /* 0x000fe200078e0222 */
[----:B------:R-:W-:Y:S01]  /*15000*/  ISETP.GE.AND P1, PT, R0, R3, PT ;  /* 0x000000030000720c */ /* 0x000fe20003f26270 */
[----:B------:R-:W-:Y:S01]  /*15010*/  @P3 STG.E.U16 desc[UR60][R22.64], R26 ;  /* 0x0000001a16003986 */ /* 0x000fe2000c10153c */
[----:B------:R-:W-:-:S02]  /*15020*/  ISETP.LT.AND P2, PT, R100, R2, !P2 ;  /* 0x000000026400720c */ /* 0x000fc40005741270 */
[----:B------:R-:W-:Y:S01]  /*15030*/  PRMT R40, R4, 0x7632, R40 ;  /* 0x0000763204287816 */ /* 0x000fe20000000028 */
[----:B------:R4:W-:Y:S01]  /*15040*/  @P6 STG.E.U16 desc[UR60][R24.64], R4 ;  /* 0x0000000418006986 */ /* 0x0009e2000c10153c */
[----:B------:R-:W-:Y:S01]  /*15050*/  ISETP.LT.AND P6, PT, R103, R2, !P1 ;  /* 0x000000026700720c */ /* 0x000fe20004fc1270 */
[----:B0-----:R-:W-:-:S04]  /*15060*/  IMAD.WIDE R16, R45, 0x2, R38 ;  /* 0x000000022d107825 */ /* 0x001fc800078e0226 */
[C---:B---3--:R-:W-:Y:S01]  /*15070*/  IMAD.WIDE R18, R45.reuse, 0x2, R36 ;  /* 0x000000022d127825 */ /* 0x048fe200078e0224 */
[----:B------:R0:W-:Y:S01]  /*15080*/  @P4 STG.E.U16 desc[UR60][R16.64], R40 ;  /* 0x0000002810004986 */ /* 0x0001e2000c10153c */
[-C--:B------:R-:W-:Y:S02]  /*15090*/  ISETP.LT.AND P4, PT, R102, R2.reuse, !P1 ;  /* 0x000000026600720c */ /* 0x080fe40004f81270 */
[C---:B------:R-:W-:Y:S01]  /*150a0*/  IMAD.IADD R27, R45.reuse, 0x1, R56 ;  /* 0x000000012d1b7824 */ /* 0x040fe200078e0238 */
[----:B------:R3:W-:Y:S01]  /*150b0*/  @P5 STG.E.U16 desc[UR60][R18.64], R12 ;  /* 0x0000000c12005986 */ /* 0x0007e2000c10153c */
[----:B------:R-:W-:Y:S01]  /*150c0*/  VIADD R0, R104, 0xa ;  /* 0x0000000a68007836 */ /* 0x000fe20000000000 */
[----:B----4-:R-:W-:Y:S01]  /*150d0*/  PRMT R4, R12, 0x7632, R4 ;  /* 0x000076320c047816 */ /* 0x010fe20000000004 */
[----:B------:R-:W-:Y:S01]  /*150e0*/  IMAD.WIDE R20, R45, 0x2, R32 ;  /* 0x000000022d147825 */ /* 0x000fe200078e0220 */
[-C--:B------:R-:W-:Y:S02]  /*150f0*/  ISETP.LT.AND P5, PT, R101, R2.reuse, !P1 ;  /* 0x000000026500720c */ /* 0x080fe40004fa1270 */
[----:B------:R-:W-:Y:S01]  /*15100*/  ISETP.LT.AND P1, PT, R100, R2, !P1 ;  /* 0x000000026400720c */ /* 0x000fe20004f21270 */
[C---:B------:R-:W-:Y:S01]  /*15110*/  IMAD.WIDE R22, R27.reuse, 0x2, R34 ;  /* 0x000000021b167825 */ /* 0x040fe200078e0222 */
[----:B------:R-:W-:Y:S01]  /*15120*/  ISETP.GE.AND P0, PT, R0, R3, PT ;  /* 0x000000030000720c */ /* 0x000fe20003f06270 */
[----:B------:R4:W-:Y:S01]  /*15130*/  @P2 STG.E.U16 desc[UR60][R20.64], R4 ;  /* 0x0000000414002986 */ /* 0x0009e2000c10153c */
[----:B-1----:R-:W-:Y:S01]  /*15140*/  PRMT R24, R8, 0x7632, R24 ;  /* 0x0000763208187816 */ /* 0x002fe20000000018 */
[----:B0-----:R-:W-:-:S02]  /*15150*/  IMAD.WIDE R16, R27, 0x2, R38 ;  /* 0x000000021b107825 */ /* 0x001fc400078e0226 */
[----:B------:R0:W-:Y:S01]  /*15160*/  @P6 STG.E.U16 desc[UR60][R22.64], R8 ;  /* 0x0000000816006986 */ /* 0x0001e2000c10153c */
[----:B------:R-:W-:Y:S01]  /*15170*/  ISETP.LT.AND P6, PT, R103, R2, !P0 ;  /* 0x000000026700720c */ /* 0x000fe200047c1270 */
[C---:B---3--:R-:W-:Y:S02]  /*15180*/  IMAD.WIDE R18, R27.reuse, 0x2, R36 ;  /* 0x000000021b127825 */ /* 0x048fe400078e0224 */
[----:B------:R1:W-:Y:S02]  /*15190*/  @P4 STG.E.U16 desc[UR60][R16.64], R24 ;  /* 0x0000001810004986 */ /* 0x0003e4000c10153c */
[C---:B------:R-:W-:Y:S02]  /*151a0*/  IMAD.IADD R25, R27.reuse, 0x1, R56 ;  /* 0x000000011b197824 */ /* 0x040fe400078e0238 */
[----:B----4-:R-:W-:Y:S01]  /*151b0*/  IMAD.WIDE R20, R27, 0x2, R32 ;  /* 0x000000021b147825 */ /* 0x010fe200078e0220 */
[----:B--2---:R-:W-:Y:S01]  /*151c0*/  PRMT R4, R28, 0x7632, R4 ;  /* 0x000076321c047816 */ /* 0x004fe20000000004 */
[----:B------:R2:W-:Y:S02]  /*151d0*/  @P5 STG.E.U16 desc[UR60][R18.64], R28 ;  /* 0x0000001c12005986 */ /* 0x0005e4000c10153c */
[----:B------:R-:W-:-:S02]  /*151e0*/  VIADD R0, R104, 0xb ;  /* 0x0000000b68007836 */ /* 0x000fc40000000000 */
[----:B------:R3:W-:Y:S01]  /*151f0*/  @P1 STG.E.U16 desc[UR60][R20.64], R4 ;  /* 0x0000000414001986 */ /* 0x0007e2000c10153c */
[----:B0-----:R-:W-:Y:S01]  /*15200*/  IMAD.WIDE R22, R25, 0x2, R34 ;  /* 0x0000000219167825 */ /* 0x001fe200078e0222 */
[-C--:B------:R-:W-:Y:S02]  /*15210*/  ISETP.LT.AND P1, PT, R102, R2.reuse, !P0 ;  /* 0x000000026600720c */ /* 0x080fe40004721270 */
[----:B------:R-:W-:Y:S02]  /*15220*/  ISETP.GE.AND P3, PT, R0, R3, PT ;  /* 0x000000030000720c */ /* 0x000fe40003f66270 */
[-C--:B------:R-:W-:Y:S01]  /*15230*/  ISETP.LT.AND P4, PT, R101, R2.reuse, !P0 ;  /* 0x000000026500720c */ /* 0x080fe20004781270 */
[----:B------:R0:W-:Y:S01]  /*15240*/  @P6 STG.E.U16 desc[UR60][R22.64], R5 ;  /* 0x0000000516006986 */ /* 0x0001e2000c10153c */
[----:B------:R-:W-:Y:S01]  /*15250*/  ISETP.LT.AND P6, PT, R100, R2, !P0 ;  /* 0x000000026400720c */ /* 0x000fe200047c1270 */
[----:B-1----:R-:W-:Y:S01]  /*15260*/  IMAD.WIDE R16, R25, 0x2, R38 ;  /* 0x0000000219107825 */ /* 0x002fe200078e0226 */
[----:B------:R-:W-:-:S02]  /*15270*/  PRMT R8, R5, 0x7632, R8 ;  /* 0x0000763205087816 */ /* 0x000fc40000000008 */
[-C--:B------:R-:W-:Y:S01]  /*15280*/  ISETP.LT.AND P5, PT, R103, R2.reuse, !P3 ;  /* 0x000000026700720c */ /* 0x080fe20005fa1270 */
[----:B------:R-:W-:Y:S02]  /*15290*/  VIADD R0, R104, 0xc ;  /* 0x0000000c68007836 */ /* 0x000fe40000000000 */
[C---:B------:R-:W-:Y:S01]  /*152a0*/  IMAD.IADD R27, R25.reuse, 0x1, R56 ;  /* 0x00000001191b7824 */ /* 0x040fe200078e0238 */
[----:B------:R1:W-:Y:S01]  /*152b0*/  @P1 STG.E.U16 desc[UR60][R16.64], R8 ;  /* 0x0000000810001986 */ /* 0x0003e2000c10153c */
[----:B--2---:R-:W-:Y:S01]  /*152c0*/  IMAD.WIDE R18, R25, 0x2, R36 ;  /* 0x0000000219127825 */ /* 0x004fe200078e0224 */
[----:B------:R-:W-:Y:S02]  /*152d0*/  PRMT R12, R13, 0x7632, R12 ;  /* 0x000076320d0c7816 */ /* 0x000fe4000000000c */
[-C--:B------:R-:W-:Y:S01]  /*152e0*/  ISETP.LT.AND P1, PT, R102, R2.reuse, !P3 ;  /* 0x000000026600720c */ /* 0x080fe20005f21270 */
[----:B---3--:R-:W-:Y:S01]  /*152f0*/  IMAD.WIDE R20, R25, 0x2, R32 ;  /* 0x0000000219147825 */ /* 0x008fe200078e0220 */
[----:B------:R-:W-:Y:S01]  /*15300*/  ISETP.GE.AND P2, PT, R0, R3, PT ;  /* 0x000000030000720c */ /* 0x000fe20003f46270 */
[----:B------:R-:W-:Y:S02]  /*15310*/  @P4 STG.E.U16 desc[UR60][R18.64], R13 ;  /* 0x0000000d12004986 */ /* 0x000fe4000c10153c */
[----:B0-----:R-:W-:Y:S01]  /*15320*/  IMAD.WIDE R4, R27, 0x2, R34 ;  /* 0x000000021b047825 */ /* 0x001fe200078e0222 */
[-C--:B------:R-:W-:Y:S01]  /*15330*/  ISETP.LT.AND P4, PT, R101, R2.reuse, !P3 ;  /* 0x000000026500720c */ /* 0x080fe20005f81270 */
[----:B------:R-:W-:Y:S01]  /*15340*/  @P6 STG.E.U16 desc[UR60][R20.64], R12 ;  /* 0x0000000c14006986 */ /* 0x000fe2000c10153c */
[----:B------:R-:W-:-:S02]  /*15350*/  ISETP.LT.AND P3, PT, R100, R2, !P3 ;  /* 0x000000026400720c */ /* 0x000fc40005f61270 */
[-C--:B------:R-:W-:Y:S01]  /*15360*/  ISETP.LT.AND P6, PT, R103, R2.reuse, !P2 ;  /* 0x000000026700720c */ /* 0x080fe200057c1270 */
[----:B------:R0:W-:Y:S01]  /*15370*/  @P5 STG.E.U16 desc[UR60][R4.64], R9 ;  /* 0x0000000904005986 */ /* 0x0001e2000c10153c */
[----:B-1----:R-:W-:Y:S01]  /*15380*/  IMAD.WIDE R16, R27, 0x2, R38 ;  /* 0x000000021b107825 */ /* 0x002fe200078e0226 */
[----:B------:R-:W-:-:S03]  /*15390*/  ISETP.LT.AND P5, PT, R102, R2, !P2 ;  /* 0x000000026600720c */ /* 0x000fc600057a1270 */
[----:B------:R-:W-:Y:S02]  /*153a0*/  IMAD.IADD R23, R27, 0x1, R56 ;  /* 0x000000011b177824 */ /* 0x000fe400078e0238 */
[----:B------:R-:W-:Y:S01]  /*153b0*/  VIADD R0, R104, 0xd ;  /* 0x0000000d68007836 */ /* 0x000fe20000000000 */
[----:B0-----:R-:W-:Y:S01]  /*153c0*/  PRMT R5, R9, 0x7632, R5 ;  /* 0x0000763209057816 */ /* 0x001fe20000000005 */
[----:B------:R-:W-:Y:S01]  /*153d0*/  IMAD.WIDE R12, R27, 0x2, R36 ;  /* 0x000000021b0c7825 */ /* 0x000fe200078e0224 */
[----:B------:R-:W-:-:S03]  /*153e0*/  PRMT R9, R29, 0x7632, R9 ;  /* 0x000076321d097816 */ /* 0x000fc60000000009 */
[----:B------:R-:W-:Y:S01]  /*153f0*/  IMAD.WIDE R18, R27, 0x2, R32 ;  /* 0x000000021b127825 */ /* 0x000fe200078e0220 */
[----:B------:R0:W-:Y:S01]  /*15400*/  @P1 STG.E.U16 desc[UR60][R16.64], R5 ;  /* 0x0000000510001986 */ /* 0x0001e2000c10153c */
[----:B------:R-:W-:-:S03]  /*15410*/  ISETP.GE.AND P0, PT, R0, R3, PT ;  /* 0x000000030000720c */ /* 0x000fc60003f06270 */
[----:B------:R1:W-:Y:S01]  /*15420*/  @P4 STG.E.U16 desc[UR60][R12.64], R29 ;  /* 0x0000001d0c004986 */ /* 0x0003e2000c10153c */
[-C--:B------:R-:W-:Y:S02]  /*15430*/  ISETP.LT.AND P4, PT, R101, R2.reuse, !P2 ;  /* 0x000000026500720c */ /* 0x080fe40005781270 */
[----:B------:R-:W-:Y:S01]  /*15440*/  ISETP.LT.AND P2, PT, R100, R2, !P2 ;  /* 0x000000026400720c */ /* 0x000fe20005741270 */
[----:B------:R2:W-:Y:S01]  /*15450*/  @P3 STG.E.U16 desc[UR60][R18.64], R9 ;  /* 0x0000000912003986 */ /* 0x0005e2000c10153c */
[----:B0-----:R-:W-:Y:S01]  /*15460*/  IMAD.WIDE R4, R23, 0x2, R34 ;  /* 0x0000000217047825 */ /* 0x001fe200078e0222 */
[----:B-1----:R-:W-:-:S04]  /*15470*/  PRMT R13, R6, 0x7632, R13 ;  /* 0x00007632060d7816 */ /* 0x002fc8000000000d */
[----:B------:R0:W-:Y:S01]  /*15480*/  @P6 STG.E.U16 desc[UR60][R4.64], R6 ;  /* 0x0000000604006986 */ /* 0x0001e2000c10153c */
[----:B------:R-:W-:Y:S01]  /*15490*/  ISETP.LT.AND P6, PT, R103, R2, !P0 ;  /* 0x000000026700720c */ /* 0x000fe200047c1270 */
[----:B--2---:R-:W-:Y:S01]  /*154a0*/  IMAD.WIDE R8, R23, 0x2, R38 ;  /* 0x0000000217087825 */ /* 0x004fe200078e0226 */
[----:B------:R-:W-:-:S03]  /*154b0*/  IADD3 R0, R104, 0xe, RZ ;  /* 0x0000000e68007810 */ /* 0x000fc60007ffe0ff */
[C---:B------:R-:W-:Y:S01]  /*154c0*/  IMAD.IADD R21, R23.reuse, 0x1, R56 ;  /* 0x0000000117157824 */ /* 0x040fe200078e0238 */
[----:B------:R1:W-:Y:S01]  /*154d0*/  @P5 STG.E.U16 desc[UR60][R8.64], R13 ;  /* 0x0000000d08005986 */ /* 0x0003e2000c10153c */
[----:B------:R-:W-:Y:S01]  /*154e0*/  IMAD.WIDE R16, R23, 0x2, R32 ;  /* 0x0000000217107825 */ /* 0x000fe200078e0220 */
[----:B0-----:R-:W-:-:S03]  /*154f0*/  PRMT R5, R14, 0x7632, R5 ;  /* 0x000076320e057816 */ /* 0x001fc60000000005 */
[----:B------:R-:W-:Y:S01]  /*15500*/  IMAD.WIDE R18, R21, 0x2, R34 ;  /* 0x0000000215127825 */ /* 0x000fe200078e0222 */
[----:B------:R-:W-:-:S03]  /*15510*/  ISETP.GE.AND P1, PT, R0, R3, PT ;  /* 0x000000030000720c */ /* 0x000fc60003f26270 */
[----:B-1----:R-:W-:Y:S01]  /*15520*/  IMAD.WIDE R12, R23, 0x2, R36 ;  /* 0x00000002170c7825 */ /* 0x002fe200078e0224 */
[----:B------:R-:W-:-:S04]  /*15530*/  ISETP.LT.AND P5, PT, R102, R2, !P0 ;  /* 0x000000026600720c */ /* 0x000fc800047a1270 */
[----:B------:R-:W-:Y:S01]  /*15540*/  @P4 STG.E.U16 desc[UR60][R12.64], R14 ;  /* 0x0000000e0c004986 */ /* 0x000fe2000c10153c */
[-C--:B------:R-:W-:Y:S01]  /*15550*/  ISETP.LT.AND P4, PT, R101, R2.reuse, !P0 ;  /* 0x000000026500720c */ /* 0x080fe20004781270 */
[----:B------:R-:W-:Y:S01]  /*15560*/  VIADD R0, R104, 0xf ;  /* 0x0000000f68007836 */ /* 0x000fe20000000000 */
[-C--:B------:R-:W-:Y:S01]  /*15570*/  ISETP.LT.AND P0, PT, R100, R2.reuse, !P0 ;  /* 0x000000026400720c */ /* 0x080fe20004701270 */
[----:B------:R0:W-:Y:S04]  /*15580*/  @P2 STG.E.U16 desc[UR60][R16.64], R5 ;  /* 0x0000000510002986 */ /* 0x0001e8000c10153c */
[----:B------:R1:W-:Y:S01]  /*15590*/  @P6 STG.E.U16 desc[UR60][R18.64], R10 ;  /* 0x0000000a12006986 */ /* 0x0003e2000c10153c */
[----:B------:R-:W-:Y:S01]  /*155a0*/  ISETP.LT.AND P6, PT, R103, R2, !P1 ;  /* 0x000000026700720c */ /* 0x000fe20004fc1270 */
[C---:B------:R-:W-:Y:S01]  /*155b0*/  IMAD.IADD R23, R21.reuse, 0x1, R56 ;  /* 0x0000000115177824 */ /* 0x040fe200078e0238 */
[----:B------:R-:W-:Y:S01]  /*155c0*/  ISETP.GE.AND P3, PT, R0, R3, PT ;  /* 0x000000030000720c */ /* 0x000fe20003f66270 */
[----:B------:R-:W-:Y:S01]  /*155d0*/  IMAD.WIDE R8, R21, 0x2, R36 ;  /* 0x0000000215087825 */ /* 0x000fe200078e0224 */
[----:B------:R-:W-:-:S03]  /*155e0*/  PRMT R0, R10, 0x7632, R0 ;  /* 0x000076320a007816 */ /* 0x000fc60000000000 */
[----:B0-----:R-:W-:Y:S01]  /*155f0*/  IMAD.WIDE R4, R21, 0x2, R38 ;  /* 0x0000000215047825 */ /* 0x001fe200078e0226 */
[----:B------:R-:W-:-:S03]  /*15600*/  PRMT R6, R30, 0x7632, R6 ;  /* 0x000076321e067816 */ /* 0x000fc60000000006 */
[----:B------:R-:W-:Y:S01]  /*15610*/  IMAD.WIDE R12, R21, 0x2, R32 ;  /* 0x00000002150c7825 */ /* 0x000fe200078e0220 */
[----:B------:R0:W-:Y:S03]  /*15620*/  @P5 STG.E.U16 desc[UR60][R4.64], R0 ;  /* 0x0000000004005986 */ /* 0x0001e6000c10153c */
[----:B------:R-:W-:Y:S01]  /*15630*/  IMAD.WIDE R16, R23, 0x2, R34 ;  /* 0x0000000217107825 */ /* 0x000fe200078e0222 */
[----:B------:R2:W-:Y:S01]  /*15640*/  @P4 STG.E.U16 desc[UR60][R8.64], R30 ;  /* 0x0000001e08004986 */ /* 0x0005e2000c10153c */
[----:B------:R-:W-:-:S03]  /*15650*/  ISETP.LT.AND P4, PT, R102, R2, !P1 ;  /* 0x000000026600720c */ /* 0x000fc60004f81270 */
[----:B------:R3:W-:Y:S01]  /*15660*/  @P0 STG.E.U16 desc[UR60][R12.64], R6 ;  /* 0x000000060c000986 */ /* 0x0007e2000c10153c */
[----:B------:R-:W-:-:S03]  /*15670*/  ISETP.LT.AND P2, PT, R103, R2, !P3 ;  /* 0x000000026700720c */ /* 0x000fc60005f41270 */
[----:B------:R3:W-:Y:S01]  /*15680*/  @P6 STG.E.U16 desc[UR60][R16.64], R7 ;  /* 0x0000000710006986 */ /* 0x0007e2000c10153c */
[CC--:B------:R-:W-:Y:S02]  /*15690*/  ISETP.LT.AND P6, PT, R101.reuse, R2.reuse, !P1 ;  /* 0x000000026500720c */ /* 0x0c0fe40004fc1270 */
[-C--:B------:R-:W-:Y:S02]  /*156a0*/  ISETP.LT.AND P1, PT, R100, R2.reuse, !P1 ;  /* 0x000000026400720c */ /* 0x080fe40004f21270 */
[-C--:B------:R-:W-:Y:S02]  /*156b0*/  ISETP.LT.AND P5, PT, R102, R2.reuse, !P3 ;  /* 0x000000026600720c */ /* 0x080fe40005fa1270 */
[-C--:B------:R-:W-:Y:S01]  /*156c0*/  ISETP.LT.AND P0, PT, R101, R2.reuse, !P3 ;  /* 0x000000026500720c */ /* 0x080fe20005f01270 */
[C---:B-1----:R-:W-:Y:S01]  /*156d0*/  IMAD.IADD R19, R23.reuse, 0x1, R56 ;  /* 0x0000000117137824 */ /* 0x042fe200078e0238 */
[----:B------:R-:W-:Y:S01]  /*156e0*/  ISETP.LT.AND P3, PT, R100, R2, !P3 ;  /* 0x000000026400720c */ /* 0x000fe20005f61270 */
[----:B------:R-:W-:Y:S01]  /*156f0*/  IMAD.WIDE R2, R23, 0x2, R38 ;  /* 0x0000000217027825 */ /* 0x000fe200078e0226 */
[----:B------:R-:W-:-:S02]  /*15700*/  PRMT R10, R7, 0x7632, R10 ;  /* 0x00007632070a7816 */ /* 0x000fc4000000000a */
[----:B0-----:R-:W-:Y:S01]  /*15710*/  PRMT R0, R15, 0x7632, R0 ;  /* 0x000076320f007816 */ /* 0x001fe20000000000 */
[----:B------:R-:W-:-:S04]  /*15720*/  IMAD.WIDE R4, R23, 0x2, R36 ;  /* 0x0000000217047825 */ /* 0x000fc800078e0224 */
[----:B--2---:R-:W-:Y:S01]  /*15730*/  IMAD.WIDE R8, R23, 0x2, R32 ;  /* 0x0000000217087825 */ /* 0x004fe200078e0220 */
[----:B------:R3:W-:Y:S03]  /*15740*/  @P4 STG.E.U16 desc[UR60][R2.64], R10 ;  /* 0x0000000a02004986 */ /* 0x0007e6000c10153c */
[C---:B------:R-:W-:Y:S01]  /*15750*/  IMAD.WIDE R34, R19.reuse, 0x2, R34 ;  /* 0x0000000213227825 */ /* 0x040fe200078e0222 */
[----:B------:R3:W-:Y:S03]  /*15760*/  @P6 STG.E.U16 desc[UR60][R4.64], R15 ;  /* 0x0000000f04006986 */ /* 0x0007e6000c10153c */
[----:B------:R-:W-:-:S04]  /*15770*/  IMAD.WIDE R38, R19, 0x2, R38 ;  /* 0x0000000213267825 */ /* 0x000fc800078e0226 */
[----:B------:R-:W-:-:S04]  /*15780*/  IMAD.WIDE R36, R19, 0x2, R36 ;  /* 0x0000000213247825 */ /* 0x000fc800078e0224 */
[----:B------:R-:W-:Y:S01]  /*15790*/  IMAD.WIDE R32, R19, 0x2, R32 ;  /* 0x0000000213207825 */ /* 0x000fe200078e0220 */
[----:B------:R-:W-:Y:S01]  /*157a0*/  PRMT R19, R11, 0x7632, R19 ;  /* 0x000076320b137816 */ /* 0x000fe20000000013 */
[----:B------:R3:W-:Y:S04]  /*157b0*/  @P1 STG.E.U16 desc[UR60][R8.64], R0 ;  /* 0x0000000008001986 */ /* 0x0007e8000c10153c */
[----:B------:R3:W-:Y:S04]  /*157c0*/  @P2 STG.E.U16 desc[UR60][R34.64], R11 ;  /* 0x0000000b22002986 */ /* 0x0007e8000c10153c */
[----:B------:R3:W-:Y:S04]  /*157d0*/  @P5 STG.E.U16 desc[UR60][R38.64], R19 ;  /* 0x0000001326005986 */ /* 0x0007e8000c10153c */
[----:B------:R3:W-:Y:S01]  /*157e0*/  @P0 STG.E.U16 desc[UR60][R36.64], R31 ;  /* 0x0000001f24000986 */ /* 0x0007e2000c10153c */
[----:B------:R-:W-:Y:S05]  /*157f0*/  @!P3 EXIT ;  /* 0x000000000000b94d */ /* 0x000fea0003800000 */
[----:B---3--:R-:W-:-:S05]  /*15800*/  PRMT R16, R31, 0x7632, R16 ;  /* 0x000076321f107816 */ /* 0x008fca0000000010 */
[----:B------:R-:W-:Y:S01]  /*15810*/  STG.E.U16 desc[UR60][R32.64], R16 ;  /* 0x0000001020007986 */ /* 0x000fe2000c10153c */
[----:B------:R-:W-:Y:S05]  /*15820*/  EXIT ;  /* 0x000000000000794d */ /* 0x000fea0003800000 */
.L_x_2:
[----:B------:R-:W-:-:S00]  /*15830*/  BRA `(.L_x_2) ;  /* 0xfffffffc00fc7947 */ /* 0x000fc0000383ffff */
[----:B------:R-:W-:-:S00]  /*15840*/  NOP ;  /* 0x0000000000007918 */ /* 0x000fc00000000000 */
        /* <DEDUP_REMOVED lines=11> */
.L_x_3:


//--------------------- .nv.shared.matmul_kernel  --------------------------
	.section	.nv.shared.matmul_kernel,"aw",@nobits
	.sectionflags	@""
	.align	16
	.zero		1024


//--------------------- .nv.shared.reserved.0     --------------------------
	.section	.nv.shared.reserved.0,"aw",@nobits
	.weak		__nv_reservedSMEM_offset_0_alias
	.size		__nv_reservedSMEM_offset_0_alias, 0, 0
	.other		__nv_reservedSMEM_offset_0_alias,@"STO_CUDA_RESERVED_SHARED STV_DEFAULT"
__nv_reservedSMEM_offset_0_alias:
	.zero		0


//--------------------- .nv.constant0.matmul_kernel --------------------------
	.section	.nv.constant0.matmul_kernel,"a",@progbits
	.sectionflags	@""
	.align	4
.nv.constant0.matmul_kernel:
	.zero		608


//--------------------- SYMBOLS --------------------------

	.type		.nv.reservedSmem.offset0,@object
	.size		.nv.reservedSmem.offset0,0x4
